	.target	sm_100a

	.elftype	@"ET_EXEC"


//--------------------- .note.nv.tkinfo           --------------------------
	.section	.note.nv.tkinfo,"",@"SHT_NOTE"
	.sectionflags	@"SHF_NOTE_NV_TKINFO"
	.tkinfo
        /*0018*/ 	.word	0x00000002
        /*0030*/ 	.string	""
        /*0030*/ 	.string	"ptxas"
        /*0030*/ 	.string	"Cuda compilation tools, release 13.0, V13.0.88"
        /*0030*/ 	.string	"Build cuda_13.0.r13.0/compiler.36424714_0"
        /*0030*/ 	.string	"-arch sm_100a -m 64 "



//--------------------- .note.nv.cuinfo           --------------------------
	.section	.note.nv.cuinfo,"",@"SHT_NOTE"
	.sectionflags	@"SHF_NOTE_NV_CUINFO"
        /*0018*/ 	.short	0x0002
        /*001a*/ 	.short	0x0064
        /*001c*/ 	.short	0x0082
	.zero		2


//--------------------- .nv.info                  --------------------------
	.section	.nv.info,"",@"SHT_CUDA_INFO"
	.align	4


	//----- nvinfo : EIATTR_REGCOUNT
	.align		4
        /*0000*/ 	.byte	0x04, 0x2f
        /*0002*/ 	.short	(.L_19 - .L_18)
	.align		4
.L_18:
        /*0004*/ 	.word	index@(_ZN7cutlass13device_kernelINS_4conv6kernel13ConvUniversalINS1_16ConvProblemShapeILNS1_8OperatorE0ELi2EEENS1_10collective14CollectiveConvINS1_47MainloopSm100TmaUmmaWarpSpecializedImplicitGemmILS5_0ELi6ELi2ELi1ELi2EN4cute5tupleIJNSA_1CILi2EEENSC_ILi1EEESE_EEEEENSB_IJNSC_ILi128EEESH_NSB_IJNSC_ILi64EEEEEEEEENS_10tfloat32_tESL_NSA_8TiledMMAINSA_8MMA_AtomIJNSA_23SM100_MMA_TF32_2x1SM_SSISL_SL_fLi128ELi128ELNSA_4UMMA5MajorE0ELSQ_0ELNSP_7ScaleInE0ELSR_0EEEEEENSA_6LayoutINSB_IJSE_SE_SE_EEENSB_IJNSC_ILi0EEESW_SW_EEEEENSB_IJNSA_10UnderscoreESZ_SZ_EEEEENS7_6detail27Sm100ImplicitGemmTileTraitsINSA_25SM100_TMA_2SM_LOAD_IM2COLENSA_14ComposedLayoutINSA_7SwizzleILi3ELi4ELi3EEENSA_18smem_ptr_flag_bitsILi32EEENSU_INSB_IJNSC_ILi8EEENSC_ILi32EEEEEENSB_IJS1B_SE_EEEEEEEvEENS13_INSA_18SM100_TMA_2SM_LOADES1F_vEEEENS_8epilogue10collective18CollectiveEpilogueINS1K_23Sm100TmaWarpSpecializedILi4ELi2ELi16ELb1ELb0EEEJNSB_IJSI_SH_SJ_EEENSB_IJNSU_ISI_SE_EENSU_INSB_IJNSC_ILi16EEESD_EEENSB_IJSE_SI_EEEEEEEESL_NSB_IJNSB_IJlllEEESE_SW_EEESL_S1X_NS1K_6fusion15FusionCallbacksIS1O_NS1Y_17LinearCombinationISL_fSL_fLNS_15FloatRoundStyleE2EEES1P_S1V_JEEENSA_5SM1004TMEM4LOAD26SM100_TMEM_LOAD_32dp32b16xENSA_20SM90_TMA_LOAD_IM2COLENS15_INS16_ILi2ELi4ELi3EEES19_NSU_INSB_IJS1A_S1R_EEENSB_IJS1R_SE_EEEEEEENSA_39AutoVectorizingCopyWithAssumedAlignmentILi128EEENSA_21SM90_TMA_STORE_IM2COLES2D_S2F_S2F_EEEvvEEEEvNT_6ParamsE)
        /*0008*/ 	.word	0x00000060


	//----- nvinfo : EIATTR_FRAME_SIZE
	.align		4
.L_19:
        /*000c*/ 	.byte	0x04, 0x11
        /*000e*/ 	.short	(.L_21 - .L_20)
	.align		4
.L_20:
        /*0010*/ 	.word	index@($__internal_2_$__cuda_sm10x_tcgen05_guardrail_trap_unallocated_columns_being_dealloced)
        /*0014*/ 	.word	0x00000008


	//----- nvinfo : EIATTR_FRAME_SIZE
	.align		4
.L_21:
        /*0018*/ 	.byte	0x04, 0x11
        /*001a*/ 	.short	(.L_23 - .L_22)
	.align		4
.L_22:
        /*001c*/ 	.word	index@($__internal_1_$__cuda_sm10x_tcgen05_guardrail_trap_phase_invalid_during_alloc)
        /*0020*/ 	.word	0x00000008


	//----- nvinfo : EIATTR_FRAME_SIZE
	.align		4
.L_23:
        /*0024*/ 	.byte	0x04, 0x11
        /*0026*/ 	.short	(.L_25 - .L_24)
	.align		4
.L_24:
        /*0028*/ 	.word	index@($__internal_0_$__cuda_sm10x_tcgen05_guardrail_trap_col_being_dealloced_not_returned_by_alloc)
        /*002c*/ 	.word	0x00000008


	//----- nvinfo : EIATTR_FRAME_SIZE
	.align		4
.L_25:
        /*0030*/ 	.byte	0x04, 0x11
        /*0032*/ 	.short	(.L_27 - .L_26)
	.align		4
.L_26:
        /*0034*/ 	.word	index@(_ZN7cutlass13device_kernelINS_4conv6kernel13ConvUniversalINS1_16ConvProblemShapeILNS1_8OperatorE0ELi2EEENS1_10collective14CollectiveConvINS1_47MainloopSm100TmaUmmaWarpSpecializedImplicitGemmILS5_0ELi6ELi2ELi1ELi2EN4cute5tupleIJNSA_1CILi2EEENSC_ILi1EEESE_EEEEENSB_IJNSC_ILi128EEESH_NSB_IJNSC_ILi64EEEEEEEEENS_10tfloat32_tESL_NSA_8TiledMMAINSA_8MMA_AtomIJNSA_23SM100_MMA_TF32_2x1SM_SSISL_SL_fLi128ELi128ELNSA_4UMMA5MajorE0ELSQ_0ELNSP_7ScaleInE0ELSR_0EEEEEENSA_6LayoutINSB_IJSE_SE_SE_EEENSB_IJNSC_ILi0EEESW_SW_EEEEENSB_IJNSA_10UnderscoreESZ_SZ_EEEEENS7_6detail27Sm100ImplicitGemmTileTraitsINSA_25SM100_TMA_2SM_LOAD_IM2COLENSA_14ComposedLayoutINSA_7SwizzleILi3ELi4ELi3EEENSA_18smem_ptr_flag_bitsILi32EEENSU_INSB_IJNSC_ILi8EEENSC_ILi32EEEEEENSB_IJS1B_SE_EEEEEEEvEENS13_INSA_18SM100_TMA_2SM_LOADES1F_vEEEENS_8epilogue10collective18CollectiveEpilogueINS1K_23Sm100TmaWarpSpecializedILi4ELi2ELi16ELb1ELb0EEEJNSB_IJSI_SH_SJ_EEENSB_IJNSU_ISI_SE_EENSU_INSB_IJNSC_ILi16EEESD_EEENSB_IJSE_SI_EEEEEEEESL_NSB_IJNSB_IJlllEEESE_SW_EEESL_S1X_NS1K_6fusion15FusionCallbacksIS1O_NS1Y_17LinearCombinationISL_fSL_fLNS_15FloatRoundStyleE2EEES1P_S1V_JEEENSA_5SM1004TMEM4LOAD26SM100_TMEM_LOAD_32dp32b16xENSA_20SM90_TMA_LOAD_IM2COLENS15_INS16_ILi2ELi4ELi3EEES19_NSU_INSB_IJS1A_S1R_EEENSB_IJS1R_SE_EEEEEEENSA_39AutoVectorizingCopyWithAssumedAlignmentILi128EEENSA_21SM90_TMA_STORE_IM2COLES2D_S2F_S2F_EEEvvEEEEvNT_6ParamsE)
        /*0038*/ 	.word	0x00000008


	//----- nvinfo : EIATTR_MIN_STACK_SIZE
	.align		4
.L_27:
        /*003c*/ 	.byte	0x04, 0x12
        /*003e*/ 	.short	(.L_29 - .L_28)
	.align		4
.L_28:
        /*0040*/ 	.word	index@(_ZN7cutlass13device_kernelINS_4conv6kernel13ConvUniversalINS1_16ConvProblemShapeILNS1_8OperatorE0ELi2EEENS1_10collective14CollectiveConvINS1_47MainloopSm100TmaUmmaWarpSpecializedImplicitGemmILS5_0ELi6ELi2ELi1ELi2EN4cute5tupleIJNSA_1CILi2EEENSC_ILi1EEESE_EEEEENSB_IJNSC_ILi128EEESH_NSB_IJNSC_ILi64EEEEEEEEENS_10tfloat32_tESL_NSA_8TiledMMAINSA_8MMA_AtomIJNSA_23SM100_MMA_TF32_2x1SM_SSISL_SL_fLi128ELi128ELNSA_4UMMA5MajorE0ELSQ_0ELNSP_7ScaleInE0ELSR_0EEEEEENSA_6LayoutINSB_IJSE_SE_SE_EEENSB_IJNSC_ILi0EEESW_SW_EEEEENSB_IJNSA_10UnderscoreESZ_SZ_EEEEENS7_6detail27Sm100ImplicitGemmTileTraitsINSA_25SM100_TMA_2SM_LOAD_IM2COLENSA_14ComposedLayoutINSA_7SwizzleILi3ELi4ELi3EEENSA_18smem_ptr_flag_bitsILi32EEENSU_INSB_IJNSC_ILi8EEENSC_ILi32EEEEEENSB_IJS1B_SE_EEEEEEEvEENS13_INSA_18SM100_TMA_2SM_LOADES1F_vEEEENS_8epilogue10collective18CollectiveEpilogueINS1K_23Sm100TmaWarpSpecializedILi4ELi2ELi16ELb1ELb0EEEJNSB_IJSI_SH_SJ_EEENSB_IJNSU_ISI_SE_EENSU_INSB_IJNSC_ILi16EEESD_EEENSB_IJSE_SI_EEEEEEEESL_NSB_IJNSB_IJlllEEESE_SW_EEESL_S1X_NS1K_6fusion15FusionCallbacksIS1O_NS1Y_17LinearCombinationISL_fSL_fLNS_15FloatRoundStyleE2EEES1P_S1V_JEEENSA_5SM1004TMEM4LOAD26SM100_TMEM_LOAD_32dp32b16xENSA_20SM90_TMA_LOAD_IM2COLENS15_INS16_ILi2ELi4ELi3EEES19_NSU_INSB_IJS1A_S1R_EEENSB_IJS1R_SE_EEEEEEENSA_39AutoVectorizingCopyWithAssumedAlignmentILi128EEENSA_21SM90_TMA_STORE_IM2COLES2D_S2F_S2F_EEEvvEEEEvNT_6ParamsE)
        /*0044*/ 	.word	0x00000008
.L_29:


//--------------------- .nv.compat                --------------------------
	.section	.nv.compat,"",@"SHT_CUDA_COMPAT_INFO"
	.align	4
        /*0000*/ 	.byte	0x02, 0x09, 0x01, 0x00, 0x02, 0x02, 0x02, 0x00, 0x02, 0x05, 0x05, 0x00, 0x03, 0x07, 0x01, 0x01
        /*0010*/ 	.byte	0x02, 0x03, 0x01, 0x00, 0x02, 0x06, 0x01, 0x00, 0x04, 0x0b, 0x08, 0x00, 0x09, 0x00, 0x00, 0x00
        /*0020*/ 	.byte	0x00, 0x00, 0x00, 0x00


//--------------------- .nv.info._ZN7cutlass13device_kernelINS_4conv6kernel13ConvUniversalINS1_16ConvProblemShapeILNS1_8OperatorE0ELi2EEENS1_10collective14CollectiveConvINS1_47MainloopSm100TmaUmmaWarpSpecializedImplicitGemmILS5_0ELi6ELi2ELi1ELi2EN4cute5tupleIJNSA_1CILi2EEENSC_ILi1EEESE_EEEEENSB_IJNSC_ILi128EEESH_NSB_IJNSC_ILi64EEEEEEEEENS_10tfloat32_tESL_NSA_8TiledMMAINSA_8MMA_AtomIJNSA_23SM100_MMA_TF32_2x1SM_SSISL_SL_fLi128ELi128ELNSA_4UMMA5MajorE0ELSQ_0ELNSP_7ScaleInE0ELSR_0EEEEEENSA_6LayoutINSB_IJSE_SE_SE_EEENSB_IJNSC_ILi0EEESW_SW_EEEEENSB_IJNSA_10UnderscoreESZ_SZ_EEEEENS7_6detail27Sm100ImplicitGemmTileTraitsINSA_25SM100_TMA_2SM_LOAD_IM2COLENSA_14ComposedLayoutINSA_7SwizzleILi3ELi4ELi3EEENSA_18smem_ptr_flag_bitsILi32EEENSU_INSB_IJNSC_ILi8EEENSC_ILi32EEEEEENSB_IJS1B_SE_EEEEEEEvEENS13_INSA_18SM100_TMA_2SM_LOADES1F_vEEEENS_8epilogue10collective18CollectiveEpilogueINS1K_23Sm100TmaWarpSpecializedILi4ELi2ELi16ELb1ELb0EEEJNSB_IJSI_SH_SJ_EEENSB_IJNSU_ISI_SE_EENSU_INSB_IJNSC_ILi16EEESD_EEENSB_IJSE_SI_EEEEEEEESL_NSB_IJNSB_IJlllEEESE_SW_EEESL_S1X_NS1K_6fusion15FusionCallbacksIS1O_NS1Y_17LinearCombinationISL_fSL_fLNS_15FloatRoundStyleE2EEES1P_S1V_JEEENSA_5SM1004TMEM4LOAD26SM100_TMEM_LOAD_32dp32b16xENSA_20SM90_TMA_LOAD_IM2COLENS15_INS16_ILi2ELi4ELi3EEES19_NSU_INSB_IJS1A_S1R_EEENSB_IJS1R_SE_EEEEEEENSA_39AutoVectorizingCopyWithAssumedAlignmentILi128EEENSA_21SM90_TMA_STORE_IM2COLES2D_S2F_S2F_EEEvvEEEEvNT_6ParamsE --------------------------
	.section	.nv.info._ZN7cutlass13device_kernelINS_4conv6kernel13ConvUniversalINS1_16ConvProblemShapeILNS1_8OperatorE0ELi2EEENS1_10collective14CollectiveConvINS1_47MainloopSm100TmaUmmaWarpSpecializedImplicitGemmILS5_0ELi6ELi2ELi1ELi2EN4cute5tupleIJNSA_1CILi2EEENSC_ILi1EEESE_EEEEENSB_IJNSC_ILi128EEESH_NSB_IJNSC_ILi64EEEEEEEEENS_10tfloat32_tESL_NSA_8TiledMMAINSA_8MMA_AtomIJNSA_23SM100_MMA_TF32_2x1SM_SSISL_SL_fLi128ELi128ELNSA_4UMMA5MajorE0ELSQ_0ELNSP_7ScaleInE0ELSR_0EEEEEENSA_6LayoutINSB_IJSE_SE_SE_EEENSB_IJNSC_ILi0EEESW_SW_EEEEENSB_IJNSA_10UnderscoreESZ_SZ_EEEEENS7_6detail27Sm100ImplicitGemmTileTraitsINSA_25SM100_TMA_2SM_LOAD_IM2COLENSA_14ComposedLayoutINSA_7SwizzleILi3ELi4ELi3EEENSA_18smem_ptr_flag_bitsILi32EEENSU_INSB_IJNSC_ILi8EEENSC_ILi32EEEEEENSB_IJS1B_SE_EEEEEEEvEENS13_INSA_18SM100_TMA_2SM_LOADES1F_vEEEENS_8epilogue10collective18CollectiveEpilogueINS1K_23Sm100TmaWarpSpecializedILi4ELi2ELi16ELb1ELb0EEEJNSB_IJSI_SH_SJ_EEENSB_IJNSU_ISI_SE_EENSU_INSB_IJNSC_ILi16EEESD_EEENSB_IJSE_SI_EEEEEEEESL_NSB_IJNSB_IJlllEEESE_SW_EEESL_S1X_NS1K_6fusion15FusionCallbacksIS1O_NS1Y_17LinearCombinationISL_fSL_fLNS_15FloatRoundStyleE2EEES1P_S1V_JEEENSA_5SM1004TMEM4LOAD26SM100_TMEM_LOAD_32dp32b16xENSA_20SM90_TMA_LOAD_IM2COLENS15_INS16_ILi2ELi4ELi3EEES19_NSU_INSB_IJS1A_S1R_EEENSB_IJS1R_SE_EEEEEEENSA_39AutoVectorizingCopyWithAssumedAlignmentILi128EEENSA_21SM90_TMA_STORE_IM2COLES2D_S2F_S2F_EEEvvEEEEvNT_6ParamsE,"",@"SHT_CUDA_INFO"
	.sectionflags	@""
	.align	4


	//----- nvinfo : EIATTR_CUDA_API_VERSION
	.align		4
        /*0000*/ 	.byte	0x04, 0x37
        /*0002*/ 	.short	(.L_31 - .L_30)
.L_30:
        /*0004*/ 	.word	0x00000082


	//----- nvinfo : EIATTR_KPARAM_INFO
	.align		4
.L_31:
        /*0008*/ 	.byte	0x04, 0x17
        /*000a*/ 	.short	(.L_33 - .L_32)
.L_32:
        /*000c*/ 	.word	0x00000000
        /*0010*/ 	.short	0x0000
        /*0012*/ 	.short	0x0000
        /*0014*/ 	.byte	0x00, 0xf0, 0x01, 0x20


	//----- nvinfo : EIATTR_AT_ENTRY_FRAGMENTS
	.align		4
.L_33:
        /*0018*/ 	.byte	0x04, 0x4f
        /*001a*/ 	.short	(.L_35 - .L_34)


	//   ....[0]....
.L_34:
        /*001c*/ 	.word	0x00000007


	//----- nvinfo : EIATTR_RESERVED_SMEM_USED
	.align		4
.L_35:
        /*0020*/ 	.byte	0x01, 0x41
	.zero		2


	//----- nvinfo : EIATTR_SPARSE_MMA_MASK
	.align		4
        /*0024*/ 	.byte	0x03, 0x50
        /*0026*/ 	.short	0x0000


	//----- nvinfo : EIATTR_TCGEN05_2CTA_USED
	.align		4
        /*0028*/ 	.byte	0x01, 0x52
	.zero		2


	//----- nvinfo : EIATTR_MAXREG_COUNT
	.align		4
        /*002c*/ 	.byte	0x03, 0x1b
        /*002e*/ 	.short	0x00ff


	//----- nvinfo : EIATTR_NUM_BARRIERS
	.align		4
        /*0030*/ 	.byte	0x02, 0x4c
        /*0032*/ 	.byte	0x07
	.zero		1


	//----- nvinfo : EIATTR_EXTERNS
	.align		4
        /*0034*/ 	.byte	0x04, 0x0f
        /*0036*/ 	.short	(.L_37 - .L_36)


	//   ....[0]....
	.align		4
.L_36:
        /*0038*/ 	.word	index@(__assertfail)


	//----- nvinfo : EIATTR_MERCURY_ISA_VERSION
	.align		4
.L_37:
        /*003c*/ 	.byte	0x03, 0x5f
        /*003e*/ 	.short	0x0101


	//----- nvinfo : EIATTR_INT_WARP_WIDE_INSTR_OFFSETS
	.align		4
        /*0040*/ 	.byte	0x04, 0x31
        /*0042*/ 	.short	(.L_39 - .L_38)


	//   ....[0]....
.L_38:
        /*0044*/ 	.word	0x00000c90


	//   ....[1]....
        /*0048*/ 	.word	0x00000d40


	//   ....[2]....
        /*004c*/ 	.word	0x00007130


	//   ....[3]....
        /*0050*/ 	.word	0x00007150


	//   ....[4]....
        /*0054*/ 	.word	0x00007180


	//   ....[5]....
        /*0058*/ 	.word	0x00007e40


	//   ....[6]....
        /*005c*/ 	.word	0x00007f00


	//   ....[7]....
        /*0060*/ 	.word	0x00007f90


	//   ....[8]....
        /*0064*/ 	.word	0x00008000


	//   ....[9]....
        /*0068*/ 	.word	0x000080d0


	//   ....[10]....
        /*006c*/ 	.word	0x00008190


	//   ....[11]....
        /*0070*/ 	.word	0x00008200


	//   ....[12]....
        /*0074*/ 	.word	0x000082f0


	//   ....[13]....
        /*0078*/ 	.word	0x000083b0


	//   ....[14]....
        /*007c*/ 	.word	0x000084a0


	//   ....[15]....
        /*0080*/ 	.word	0x000085c0


	//   ....[16]....
        /*0084*/ 	.word	0x00008600


	//----- nvinfo : EIATTR_COOP_GROUP_MASK_REGIDS
	.align		4
.L_39:
        /*0088*/ 	.byte	0x04, 0x29
        /*008a*/ 	.short	(.L_41 - .L_40)


	//   ....[0]....
.L_40:
        /*008c*/ 	.word	0xffffffff


	//   ....[1]....
        /*0090*/ 	.word	0xffffffff


	//   ....[2]....
        /*0094*/ 	.word	0xffffffff


	//   ....[3]....
        /*0098*/ 	.word	0xffffffff


	//   ....[4]....
        /*009c*/ 	.word	0xffffffff


	//   ....[5]....
        /*00a0*/ 	.word	0xffffffff


	//   ....[6]....
        /*00a4*/ 	.word	0xffffffff


	//   ....[7]....
        /*00a8*/ 	.word	0xffffffff


	//   ....[8]....
        /*00ac*/ 	.word	0xffffffff


	//   ....[9]....
        /*00b0*/ 	.word	0xffffffff


	//   ....[10]....
        /*00b4*/ 	.word	0xffffffff


	//   ....[11]....
        /*00b8*/ 	.word	0xffffffff


	//   ....[12]....
        /*00bc*/ 	.word	0xffffffff


	//----- nvinfo : EIATTR_COOP_GROUP_INSTR_OFFSETS
	.align		4
.L_41:
        /*00c0*/ 	.byte	0x04, 0x28
        /*00c2*/ 	.short	(.L_43 - .L_42)


	//   ....[0]....
.L_42:
        /*00c4*/ 	.word	0x000000d0


	//   ....[1]....
        /*00c8*/ 	.word	0x00000540


	//   ....[2]....
        /*00cc*/ 	.word	0x00000720


	//   ....[3]....
        /*00d0*/ 	.word	0x000008c0


	//   ....[4]....
        /*00d4*/ 	.word	0x000009c0


	//   ....[5]....
        /*00d8*/ 	.word	0x00000b10


	//   ....[6]....
        /*00dc*/ 	.word	0x00000db0


	//   ....[7]....
        /*00e0*/ 	.word	0x00004ff0


	//   ....[8]....
        /*00e4*/ 	.word	0x00005e10


	//   ....[9]....
        /*00e8*/ 	.word	0x000062e0


	//   ....[10]....
        /*00ec*/ 	.word	0x00006310


	//   ....[11]....
        /*00f0*/ 	.word	0x00007050


	//   ....[12]....
        /*00f4*/ 	.word	0x00007250


	//----- nvinfo : EIATTR_VRC_CTA_INIT_COUNT
	.align		4
.L_43:
        /*00f8*/ 	.byte	0x02, 0x4a
        /*00fa*/ 	.byte	0x80
	.zero		1


	//----- nvinfo : EIATTR_SYSCALL_OFFSETS
	.align		4
        /*00fc*/ 	.byte	0x04, 0x46
        /*00fe*/ 	.short	(.L_45 - .L_44)


	//   ....[0]....
.L_44:
        /*0100*/ 	.word	0x00009200


	//   ....[1]....
        /*0104*/ 	.word	0x000092f0


	//   ....[2]....
        /*0108*/ 	.word	0x00009c10


	//   ....[3]....
        /*010c*/ 	.word	0x0000a610


	//   ....[4]....
        /*0110*/ 	.word	0x0000afc0


	//   ....[5]....
        /*0114*/ 	.word	0x0000b960


	//----- nvinfo : EIATTR_MBARRIER_INSTR_OFFSETS
	.align		4
.L_45:
        /*0118*/ 	.byte	0x04, 0x39
        /*011a*/ 	.short	(.L_47 - .L_46)


	//   ....[0]....
.L_46:
        /*011c*/ 	.word	0x00000650
        /*0120*/ 	.word	0x000000ff
        /*0124*/ 	.word	0x00000000
        /*0128*/ 	.short	0x0100
        /*012a*/ 	.byte	0x04
	.zero		1


	//   ....[1]....
        /*012c*/ 	.word	0x00000660
        /*0130*/ 	.word	0x000000ff
        /*0134*/ 	.word	0x00000030
        /*0138*/ 	.short	0x0100
        /*013a*/ 	.byte	0x04
	.zero		1


	//   ....[2]....
        /*013c*/ 	.word	0x00000670
        /*0140*/ 	.word	0x000000ff
        /*0144*/ 	.word	0x00000008
        /*0148*/ 	.short	0x0100
        /*014a*/ 	.byte	0x04
	.zero		1


	//   ....[3]....
        /*014c*/ 	.word	0x00000680
        /*0150*/ 	.word	0x000000ff
        /*0154*/ 	.word	0x00000038
        /*0158*/ 	.short	0x0100
        /*015a*/ 	.byte	0x04
	.zero		1


	//   ....[4]....
        /*015c*/ 	.word	0x00000690
        /*0160*/ 	.word	0x000000ff
        /*0164*/ 	.word	0x00000010
        /*0168*/ 	.short	0x0100
        /*016a*/ 	.byte	0x04
	.zero		1


	//   ....[5]....
        /*016c*/ 	.word	0x000006a0
        /*0170*/ 	.word	0x000000ff
        /*0174*/ 	.word	0x00000040
        /*0178*/ 	.short	0x0100
        /*017a*/ 	.byte	0x04
	.zero		1


	//   ....[6]....
        /*017c*/ 	.word	0x000006b0
        /*0180*/ 	.word	0x000000ff
        /*0184*/ 	.word	0x00000018
        /*0188*/ 	.short	0x0100
        /*018a*/ 	.byte	0x04
	.zero		1


	//   ....[7]....
        /*018c*/ 	.word	0x000006c0
        /*0190*/ 	.word	0x000000ff
        /*0194*/ 	.word	0x00000048
        /*0198*/ 	.short	0x0100
        /*019a*/ 	.byte	0x04
	.zero		1


	//   ....[8]....
        /*019c*/ 	.word	0x000006d0
        /*01a0*/ 	.word	0x000000ff
        /*01a4*/ 	.word	0x00000020
        /*01a8*/ 	.short	0x0100
        /*01aa*/ 	.byte	0x04
	.zero		1


	//   ....[9]....
        /*01ac*/ 	.word	0x000006e0
        /*01b0*/ 	.word	0x000000ff
        /*01b4*/ 	.word	0x00000050
        /*01b8*/ 	.short	0x0100
        /*01ba*/ 	.byte	0x04
	.zero		1


	//   ....[10]....
        /*01bc*/ 	.word	0x000006f0
        /*01c0*/ 	.word	0x000000ff
        /*01c4*/ 	.word	0x00000028
        /*01c8*/ 	.short	0x0100
        /*01ca*/ 	.byte	0x04
	.zero		1


	//   ....[11]....
        /*01cc*/ 	.word	0x00000700
        /*01d0*/ 	.word	0x000000ff
        /*01d4*/ 	.word	0x00000058
        /*01d8*/ 	.short	0x0100
        /*01da*/ 	.byte	0x04
	.zero		1


	//   ....[12]....
        /*01dc*/ 	.word	0x00000830
        /*01e0*/ 	.word	0x000000ff
        /*01e4*/ 	.word	0x00000060
        /*01e8*/ 	.short	0x0100
        /*01ea*/ 	.byte	0x04
	.zero		1


	//   ....[13]....
        /*01ec*/ 	.word	0x00000840
        /*01f0*/ 	.word	0x000000ff
        /*01f4*/ 	.word	0x00000080
        /*01f8*/ 	.short	0x0100
        /*01fa*/ 	.byte	0x04
	.zero		1


	//   ....[14]....
        /*01fc*/ 	.word	0x00000850
        /*0200*/ 	.word	0x000000ff
        /*0204*/ 	.word	0x00000068
        /*0208*/ 	.short	0x0100
        /*020a*/ 	.byte	0x04
	.zero		1


	//   ....[15]....
        /*020c*/ 	.word	0x00000860
        /*0210*/ 	.word	0x000000ff
        /*0214*/ 	.word	0x00000088
        /*0218*/ 	.short	0x0100
        /*021a*/ 	.byte	0x04
	.zero		1


	//   ....[16]....
        /*021c*/ 	.word	0x00000870
        /*0220*/ 	.word	0x000000ff
        /*0224*/ 	.word	0x00000070
        /*0228*/ 	.short	0x0100
        /*022a*/ 	.byte	0x04
	.zero		1


	//   ....[17]....
        /*022c*/ 	.word	0x00000880
        /*0230*/ 	.word	0x000000ff
        /*0234*/ 	.word	0x00000090
        /*0238*/ 	.short	0x0100
        /*023a*/ 	.byte	0x04
	.zero		1


	//   ....[18]....
        /*023c*/ 	.word	0x00000890
        /*0240*/ 	.word	0x000000ff
        /*0244*/ 	.word	0x00000078
        /*0248*/ 	.short	0x0100
        /*024a*/ 	.byte	0x04
	.zero		1


	//   ....[19]....
        /*024c*/ 	.word	0x000008a0
        /*0250*/ 	.word	0x000000ff
        /*0254*/ 	.word	0x00000098
        /*0258*/ 	.short	0x0100
        /*025a*/ 	.byte	0x04
	.zero		1


	//   ....[20]....
        /*025c*/ 	.word	0x00000990
        /*0260*/ 	.word	0x000000ff
        /*0264*/ 	.word	0x000000a0
        /*0268*/ 	.short	0x0100
        /*026a*/ 	.byte	0x04
	.zero		1


	//   ....[21]....
        /*026c*/ 	.word	0x000009a0
        /*0270*/ 	.word	0x000000ff
        /*0274*/ 	.word	0x000000a8
        /*0278*/ 	.short	0x0100
        /*027a*/ 	.byte	0x04
	.zero		1


	//   ....[22]....
        /*027c*/ 	.word	0x00000ae0
        /*0280*/ 	.word	0x000000ff
        /*0284*/ 	.word	0x000000b0
        /*0288*/ 	.short	0x0100
        /*028a*/ 	.byte	0x06
	.zero		1


	//   ....[23]....
        /*028c*/ 	.word	0x00000af0
        /*0290*/ 	.word	0x000000ff
        /*0294*/ 	.word	0x000000b8
        /*0298*/ 	.short	0x0100
        /*029a*/ 	.byte	0x06
	.zero		1


	//   ....[24]....
        /*029c*/ 	.word	0x00000c30
        /*02a0*/ 	.word	0x000000ff
        /*02a4*/ 	.word	0x000000c0
        /*02a8*/ 	.short	0x0100
        /*02aa*/ 	.byte	0x04
	.zero		1


	//   ....[25]....
        /*02ac*/ 	.word	0x00000c40
        /*02b0*/ 	.word	0x000000ff
        /*02b4*/ 	.word	0x000000d0
        /*02b8*/ 	.short	0x0100
        /*02ba*/ 	.byte	0x04
	.zero		1


	//   ....[26]....
        /*02bc*/ 	.word	0x00000c50
        /*02c0*/ 	.word	0x000000ff
        /*02c4*/ 	.word	0x000000c8
        /*02c8*/ 	.short	0x0100
        /*02ca*/ 	.byte	0x04
	.zero		1


	//   ....[27]....
        /*02cc*/ 	.word	0x00000c60
        /*02d0*/ 	.word	0x000000ff
        /*02d4*/ 	.word	0x000000d8
        /*02d8*/ 	.short	0x0100
        /*02da*/ 	.byte	0x04
	.zero		1


	//   ....[28]....
        /*02dc*/ 	.word	0x00000d60
        /*02e0*/ 	.word	0x000000ff
        /*02e4*/ 	.word	0x000000e0
        /*02e8*/ 	.short	0x0100
        /*02ea*/ 	.byte	0x06
	.zero		1


	//   ....[29]....
        /*02ec*/ 	.word	0x00001900
        /*02f0*/ 	.word	0x000000ff
        /*02f4*/ 	.word	0x00000030
        /*02f8*/ 	.short	0x010a
        /*02fa*/ 	.byte	0x04
	.zero		1


	//   ....[30]....
        /*02fc*/ 	.word	0x00002410
        /*0300*/ 	.word	0x000000ff
        /*0304*/ 	.word	0x00000030
        /*0308*/ 	.short	0x010a
        /*030a*/ 	.byte	0x06
	.zero		1


	//   ....[31]....
        /*030c*/ 	.word	0x00002720
        /*0310*/ 	.word	0x000000ff
        /*0314*/ 	.word	0x00000030
        /*0318*/ 	.short	0x010a
        /*031a*/ 	.byte	0x08
	.zero		1


	//   ....[32]....
        /*031c*/ 	.word	0x00003470
        /*0320*/ 	.word	0x000000ff
        /*0324*/ 	.word	0x000000a8
        /*0328*/ 	.short	0x0101
        /*032a*/ 	.byte	0x37
	.zero		1


	//   ....[33]....
        /*032c*/ 	.word	0x000034a0
        /*0330*/ 	.word	0x000000ff
        /*0334*/ 	.word	0x00000030
        /*0338*/ 	.short	0x010a
        /*033a*/ 	.byte	0x04
	.zero		1


	//   ....[34]....
        /*033c*/ 	.word	0x00003f60
        /*0340*/ 	.word	0x000000ff
        /*0344*/ 	.word	0x00000030
        /*0348*/ 	.short	0x010a
        /*034a*/ 	.byte	0x06
	.zero		1


	//   ....[35]....
        /*034c*/ 	.word	0x00004240
        /*0350*/ 	.word	0x000000ff
        /*0354*/ 	.word	0x00000030
        /*0358*/ 	.short	0x010a
        /*035a*/ 	.byte	0x08
	.zero		1


	//   ....[36]....
        /*035c*/ 	.word	0x00005000
        /*0360*/ 	.word	0x000000ff
        /*0364*/ 	.word	0x000000b0
        /*0368*/ 	.short	0x010a
        /*036a*/ 	.byte	0x37
	.zero		1


	//   ....[37]....
        /*036c*/ 	.word	0x000050d0
        /*0370*/ 	.word	0x000000ff
        /*0374*/ 	.word	0x00000000
        /*0378*/ 	.short	0x0101
        /*037a*/ 	.byte	0x04
	.zero		1


	//   ....[38]....
        /*037c*/ 	.word	0x00005750
        /*0380*/ 	.word	0x000000ff
        /*0384*/ 	.word	0x00000000
        /*0388*/ 	.short	0x010a
        /*038a*/ 	.byte	0x04
	.zero		1


	//   ....[39]....
        /*038c*/ 	.word	0x000057f0
        /*0390*/ 	.word	0x000000ff
        /*0394*/ 	.word	0x00000000
        /*0398*/ 	.short	0x010a
        /*039a*/ 	.byte	0x05
	.zero		1


	//   ....[40]....
        /*039c*/ 	.word	0x00005890
        /*03a0*/ 	.word	0x000000ff
        /*03a4*/ 	.word	0x00000000
        /*03a8*/ 	.short	0x010a
        /*03aa*/ 	.byte	0x05
	.zero		1


	//   ....[41]....
        /*03ac*/ 	.word	0x00005930
        /*03b0*/ 	.word	0x000000ff
        /*03b4*/ 	.word	0x00000000
        /*03b8*/ 	.short	0x010a
        /*03ba*/ 	.byte	0x05
	.zero		1


	//   ....[42]....
        /*03bc*/ 	.word	0x000059d0
        /*03c0*/ 	.word	0x000000ff
        /*03c4*/ 	.word	0x00000000
        /*03c8*/ 	.short	0x010a
        /*03ca*/ 	.byte	0x05
	.zero		1


	//   ....[43]....
        /*03cc*/ 	.word	0x00005a80
        /*03d0*/ 	.word	0x00000000
        /*03d4*/ 	.word	0x00000000
        /*03d8*/ 	.short	0x010a
        /*03da*/ 	.byte	0xff
	.zero		1


	//   ....[44]....
        /*03dc*/ 	.word	0x00005bd0
        /*03e0*/ 	.word	0x000000ff
        /*03e4*/ 	.word	0x000000b8
        /*03e8*/ 	.short	0x010a
        /*03ea*/ 	.byte	0x04
	.zero		1


	//   ....[45]....
        /*03ec*/ 	.word	0x00005c70
        /*03f0*/ 	.word	0x000000ff
        /*03f4*/ 	.word	0x000000b0
        /*03f8*/ 	.short	0x010a
        /*03fa*/ 	.byte	0x04
	.zero		1


	//   ....[46]....
        /*03fc*/ 	.word	0x00005d10
        /*0400*/ 	.word	0x000000ff
        /*0404*/ 	.word	0x00000000
        /*0408*/ 	.short	0x0101
        /*040a*/ 	.byte	0x05
	.zero		1


	//   ....[47]....
        /*040c*/ 	.word	0x00005d50
        /*0410*/ 	.word	0x000000ff
        /*0414*/ 	.word	0x000000b8
        /*0418*/ 	.short	0x0106
        /*041a*/ 	.byte	0x04
	.zero		1


	//   ....[48]....
        /*041c*/ 	.word	0x00005d90
        /*0420*/ 	.word	0x00000000
        /*0424*/ 	.word	0x000000b8
        /*0428*/ 	.short	0x010a
        /*042a*/ 	.byte	0xff
	.zero		1


	//   ....[49]....
        /*042c*/ 	.word	0x00005fe0
        /*0430*/ 	.word	0x000000ff
        /*0434*/ 	.word	0x00000008
        /*0438*/ 	.short	0x010a
        /*043a*/ 	.byte	0x05
	.zero		1


	//   ....[50]....
        /*043c*/ 	.word	0x00006000
        /*0440*/ 	.word	0x000000ff
        /*0444*/ 	.word	0x00000008
        /*0448*/ 	.short	0x010a
        /*044a*/ 	.byte	0x05
	.zero		1


	//   ....[51]....
        /*044c*/ 	.word	0x00006190
        /*0450*/ 	.word	0x000000ff
        /*0454*/ 	.word	0x00000008
        /*0458*/ 	.short	0x010a
        /*045a*/ 	.byte	0x05
	.zero		1


	//   ....[52]....
        /*045c*/ 	.word	0x000061b0
        /*0460*/ 	.word	0x000000ff
        /*0464*/ 	.word	0x00000008
        /*0468*/ 	.short	0x010a
        /*046a*/ 	.byte	0x05
	.zero		1


	//   ....[53]....
        /*046c*/ 	.word	0x00006270
        /*0470*/ 	.word	0x000000ff
        /*0474*/ 	.word	0x00000000
        /*0478*/ 	.short	0x0101
        /*047a*/ 	.byte	0x04
	.zero		1


	//   ....[54]....
        /*047c*/ 	.word	0x00006670
        /*0480*/ 	.word	0x000000ff
        /*0484*/ 	.word	0x000000b0
        /*0488*/ 	.short	0x010a
        /*048a*/ 	.byte	0x16
	.zero		1


	//   ....[55]....
        /*048c*/ 	.word	0x00006710
        /*0490*/ 	.word	0x000000ff
        /*0494*/ 	.word	0x00000000
        /*0498*/ 	.short	0x0101
        /*049a*/ 	.byte	0x2b
	.zero		1


	//   ....[56]....
        /*049c*/ 	.word	0x00006750
        /*04a0*/ 	.word	0x000000ff
        /*04a4*/ 	.word	0x000000d0
        /*04a8*/ 	.short	0x010a
        /*04aa*/ 	.byte	0x1b
	.zero		1


	//   ....[57]....
        /*04ac*/ 	.word	0x000067f0
        /*04b0*/ 	.word	0x000000ff
        /*04b4*/ 	.word	0x00000000
        /*04b8*/ 	.short	0x010a
        /*04ba*/ 	.byte	0x04
	.zero		1


	//   ....[58]....
        /*04bc*/ 	.word	0x00006840
        /*04c0*/ 	.word	0x000000ff
        /*04c4*/ 	.word	0x00000000
        /*04c8*/ 	.short	0x010a
        /*04ca*/ 	.byte	0x14
	.zero		1


	//   ....[59]....
        /*04cc*/ 	.word	0x00006990
        /*04d0*/ 	.word	0x000000ff
        /*04d4*/ 	.word	0x00000000
        /*04d8*/ 	.short	0x010a
        /*04da*/ 	.byte	0x05
	.zero		1


	//   ....[60]....
        /*04dc*/ 	.word	0x00006e40
        /*04e0*/ 	.word	0x000000ff
        /*04e4*/ 	.word	0x00000000
        /*04e8*/ 	.short	0x010a
        /*04ea*/ 	.byte	0x04
	.zero		1


	//   ....[61]....
        /*04ec*/ 	.word	0x00006ee0
        /*04f0*/ 	.word	0x00000002
        /*04f4*/ 	.word	0x00000000
        /*04f8*/ 	.short	0x010a
        /*04fa*/ 	.byte	0xff
	.zero		1


	//   ....[62]....
        /*04fc*/ 	.word	0x00006f20
        /*0500*/ 	.word	0x00000002
        /*0504*/ 	.word	0x00000000
        /*0508*/ 	.short	0x010a
        /*050a*/ 	.byte	0xff
	.zero		1


	//   ....[63]....
        /*050c*/ 	.word	0x00006f90
        /*0510*/ 	.word	0x000000ff
        /*0514*/ 	.word	0x00000000
        /*0518*/ 	.short	0x0101
        /*051a*/ 	.byte	0x04
	.zero		1


	//   ....[64]....
        /*051c*/ 	.word	0x00006fd0
        /*0520*/ 	.word	0x000000ff
        /*0524*/ 	.word	0x000000e0
        /*0528*/ 	.short	0x010a
        /*052a*/ 	.byte	0x16
	.zero		1


	//   ....[65]....
        /*052c*/ 	.word	0x00007040
        /*0530*/ 	.word	0x000000ff
        /*0534*/ 	.word	0x00000000
        /*0538*/ 	.short	0x0101
        /*053a*/ 	.byte	0x04
	.zero		1


	//   ....[66]....
        /*053c*/ 	.word	0x00007580
        /*0540*/ 	.word	0x000000ff
        /*0544*/ 	.word	0x000000b0
        /*0548*/ 	.short	0x010a
        /*054a*/ 	.byte	0x1f
	.zero		1


	//   ....[67]....
        /*054c*/ 	.word	0x00007620
        /*0550*/ 	.word	0x000000ff
        /*0554*/ 	.word	0x00000000
        /*0558*/ 	.short	0x0101
        /*055a*/ 	.byte	0x3c
	.zero		1


	//   ....[68]....
        /*055c*/ 	.word	0x00007b70
        /*0560*/ 	.word	0x000000ff
        /*0564*/ 	.word	0x000000a8
        /*0568*/ 	.short	0x010a
        /*056a*/ 	.byte	0x1f
	.zero		1


	//   ....[69]....
        /*056c*/ 	.word	0x00007d10
        /*0570*/ 	.word	0x000000ff
        /*0574*/ 	.word	0x00000080
        /*0578*/ 	.short	0x010a
        /*057a*/ 	.byte	0x1f
	.zero		1


	//   ....[70]....
        /*057c*/ 	.word	0x00007fb0
        /*0580*/ 	.word	0x000000ff
        /*0584*/ 	.word	0x00000060
        /*0588*/ 	.short	0x010b
        /*058a*/ 	.byte	0x1f
	.zero		1


	//   ....[71]....
        /*058c*/ 	.word	0x00007fc0
        /*0590*/ 	.word	0x000000ff
        /*0594*/ 	.word	0x00000000
        /*0598*/ 	.short	0x0101
        /*059a*/ 	.byte	0x40
	.zero		1


	//   ....[72]....
        /*059c*/ 	.word	0x00007fd0
        /*05a0*/ 	.word	0x000000ff
        /*05a4*/ 	.word	0x00000088
        /*05a8*/ 	.short	0x010a
        /*05aa*/ 	.byte	0x1f
	.zero		1


	//   ....[73]....
        /*05ac*/ 	.word	0x000081b0
        /*05b0*/ 	.word	0x000000ff
        /*05b4*/ 	.word	0x00000068
        /*05b8*/ 	.short	0x010b
        /*05ba*/ 	.byte	0x1f
	.zero		1


	//   ....[74]....
        /*05bc*/ 	.word	0x000081c0
        /*05c0*/ 	.word	0x000000ff
        /*05c4*/ 	.word	0x00000000
        /*05c8*/ 	.short	0x0101
        /*05ca*/ 	.byte	0x3f
	.zero		1


	//   ....[75]....
        /*05cc*/ 	.word	0x000081d0
        /*05d0*/ 	.word	0x000000ff
        /*05d4*/ 	.word	0x00000090
        /*05d8*/ 	.short	0x010a
        /*05da*/ 	.byte	0x1f
	.zero		1


	//   ....[76]....
        /*05dc*/ 	.word	0x000083d0
        /*05e0*/ 	.word	0x000000ff
        /*05e4*/ 	.word	0x00000070
        /*05e8*/ 	.short	0x010b
        /*05ea*/ 	.byte	0x1f
	.zero		1


	//   ....[77]....
        /*05ec*/ 	.word	0x000083e0
        /*05f0*/ 	.word	0x000000ff
        /*05f4*/ 	.word	0x00000000
        /*05f8*/ 	.short	0x0101
        /*05fa*/ 	.byte	0x3e
	.zero		1


	//   ....[78]....
        /*05fc*/ 	.word	0x000083f0
        /*0600*/ 	.word	0x000000ff
        /*0604*/ 	.word	0x00000098
        /*0608*/ 	.short	0x010a
        /*060a*/ 	.byte	0x1f
	.zero		1


	//   ....[79]....
        /*060c*/ 	.word	0x00008620
        /*0610*/ 	.word	0x000000ff
        /*0614*/ 	.word	0x00000078
        /*0618*/ 	.short	0x010b
        /*061a*/ 	.byte	0x1f
	.zero		1


	//   ....[80]....
        /*061c*/ 	.word	0x00008630
        /*0620*/ 	.word	0x000000ff
        /*0624*/ 	.word	0x00000000
        /*0628*/ 	.short	0x0101
        /*062a*/ 	.byte	0x3d
	.zero		1


	//   ....[81]....
        /*062c*/ 	.word	0x00008670
        /*0630*/ 	.word	0x000000ff
        /*0634*/ 	.word	0x00000080
        /*0638*/ 	.short	0x010a
        /*063a*/ 	.byte	0x1f
	.zero		1


	//   ....[82]....
        /*063c*/ 	.word	0x00008690
        /*0640*/ 	.word	0x000000ff
        /*0644*/ 	.word	0x00000088
        /*0648*/ 	.short	0x010a
        /*064a*/ 	.byte	0x1f
	.zero		1


	//   ....[83]....
        /*064c*/ 	.word	0x000086b0
        /*0650*/ 	.word	0x000000ff
        /*0654*/ 	.word	0x00000090
        /*0658*/ 	.short	0x010a
        /*065a*/ 	.byte	0x1f
	.zero		1


	//   ....[84]....
        /*065c*/ 	.word	0x000086f0
        /*0660*/ 	.word	0x00000000
        /*0664*/ 	.word	0x00000098
        /*0668*/ 	.short	0x010a
        /*066a*/ 	.byte	0xff
	.zero		1


	//   ....[85]....
        /*066c*/ 	.word	0x00008aa0
        /*0670*/ 	.word	0x000000ff
        /*0674*/ 	.word	0x000000b0
        /*0678*/ 	.short	0x010a
        /*067a*/ 	.byte	0x2b
	.zero		1


	//   ....[86]....
        /*067c*/ 	.word	0x00008b70
        /*0680*/ 	.word	0x000000ff
        /*0684*/ 	.word	0x00000000
        /*0688*/ 	.short	0x0101
        /*068a*/ 	.byte	0x04
	.zero		1


	//   ....[87]....
        /*068c*/ 	.word	0x000097b0
        /*0690*/ 	.word	0x000000ff
        /*0694*/ 	.word	0x00000060
        /*0698*/ 	.short	0x010a
        /*069a*/ 	.byte	0x2b
	.zero		1


	//   ....[88]....
        /*069c*/ 	.word	0x00009840
        /*06a0*/ 	.word	0x00000056
        /*06a4*/ 	.word	0x000000c0
        /*06a8*/ 	.short	0x010a
        /*06aa*/ 	.byte	0xff
	.zero		1


	//   ....[89]....
        /*06ac*/ 	.word	0x00009a00
        /*06b0*/ 	.word	0x000000ff
        /*06b4*/ 	.word	0x00000060
        /*06b8*/ 	.short	0x010a
        /*06ba*/ 	.byte	0x2b
	.zero		1


	//   ....[90]....
        /*06bc*/ 	.word	0x00009af0
        /*06c0*/ 	.word	0x00000056
        /*06c4*/ 	.word	0x000000c0
        /*06c8*/ 	.short	0x010a
        /*06ca*/ 	.byte	0xff
	.zero		1


	//   ....[91]....
        /*06cc*/ 	.word	0x0000a340
        /*06d0*/ 	.word	0x00000000
        /*06d4*/ 	.word	0x00000000
        /*06d8*/ 	.short	0x0101
        /*06da*/ 	.byte	0xff
	.zero		1


	//   ....[92]....
        /*06dc*/ 	.word	0x0000a350
        /*06e0*/ 	.word	0x00000003
        /*06e4*/ 	.word	0x00000060
        /*06e8*/ 	.short	0x010a
        /*06ea*/ 	.byte	0xff
	.zero		1


	//   ....[93]....
        /*06ec*/ 	.word	0x0000a430
        /*06f0*/ 	.word	0x00000003
        /*06f4*/ 	.word	0x00000060
        /*06f8*/ 	.short	0x010a
        /*06fa*/ 	.byte	0xff
	.zero		1


	//   ....[94]....
        /*06fc*/ 	.word	0x0000acf0
        /*0700*/ 	.word	0x0000005b
        /*0704*/ 	.word	0x00000000
        /*0708*/ 	.short	0x0101
        /*070a*/ 	.byte	0xff
	.zero		1


	//   ....[95]....
        /*070c*/ 	.word	0x0000ad10
        /*0710*/ 	.word	0x00000028
        /*0714*/ 	.word	0x00000060
        /*0718*/ 	.short	0x010a
        /*071a*/ 	.byte	0xff
	.zero		1


	//   ....[96]....
        /*071c*/ 	.word	0x0000ade0
        /*0720*/ 	.word	0x00000028
        /*0724*/ 	.word	0x00000060
        /*0728*/ 	.short	0x010a
        /*072a*/ 	.byte	0xff
	.zero		1


	//   ....[97]....
        /*072c*/ 	.word	0x0000b690
        /*0730*/ 	.word	0x0000005b
        /*0734*/ 	.word	0x00000000
        /*0738*/ 	.short	0x0101
        /*073a*/ 	.byte	0xff
	.zero		1


	//   ....[98]....
        /*073c*/ 	.word	0x0000b6b0
        /*0740*/ 	.word	0x0000005c
        /*0744*/ 	.word	0x00000060
        /*0748*/ 	.short	0x010a
        /*074a*/ 	.byte	0xff
	.zero		1


	//   ....[99]....
        /*074c*/ 	.word	0x0000b780
        /*0750*/ 	.word	0x0000005c
        /*0754*/ 	.word	0x00000060
        /*0758*/ 	.short	0x010a
        /*075a*/ 	.byte	0xff
	.zero		1


	//   ....[100]....
        /*075c*/ 	.word	0x0000ba90
        /*0760*/ 	.word	0x00000056
        /*0764*/ 	.word	0x00000000
        /*0768*/ 	.short	0x0101
        /*076a*/ 	.byte	0xff
	.zero		1


	//   ....[101]....
        /*076c*/ 	.word	0x0000c080
        /*0770*/ 	.word	0x00000003
        /*0774*/ 	.word	0x00000000
        /*0778*/ 	.short	0x0101
        /*077a*/ 	.byte	0xff
	.zero		1


	//   ....[102]....
        /*077c*/ 	.word	0x0000c300
        /*0780*/ 	.word	0x000000ff
        /*0784*/ 	.word	0x00000000
        /*0788*/ 	.short	0x0101
        /*078a*/ 	.byte	0x04
	.zero		1


	//   ....[103]....
        /*078c*/ 	.word	0x0000c330
        /*0790*/ 	.word	0x00000018
        /*0794*/ 	.word	0x00000030
        /*0798*/ 	.short	0x010a
        /*079a*/ 	.byte	0xff
	.zero		1


	//   ....[104]....
        /*079c*/ 	.word	0x0000c390
        /*07a0*/ 	.word	0x00000023
        /*07a4*/ 	.word	0x00000030
        /*07a8*/ 	.short	0x010a
        /*07aa*/ 	.byte	0xff
	.zero		1


	//   ....[105]....
        /*07ac*/ 	.word	0x0000c3f0
        /*07b0*/ 	.word	0x00000000
        /*07b4*/ 	.word	0x000000b0
        /*07b8*/ 	.short	0x010a
        /*07ba*/ 	.byte	0xff
	.zero		1


	//   ....[106]....
        /*07bc*/ 	.word	0x0000c450
        /*07c0*/ 	.word	0x00000000
        /*07c4*/ 	.word	0x00000000
        /*07c8*/ 	.short	0x010a
        /*07ca*/ 	.byte	0xff
	.zero		1


	//   ....[107]....
        /*07cc*/ 	.word	0x0000c4b0
        /*07d0*/ 	.word	0x00000000
        /*07d4*/ 	.word	0x00000000
        /*07d8*/ 	.short	0x010a
        /*07da*/ 	.byte	0xff
	.zero		1


	//   ....[108]....
        /*07dc*/ 	.word	0x0000c510
        /*07e0*/ 	.word	0x00000000
        /*07e4*/ 	.word	0x00000000
        /*07e8*/ 	.short	0x010a
        /*07ea*/ 	.byte	0xff
	.zero		1


	//   ....[109]....
        /*07ec*/ 	.word	0x0000c570
        /*07f0*/ 	.word	0x00000000
        /*07f4*/ 	.word	0x00000000
        /*07f8*/ 	.short	0x010a
        /*07fa*/ 	.byte	0xff
	.zero		1


	//   ....[110]....
        /*07fc*/ 	.word	0x0000c5d0
        /*0800*/ 	.word	0x00000000
        /*0804*/ 	.word	0x00000000
        /*0808*/ 	.short	0x010a
        /*080a*/ 	.byte	0xff
	.zero		1


	//   ....[111]....
        /*080c*/ 	.word	0x0000c630
        /*0810*/ 	.word	0x00000004
        /*0814*/ 	.word	0x000000b8
        /*0818*/ 	.short	0x010a
        /*081a*/ 	.byte	0xff
	.zero		1


	//   ....[112]....
        /*081c*/ 	.word	0x0000c690
        /*0820*/ 	.word	0x00000004
        /*0824*/ 	.word	0x000000b0
        /*0828*/ 	.short	0x010a
        /*082a*/ 	.byte	0xff
	.zero		1


	//   ....[113]....
        /*082c*/ 	.word	0x0000c6f0
        /*0830*/ 	.word	0x00000000
        /*0834*/ 	.word	0x00000008
        /*0838*/ 	.short	0x010a
        /*083a*/ 	.byte	0xff
	.zero		1


	//   ....[114]....
        /*083c*/ 	.word	0x0000c7d0
        /*0840*/ 	.word	0x00000000
        /*0844*/ 	.word	0x00000008
        /*0848*/ 	.short	0x010a
        /*084a*/ 	.byte	0xff
	.zero		1


	//   ....[115]....
        /*084c*/ 	.word	0x0000c830
        /*0850*/ 	.word	0x00000004
        /*0854*/ 	.word	0x000000b0
        /*0858*/ 	.short	0x010a
        /*085a*/ 	.byte	0xff
	.zero		1


	//   ....[116]....
        /*085c*/ 	.word	0x0000c890
        /*0860*/ 	.word	0x00000004
        /*0864*/ 	.word	0x000000d0
        /*0868*/ 	.short	0x010a
        /*086a*/ 	.byte	0xff
	.zero		1


	//   ....[117]....
        /*086c*/ 	.word	0x0000c8f0
        /*0870*/ 	.word	0x00000004
        /*0874*/ 	.word	0x00000000
        /*0878*/ 	.short	0x010a
        /*087a*/ 	.byte	0xff
	.zero		1


	//   ....[118]....
        /*087c*/ 	.word	0x0000c950
        /*0880*/ 	.word	0x00000002
        /*0884*/ 	.word	0x00000000
        /*0888*/ 	.short	0x010a
        /*088a*/ 	.byte	0xff
	.zero		1


	//   ....[119]....
        /*088c*/ 	.word	0x0000c9b0
        /*0890*/ 	.word	0x00000002
        /*0894*/ 	.word	0x000000e0
        /*0898*/ 	.short	0x010a
        /*089a*/ 	.byte	0xff
	.zero		1


	//   ....[120]....
        /*089c*/ 	.word	0x0000ca10
        /*08a0*/ 	.word	0x00000002
        /*08a4*/ 	.word	0x000000b0
        /*08a8*/ 	.short	0x010a
        /*08aa*/ 	.byte	0xff
	.zero		1


	//   ....[121]....
        /*08ac*/ 	.word	0x0000ca70
        /*08b0*/ 	.word	0x00000002
        /*08b4*/ 	.word	0x000000a8
        /*08b8*/ 	.short	0x010a
        /*08ba*/ 	.byte	0xff
	.zero		1


	//   ....[122]....
        /*08bc*/ 	.word	0x0000cad0
        /*08c0*/ 	.word	0x00000003
        /*08c4*/ 	.word	0x00000080
        /*08c8*/ 	.short	0x010a
        /*08ca*/ 	.byte	0xff
	.zero		1


	//   ....[123]....
        /*08cc*/ 	.word	0x0000cb30
        /*08d0*/ 	.word	0x00000003
        /*08d4*/ 	.word	0x00000088
        /*08d8*/ 	.short	0x010a
        /*08da*/ 	.byte	0xff
	.zero		1


	//   ....[124]....
        /*08dc*/ 	.word	0x0000cb90
        /*08e0*/ 	.word	0x00000003
        /*08e4*/ 	.word	0x00000090
        /*08e8*/ 	.short	0x010a
        /*08ea*/ 	.byte	0xff
	.zero		1


	//   ....[125]....
        /*08ec*/ 	.word	0x0000cbf0
        /*08f0*/ 	.word	0x00000003
        /*08f4*/ 	.word	0x00000098
        /*08f8*/ 	.short	0x010a
        /*08fa*/ 	.byte	0xff
	.zero		1


	//   ....[126]....
        /*08fc*/ 	.word	0x0000cc50
        /*0900*/ 	.word	0x00000000
        /*0904*/ 	.word	0x00000080
        /*0908*/ 	.short	0x010a
        /*090a*/ 	.byte	0xff
	.zero		1


	//   ....[127]....
        /*090c*/ 	.word	0x0000ccb0
        /*0910*/ 	.word	0x00000000
        /*0914*/ 	.word	0x00000088
        /*0918*/ 	.short	0x010a
        /*091a*/ 	.byte	0xff
	.zero		1


	//   ....[128]....
        /*091c*/ 	.word	0x0000cd10
        /*0920*/ 	.word	0x00000000
        /*0924*/ 	.word	0x00000090
        /*0928*/ 	.short	0x010a
        /*092a*/ 	.byte	0xff
	.zero		1


	//   ....[129]....
        /*092c*/ 	.word	0x0000cd70
        /*0930*/ 	.word	0x00000000
        /*0934*/ 	.word	0x000000b0
        /*0938*/ 	.short	0x010a
        /*093a*/ 	.byte	0xff
	.zero		1


	//   ....[130]....
        /*093c*/ 	.word	0x0000cdd0
        /*0940*/ 	.word	0x00000000
        /*0944*/ 	.word	0x00000060
        /*0948*/ 	.short	0x010a
        /*094a*/ 	.byte	0xff
	.zero		1


	//   ....[131]....
        /*094c*/ 	.word	0x0000ce20
        /*0950*/ 	.word	0x00000056
        /*0954*/ 	.word	0x000000c0
        /*0958*/ 	.short	0x010a
        /*095a*/ 	.byte	0xff
	.zero		1


	//   ....[132]....
        /*095c*/ 	.word	0x0000ce70
        /*0960*/ 	.word	0x00000003
        /*0964*/ 	.word	0x00000060
        /*0968*/ 	.short	0x010a
        /*096a*/ 	.byte	0xff
	.zero		1


	//   ....[133]....
        /*096c*/ 	.word	0x0000cec0
        /*0970*/ 	.word	0x00000028
        /*0974*/ 	.word	0x00000060
        /*0978*/ 	.short	0x010a
        /*097a*/ 	.byte	0xff
	.zero		1


	//   ....[134]....
        /*097c*/ 	.word	0x0000cf10
        /*0980*/ 	.word	0x0000005c
        /*0984*/ 	.word	0x00000060
        /*0988*/ 	.short	0x010a
        /*098a*/ 	.byte	0xff
	.zero		1


	//----- nvinfo : EIATTR_NUM_MBARRIERS
	.align		4
.L_47:
        /*098c*/ 	.byte	0x03, 0x38
        /*098e*/ 	.short	0x001d


	//----- nvinfo : EIATTR_EXIT_INSTR_OFFSETS
	.align		4
        /*0990*/ 	.byte	0x04, 0x1c
        /*0992*/ 	.short	(.L_49 - .L_48)


	//   ....[0]....
.L_48:
        /*0994*/ 	.word	0x00005ab0


	//   ....[1]....
        /*0998*/ 	.word	0x00005d60


	//   ....[2]....
        /*099c*/ 	.word	0x00005dc0


	//   ....[3]....
        /*09a0*/ 	.word	0x00007260


	//   ....[4]....
        /*09a4*/ 	.word	0x00008720


	//   ....[5]....
        /*09a8*/ 	.word	0x00008760


	//   ....[6]....
        /*09ac*/ 	.word	0x0000c1e0


	//   ....[7]....
        /*09b0*/ 	.word	0x0000c260


	//   ....[8]....
        /*09b4*/ 	.word	0x0000c290


	//   ....[9]....
        /*09b8*/ 	.word	0x0000c310


	//----- nvinfo : EIATTR_MAX_THREADS
	.align		4
.L_49:
        /*09bc*/ 	.byte	0x04, 0x05
        /*09be*/ 	.short	(.L_51 - .L_50)
.L_50:
        /*09c0*/ 	.word	0x00000100
        /*09c4*/ 	.word	0x00000001
        /*09c8*/ 	.word	0x00000001


	//----- nvinfo : EIATTR_CRS_STACK_SIZE
	.align		4
.L_51:
        /*09cc*/ 	.byte	0x04, 0x1e
        /*09ce*/ 	.short	(.L_53 - .L_52)
.L_52:
        /*09d0*/ 	.word	0x00000000


	//----- nvinfo : EIATTR_CBANK_PARAM_SIZE
	.align		4
.L_53:
        /*09d4*/ 	.byte	0x03, 0x19
        /*09d6*/ 	.short	0x0800


	//----- nvinfo : EIATTR_PARAM_CBANK
	.align		4
        /*09d8*/ 	.byte	0x04, 0x0a
        /*09da*/ 	.short	(.L_55 - .L_54)
	.align		4
.L_54:
        /*09dc*/ 	.word	index@(.nv.constant0._ZN7cutlass13device_kernelINS_4conv6kernel13ConvUniversalINS1_16ConvProblemShapeILNS1_8OperatorE0ELi2EEENS1_10collective14CollectiveConvINS1_47MainloopSm100TmaUmmaWarpSpecializedImplicitGemmILS5_0ELi6ELi2ELi1ELi2EN4cute5tupleIJNSA_1CILi2EEENSC_ILi1EEESE_EEEEENSB_IJNSC_ILi128EEESH_NSB_IJNSC_ILi64EEEEEEEEENS_10tfloat32_tESL_NSA_8TiledMMAINSA_8MMA_AtomIJNSA_23SM100_MMA_TF32_2x1SM_SSISL_SL_fLi128ELi128ELNSA_4UMMA5MajorE0ELSQ_0ELNSP_7ScaleInE0ELSR_0EEEEEENSA_6LayoutINSB_IJSE_SE_SE_EEENSB_IJNSC_ILi0EEESW_SW_EEEEENSB_IJNSA_10UnderscoreESZ_SZ_EEEEENS7_6detail27Sm100ImplicitGemmTileTraitsINSA_25SM100_TMA_2SM_LOAD_IM2COLENSA_14ComposedLayoutINSA_7SwizzleILi3ELi4ELi3EEENSA_18smem_ptr_flag_bitsILi32EEENSU_INSB_IJNSC_ILi8EEENSC_ILi32EEEEEENSB_IJS1B_SE_EEEEEEEvEENS13_INSA_18SM100_TMA_2SM_LOADES1F_vEEEENS_8epilogue10collective18CollectiveEpilogueINS1K_23Sm100TmaWarpSpecializedILi4ELi2ELi16ELb1ELb0EEEJNSB_IJSI_SH_SJ_EEENSB_IJNSU_ISI_SE_EENSU_INSB_IJNSC_ILi16EEESD_EEENSB_IJSE_SI_EEEEEEEESL_NSB_IJNSB_IJlllEEESE_SW_EEESL_S1X_NS1K_6fusion15FusionCallbacksIS1O_NS1Y_17LinearCombinationISL_fSL_fLNS_15FloatRoundStyleE2EEES1P_S1V_JEEENSA_5SM1004TMEM4LOAD26SM100_TMEM_LOAD_32dp32b16xENSA_20SM90_TMA_LOAD_IM2COLENS15_INS16_ILi2ELi4ELi3EEES19_NSU_INSB_IJS1A_S1R_EEENSB_IJS1R_SE_EEEEEEENSA_39AutoVectorizingCopyWithAssumedAlignmentILi128EEENSA_21SM90_TMA_STORE_IM2COLES2D_S2F_S2F_EEEvvEEEEvNT_6ParamsE)
        /*09e0*/ 	.short	0x0380
        /*09e2*/ 	.short	0x0800


	//----- nvinfo : EIATTR_SW_WAR
	.align		4
.L_55:
        /*09e4*/ 	.byte	0x04, 0x36
        /*09e6*/ 	.short	(.L_57 - .L_56)
.L_56:
        /*09e8*/ 	.word	0x00000008
.L_57:


//--------------------- .nv.callgraph             --------------------------
	.section	.nv.callgraph,"",@"SHT_CUDA_CALLGRAPH"
	.align	4
	.sectionentsize	8
	.align		4
        /*0000*/ 	.word	0x00000000
	.align		4
        /*0004*/ 	.word	0xffffffff
	.align		4
        /*0008*/ 	.word	index@(_ZN7cutlass13device_kernelINS_4conv6kernel13ConvUniversalINS1_16ConvProblemShapeILNS1_8OperatorE0ELi2EEENS1_10collective14CollectiveConvINS1_47MainloopSm100TmaUmmaWarpSpecializedImplicitGemmILS5_0ELi6ELi2ELi1ELi2EN4cute5tupleIJNSA_1CILi2EEENSC_ILi1EEESE_EEEEENSB_IJNSC_ILi128EEESH_NSB_IJNSC_ILi64EEEEEEEEENS_10tfloat32_tESL_NSA_8TiledMMAINSA_8MMA_AtomIJNSA_23SM100_MMA_TF32_2x1SM_SSISL_SL_fLi128ELi128ELNSA_4UMMA5MajorE0ELSQ_0ELNSP_7ScaleInE0ELSR_0EEEEEENSA_6LayoutINSB_IJSE_SE_SE_EEENSB_IJNSC_ILi0EEESW_SW_EEEEENSB_IJNSA_10UnderscoreESZ_SZ_EEEEENS7_6detail27Sm100ImplicitGemmTileTraitsINSA_25SM100_TMA_2SM_LOAD_IM2COLENSA_14ComposedLayoutINSA_7SwizzleILi3ELi4ELi3EEENSA_18smem_ptr_flag_bitsILi32EEENSU_INSB_IJNSC_ILi8EEENSC_ILi32EEEEEENSB_IJS1B_SE_EEEEEEEvEENS13_INSA_18SM100_TMA_2SM_LOADES1F_vEEEENS_8epilogue10collective18CollectiveEpilogueINS1K_23Sm100TmaWarpSpecializedILi4ELi2ELi16ELb1ELb0EEEJNSB_IJSI_SH_SJ_EEENSB_IJNSU_ISI_SE_EENSU_INSB_IJNSC_ILi16EEESD_EEENSB_IJSE_SI_EEEEEEEESL_NSB_IJNSB_IJlllEEESE_SW_EEESL_S1X_NS1K_6fusion15FusionCallbacksIS1O_NS1Y_17LinearCombinationISL_fSL_fLNS_15FloatRoundStyleE2EEES1P_S1V_JEEENSA_5SM1004TMEM4LOAD26SM100_TMEM_LOAD_32dp32b16xENSA_20SM90_TMA_LOAD_IM2COLENS15_INS16_ILi2ELi4ELi3EEES19_NSU_INSB_IJS1A_S1R_EEENSB_IJS1R_SE_EEEEEEENSA_39AutoVectorizingCopyWithAssumedAlignmentILi128EEENSA_21SM90_TMA_STORE_IM2COLES2D_S2F_S2F_EEEvvEEEEvNT_6ParamsE)
	.align		4
        /*000c*/ 	.word	index@(__assertfail)
	.align		4
        /*0010*/ 	.word	0x00000000
	.align		4
        /*0014*/ 	.word	0xfffffffe
	.align		4
        /*0018*/ 	.word	0x00000000
	.align		4
        /*001c*/ 	.word	0xfffffffd
	.align		4
        /*0020*/ 	.word	0x00000000
	.align		4
        /*0024*/ 	.word	0xfffffffc


//--------------------- .nv.constant4             --------------------------
	.section	.nv.constant4,"a",@progbits
	.align	8
	.align		8
.nv.constant4:
        /*0000*/ 	.dword	__assertfail
	.align		8
        /*0008*/ 	.dword	__unnamed_1
	.align		8
        /*0010*/ 	.dword	__unnamed_2
	.align		8
        /*0018*/ 	.dword	_ZN39_INTERNAL_cec464dd_4_k_cu_5b366649_33594cuda3std3__45__cpo5beginE
	.align		8
        /*0020*/ 	.dword	_ZN39_INTERNAL_cec464dd_4_k_cu_5b366649_33594cuda3std3__45__cpo3endE
	.align		8
        /*0028*/ 	.dword	_ZN39_INTERNAL_cec464dd_4_k_cu_5b366649_33594cuda3std3__45__cpo6cbeginE
	.align		8
        /*0030*/ 	.dword	_ZN39_INTERNAL_cec464dd_4_k_cu_5b366649_33594cuda3std3__45__cpo4cendE
	.align		8
        /*0038*/ 	.dword	_ZN39_INTERNAL_cec464dd_4_k_cu_5b366649_33594cuda3std3__441_GLOBAL__N__cec464dd_4_k_cu_5b366649_33596ignoreE
	.align		8
        /*0040*/ 	.dword	_ZN39_INTERNAL_cec464dd_4_k_cu_5b366649_33594cuda3std3__419piecewise_constructE
	.align		8
        /*0048*/ 	.dword	_ZN39_INTERNAL_cec464dd_4_k_cu_5b366649_33594cuda3std3__48in_placeE
	.align		8
        /*0050*/ 	.dword	_ZN39_INTERNAL_cec464dd_4_k_cu_5b366649_33594cuda3std6ranges3__45__cpo4swapE
	.align		8
        /*0058*/ 	.dword	_ZN39_INTERNAL_cec464dd_4_k_cu_5b366649_33594cuda3std6ranges3__45__cpo9iter_moveE
	.align		8
        /*0060*/ 	.dword	_ZN39_INTERNAL_cec464dd_4_k_cu_5b366649_33594cute7productE
	.align		8
        /*0068*/ 	.dword	_ZN39_INTERNAL_cec464dd_4_k_cu_5b366649_33594cute1_E
	.align		8
        /*0070*/ 	.dword	$str$27
	.align		8
        /*0078*/ 	.dword	$str$28
	.align		8
        /*0080*/ 	.dword	$str$29
	.align		8
        /*0088*/ 	.dword	$str$30


//--------------------- .text._ZN7cutlass13device_kernelINS_4conv6kernel13ConvUniversalINS1_16ConvProblemShapeILNS1_8OperatorE0ELi2EEENS1_10collective14CollectiveConvINS1_47MainloopSm100TmaUmmaWarpSpecializedImplicitGemmILS5_0ELi6ELi2ELi1ELi2EN4cute5tupleIJNSA_1CILi2EEENSC_ILi1EEESE_EEEEENSB_IJNSC_ILi128EEESH_NSB_IJNSC_ILi64EEEEEEEEENS_10tfloat32_tESL_NSA_8TiledMMAINSA_8MMA_AtomIJNSA_23SM100_MMA_TF32_2x1SM_SSISL_SL_fLi128ELi128ELNSA_4UMMA5MajorE0ELSQ_0ELNSP_7ScaleInE0ELSR_0EEEEEENSA_6LayoutINSB_IJSE_SE_SE_EEENSB_IJNSC_ILi0EEESW_SW_EEEEENSB_IJNSA_10UnderscoreESZ_SZ_EEEEENS7_6detail27Sm100ImplicitGemmTileTraitsINSA_25SM100_TMA_2SM_LOAD_IM2COLENSA_14ComposedLayoutINSA_7SwizzleILi3ELi4ELi3EEENSA_18smem_ptr_flag_bitsILi32EEENSU_INSB_IJNSC_ILi8EEENSC_ILi32EEEEEENSB_IJS1B_SE_EEEEEEEvEENS13_INSA_18SM100_TMA_2SM_LOADES1F_vEEEENS_8epilogue10collective18CollectiveEpilogueINS1K_23Sm100TmaWarpSpecializedILi4ELi2ELi16ELb1ELb0EEEJNSB_IJSI_SH_SJ_EEENSB_IJNSU_ISI_SE_EENSU_INSB_IJNSC_ILi16EEESD_EEENSB_IJSE_SI_EEEEEEEESL_NSB_IJNSB_IJlllEEESE_SW_EEESL_S1X_NS1K_6fusion15FusionCallbacksIS1O_NS1Y_17LinearCombinationISL_fSL_fLNS_15FloatRoundStyleE2EEES1P_S1V_JEEENSA_5SM1004TMEM4LOAD26SM100_TMEM_LOAD_32dp32b16xENSA_20SM90_TMA_LOAD_IM2COLENS15_INS16_ILi2ELi4ELi3EEES19_NSU_INSB_IJS1A_S1R_EEENSB_IJS1R_SE_EEEEEEENSA_39AutoVectorizingCopyWithAssumedAlignmentILi128EEENSA_21SM90_TMA_STORE_IM2COLES2D_S2F_S2F_EEEvvEEEEvNT_6ParamsE --------------------------
	.section	.text._ZN7cutlass13device_kernelINS_4conv6kernel13ConvUniversalINS1_16ConvProblemShapeILNS1_8OperatorE0ELi2EEENS1_10collective14CollectiveConvINS1_47MainloopSm100TmaUmmaWarpSpecializedImplicitGemmILS5_0ELi6ELi2ELi1ELi2EN4cute5tupleIJNSA_1CILi2EEENSC_ILi1EEESE_EEEEENSB_IJNSC_ILi128EEESH_NSB_IJNSC_ILi64EEEEEEEEENS_10tfloat32_tESL_NSA_8TiledMMAINSA_8MMA_AtomIJNSA_23SM100_MMA_TF32_2x1SM_SSISL_SL_fLi128ELi128ELNSA_4UMMA5MajorE0ELSQ_0ELNSP_7ScaleInE0ELSR_0EEEEEENSA_6LayoutINSB_IJSE_SE_SE_EEENSB_IJNSC_ILi0EEESW_SW_EEEEENSB_IJNSA_10UnderscoreESZ_SZ_EEEEENS7_6detail27Sm100ImplicitGemmTileTraitsINSA_25SM100_TMA_2SM_LOAD_IM2COLENSA_14ComposedLayoutINSA_7SwizzleILi3ELi4ELi3EEENSA_18smem_ptr_flag_bitsILi32EEENSU_INSB_IJNSC_ILi8EEENSC_ILi32EEEEEENSB_IJS1B_SE_EEEEEEEvEENS13_INSA_18SM100_TMA_2SM_LOADES1F_vEEEENS_8epilogue10collective18CollectiveEpilogueINS1K_23Sm100TmaWarpSpecializedILi4ELi2ELi16ELb1ELb0EEEJNSB_IJSI_SH_SJ_EEENSB_IJNSU_ISI_SE_EENSU_INSB_IJNSC_ILi16EEESD_EEENSB_IJSE_SI_EEEEEEEESL_NSB_IJNSB_IJlllEEESE_SW_EEESL_S1X_NS1K_6fusion15FusionCallbacksIS1O_NS1Y_17LinearCombinationISL_fSL_fLNS_15FloatRoundStyleE2EEES1P_S1V_JEEENSA_5SM1004TMEM4LOAD26SM100_TMEM_LOAD_32dp32b16xENSA_20SM90_TMA_LOAD_IM2COLENS15_INS16_ILi2ELi4ELi3EEES19_NSU_INSB_IJS1A_S1R_EEENSB_IJS1R_SE_EEEEEEENSA_39AutoVectorizingCopyWithAssumedAlignmentILi128EEENSA_21SM90_TMA_STORE_IM2COLES2D_S2F_S2F_EEEvvEEEEvNT_6ParamsE,"ax",@progbits
	.align	128
.text._ZN7cutlass13device_kernelINS_4conv6kernel13ConvUniversalINS1_16ConvProblemShapeILNS1_8OperatorE0ELi2EEENS1_10collective14CollectiveConvINS1_47MainloopSm100TmaUmmaWarpSpecializedImplicitGemmILS5_0ELi6ELi2ELi1ELi2EN4cute5tupleIJNSA_1CILi2EEENSC_ILi1EEESE_EEEEENSB_IJNSC_ILi128EEESH_NSB_IJNSC_ILi64EEEEEEEEENS_10tfloat32_tESL_NSA_8TiledMMAINSA_8MMA_AtomIJNSA_23SM100_MMA_TF32_2x1SM_SSISL_SL_fLi128ELi128ELNSA_4UMMA5MajorE0ELSQ_0ELNSP_7ScaleInE0ELSR_0EEEEEENSA_6LayoutINSB_IJSE_SE_SE_EEENSB_IJNSC_ILi0EEESW_SW_EEEEENSB_IJNSA_10UnderscoreESZ_SZ_EEEEENS7_6detail27Sm100ImplicitGemmTileTraitsINSA_25SM100_TMA_2SM_LOAD_IM2COLENSA_14ComposedLayoutINSA_7SwizzleILi3ELi4ELi3EEENSA_18smem_ptr_flag_bitsILi32EEENSU_INSB_IJNSC_ILi8EEENSC_ILi32EEEEEENSB_IJS1B_SE_EEEEEEEvEENS13_INSA_18SM100_TMA_2SM_LOADES1F_vEEEENS_8epilogue10collective18CollectiveEpilogueINS1K_23Sm100TmaWarpSpecializedILi4ELi2ELi16ELb1ELb0EEEJNSB_IJSI_SH_SJ_EEENSB_IJNSU_ISI_SE_EENSU_INSB_IJNSC_ILi16EEESD_EEENSB_IJSE_SI_EEEEEEEESL_NSB_IJNSB_IJlllEEESE_SW_EEESL_S1X_NS1K_6fusion15FusionCallbacksIS1O_NS1Y_17LinearCombinationISL_fSL_fLNS_15FloatRoundStyleE2EEES1P_S1V_JEEENSA_5SM1004TMEM4LOAD26SM100_TMEM_LOAD_32dp32b16xENSA_20SM90_TMA_LOAD_IM2COLENS15_INS16_ILi2ELi4ELi3EEES19_NSU_INSB_IJS1A_S1R_EEENSB_IJS1R_SE_EEEEEEENSA_39AutoVectorizingCopyWithAssumedAlignmentILi128EEENSA_21SM90_TMA_STORE_IM2COLES2D_S2F_S2F_EEEvvEEEEvNT_6ParamsE:
        .type           _ZN7cutlass13device_kernelINS_4conv6kernel13ConvUniversalINS1_16ConvProblemShapeILNS1_8OperatorE0ELi2EEENS1_10collective14CollectiveConvINS1_47MainloopSm100TmaUmmaWarpSpecializedImplicitGemmILS5_0ELi6ELi2ELi1ELi2EN4cute5tupleIJNSA_1CILi2EEENSC_ILi1EEESE_EEEEENSB_IJNSC_ILi128EEESH_NSB_IJNSC_ILi64EEEEEEEEENS_10tfloat32_tESL_NSA_8TiledMMAINSA_8MMA_AtomIJNSA_23SM100_MMA_TF32_2x1SM_SSISL_SL_fLi128ELi128ELNSA_4UMMA5MajorE0ELSQ_0ELNSP_7ScaleInE0ELSR_0EEEEEENSA_6LayoutINSB_IJSE_SE_SE_EEENSB_IJNSC_ILi0EEESW_SW_EEEEENSB_IJNSA_10UnderscoreESZ_SZ_EEEEENS7_6detail27Sm100ImplicitGemmTileTraitsINSA_25SM100_TMA_2SM_LOAD_IM2COLENSA_14ComposedLayoutINSA_7SwizzleILi3ELi4ELi3EEENSA_18smem_ptr_flag_bitsILi32EEENSU_INSB_IJNSC_ILi8EEENSC_ILi32EEEEEENSB_IJS1B_SE_EEEEEEEvEENS13_INSA_18SM100_TMA_2SM_LOADES1F_vEEEENS_8epilogue10collective18CollectiveEpilogueINS1K_23Sm100TmaWarpSpecializedILi4ELi2ELi16ELb1ELb0EEEJNSB_IJSI_SH_SJ_EEENSB_IJNSU_ISI_SE_EENSU_INSB_IJNSC_ILi16EEESD_EEENSB_IJSE_SI_EEEEEEEESL_NSB_IJNSB_IJlllEEESE_SW_EEESL_S1X_NS1K_6fusion15FusionCallbacksIS1O_NS1Y_17LinearCombinationISL_fSL_fLNS_15FloatRoundStyleE2EEES1P_S1V_JEEENSA_5SM1004TMEM4LOAD26SM100_TMEM_LOAD_32dp32b16xENSA_20SM90_TMA_LOAD_IM2COLENS15_INS16_ILi2ELi4ELi3EEES19_NSU_INSB_IJS1A_S1R_EEENSB_IJS1R_SE_EEEEEEENSA_39AutoVectorizingCopyWithAssumedAlignmentILi128EEENSA_21SM90_TMA_STORE_IM2COLES2D_S2F_S2F_EEEvvEEEEvNT_6ParamsE,@function
        .size           _ZN7cutlass13device_kernelINS_4conv6kernel13ConvUniversalINS1_16ConvProblemShapeILNS1_8OperatorE0ELi2EEENS1_10collective14CollectiveConvINS1_47MainloopSm100TmaUmmaWarpSpecializedImplicitGemmILS5_0ELi6ELi2ELi1ELi2EN4cute5tupleIJNSA_1CILi2EEENSC_ILi1EEESE_EEEEENSB_IJNSC_ILi128EEESH_NSB_IJNSC_ILi64EEEEEEEEENS_10tfloat32_tESL_NSA_8TiledMMAINSA_8MMA_AtomIJNSA_23SM100_MMA_TF32_2x1SM_SSISL_SL_fLi128ELi128ELNSA_4UMMA5MajorE0ELSQ_0ELNSP_7ScaleInE0ELSR_0EEEEEENSA_6LayoutINSB_IJSE_SE_SE_EEENSB_IJNSC_ILi0EEESW_SW_EEEEENSB_IJNSA_10UnderscoreESZ_SZ_EEEEENS7_6detail27Sm100ImplicitGemmTileTraitsINSA_25SM100_TMA_2SM_LOAD_IM2COLENSA_14ComposedLayoutINSA_7SwizzleILi3ELi4ELi3EEENSA_18smem_ptr_flag_bitsILi32EEENSU_INSB_IJNSC_ILi8EEENSC_ILi32EEEEEENSB_IJS1B_SE_EEEEEEEvEENS13_INSA_18SM100_TMA_2SM_LOADES1F_vEEEENS_8epilogue10collective18CollectiveEpilogueINS1K_23Sm100TmaWarpSpecializedILi4ELi2ELi16ELb1ELb0EEEJNSB_IJSI_SH_SJ_EEENSB_IJNSU_ISI_SE_EENSU_INSB_IJNSC_ILi16EEESD_EEENSB_IJSE_SI_EEEEEEEESL_NSB_IJNSB_IJlllEEESE_SW_EEESL_S1X_NS1K_6fusion15FusionCallbacksIS1O_NS1Y_17LinearCombinationISL_fSL_fLNS_15FloatRoundStyleE2EEES1P_S1V_JEEENSA_5SM1004TMEM4LOAD26SM100_TMEM_LOAD_32dp32b16xENSA_20SM90_TMA_LOAD_IM2COLENS15_INS16_ILi2ELi4ELi3EEES19_NSU_INSB_IJS1A_S1R_EEENSB_IJS1R_SE_EEEEEEENSA_39AutoVectorizingCopyWithAssumedAlignmentILi128EEENSA_21SM90_TMA_STORE_IM2COLES2D_S2F_S2F_EEEvvEEEEvNT_6ParamsE,(.L_x_193 - _ZN7cutlass13device_kernelINS_4conv6kernel13ConvUniversalINS1_16ConvProblemShapeILNS1_8OperatorE0ELi2EEENS1_10collective14CollectiveConvINS1_47MainloopSm100TmaUmmaWarpSpecializedImplicitGemmILS5_0ELi6ELi2ELi1ELi2EN4cute5tupleIJNSA_1CILi2EEENSC_ILi1EEESE_EEEEENSB_IJNSC_ILi128EEESH_NSB_IJNSC_ILi64EEEEEEEEENS_10tfloat32_tESL_NSA_8TiledMMAINSA_8MMA_AtomIJNSA_23SM100_MMA_TF32_2x1SM_SSISL_SL_fLi128ELi128ELNSA_4UMMA5MajorE0ELSQ_0ELNSP_7ScaleInE0ELSR_0EEEEEENSA_6LayoutINSB_IJSE_SE_SE_EEENSB_IJNSC_ILi0EEESW_SW_EEEEENSB_IJNSA_10UnderscoreESZ_SZ_EEEEENS7_6detail27Sm100ImplicitGemmTileTraitsINSA_25SM100_TMA_2SM_LOAD_IM2COLENSA_14ComposedLayoutINSA_7SwizzleILi3ELi4ELi3EEENSA_18smem_ptr_flag_bitsILi32EEENSU_INSB_IJNSC_ILi8EEENSC_ILi32EEEEEENSB_IJS1B_SE_EEEEEEEvEENS13_INSA_18SM100_TMA_2SM_LOADES1F_vEEEENS_8epilogue10collective18CollectiveEpilogueINS1K_23Sm100TmaWarpSpecializedILi4ELi2ELi16ELb1ELb0EEEJNSB_IJSI_SH_SJ_EEENSB_IJNSU_ISI_SE_EENSU_INSB_IJNSC_ILi16EEESD_EEENSB_IJSE_SI_EEEEEEEESL_NSB_IJNSB_IJlllEEESE_SW_EEESL_S1X_NS1K_6fusion15FusionCallbacksIS1O_NS1Y_17LinearCombinationISL_fSL_fLNS_15FloatRoundStyleE2EEES1P_S1V_JEEENSA_5SM1004TMEM4LOAD26SM100_TMEM_LOAD_32dp32b16xENSA_20SM90_TMA_LOAD_IM2COLENS15_INS16_ILi2ELi4ELi3EEES19_NSU_INSB_IJS1A_S1R_EEENSB_IJS1R_SE_EEEEEEENSA_39AutoVectorizingCopyWithAssumedAlignmentILi128EEENSA_21SM90_TMA_STORE_IM2COLES2D_S2F_S2F_EEEvvEEEEvNT_6ParamsE)
        .other          _ZN7cutlass13device_kernelINS_4conv6kernel13ConvUniversalINS1_16ConvProblemShapeILNS1_8OperatorE0ELi2EEENS1_10collective14CollectiveConvINS1_47MainloopSm100TmaUmmaWarpSpecializedImplicitGemmILS5_0ELi6ELi2ELi1ELi2EN4cute5tupleIJNSA_1CILi2EEENSC_ILi1EEESE_EEEEENSB_IJNSC_ILi128EEESH_NSB_IJNSC_ILi64EEEEEEEEENS_10tfloat32_tESL_NSA_8TiledMMAINSA_8MMA_AtomIJNSA_23SM100_MMA_TF32_2x1SM_SSISL_SL_fLi128ELi128ELNSA_4UMMA5MajorE0ELSQ_0ELNSP_7ScaleInE0ELSR_0EEEEEENSA_6LayoutINSB_IJSE_SE_SE_EEENSB_IJNSC_ILi0EEESW_SW_EEEEENSB_IJNSA_10UnderscoreESZ_SZ_EEEEENS7_6detail27Sm100ImplicitGemmTileTraitsINSA_25SM100_TMA_2SM_LOAD_IM2COLENSA_14ComposedLayoutINSA_7SwizzleILi3ELi4ELi3EEENSA_18smem_ptr_flag_bitsILi32EEENSU_INSB_IJNSC_ILi8EEENSC_ILi32EEEEEENSB_IJS1B_SE_EEEEEEEvEENS13_INSA_18SM100_TMA_2SM_LOADES1F_vEEEENS_8epilogue10collective18CollectiveEpilogueINS1K_23Sm100TmaWarpSpecializedILi4ELi2ELi16ELb1ELb0EEEJNSB_IJSI_SH_SJ_EEENSB_IJNSU_ISI_SE_EENSU_INSB_IJNSC_ILi16EEESD_EEENSB_IJSE_SI_EEEEEEEESL_NSB_IJNSB_IJlllEEESE_SW_EEESL_S1X_NS1K_6fusion15FusionCallbacksIS1O_NS1Y_17LinearCombinationISL_fSL_fLNS_15FloatRoundStyleE2EEES1P_S1V_JEEENSA_5SM1004TMEM4LOAD26SM100_TMEM_LOAD_32dp32b16xENSA_20SM90_TMA_LOAD_IM2COLENS15_INS16_ILi2ELi4ELi3EEES19_NSU_INSB_IJS1A_S1R_EEENSB_IJS1R_SE_EEEEEEENSA_39AutoVectorizingCopyWithAssumedAlignmentILi128EEENSA_21SM90_TMA_STORE_IM2COLES2D_S2F_S2F_EEEvvEEEEvNT_6ParamsE,@"STO_CUDA_ENTRY STV_DEFAULT"
_ZN7cutlass13device_kernelINS_4conv6kernel13ConvUniversalINS1_16ConvProblemShapeILNS1_8OperatorE0ELi2EEENS1_10collective14CollectiveConvINS1_47MainloopSm100TmaUmmaWarpSpecializedImplicitGemmILS5_0ELi6ELi2ELi1ELi2EN4cute5tupleIJNSA_1CILi2EEENSC_ILi1EEESE_EEEEENSB_IJNSC_ILi128EEESH_NSB_IJNSC_ILi64EEEEEEEEENS_10tfloat32_tESL_NSA_8TiledMMAINSA_8MMA_AtomIJNSA_23SM100_MMA_TF32_2x1SM_SSISL_SL_fLi128ELi128ELNSA_4UMMA5MajorE0ELSQ_0ELNSP_7ScaleInE0ELSR_0EEEEEENSA_6LayoutINSB_IJSE_SE_SE_EEENSB_IJNSC_ILi0EEESW_SW_EEEEENSB_IJNSA_10UnderscoreESZ_SZ_EEEEENS7_6detail27Sm100ImplicitGemmTileTraitsINSA_25SM100_TMA_2SM_LOAD_IM2COLENSA_14ComposedLayoutINSA_7SwizzleILi3ELi4ELi3EEENSA_18smem_ptr_flag_bitsILi32EEENSU_INSB_IJNSC_ILi8EEENSC_ILi32EEEEEENSB_IJS1B_SE_EEEEEEEvEENS13_INSA_18SM100_TMA_2SM_LOADES1F_vEEEENS_8epilogue10collective18CollectiveEpilogueINS1K_23Sm100TmaWarpSpecializedILi4ELi2ELi16ELb1ELb0EEEJNSB_IJSI_SH_SJ_EEENSB_IJNSU_ISI_SE_EENSU_INSB_IJNSC_ILi16EEESD_EEENSB_IJSE_SI_EEEEEEEESL_NSB_IJNSB_IJlllEEESE_SW_EEESL_S1X_NS1K_6fusion15FusionCallbacksIS1O_NS1Y_17LinearCombinationISL_fSL_fLNS_15FloatRoundStyleE2EEES1P_S1V_JEEENSA_5SM1004TMEM4LOAD26SM100_TMEM_LOAD_32dp32b16xENSA_20SM90_TMA_LOAD_IM2COLENS15_INS16_ILi2ELi4ELi3EEES19_NSU_INSB_IJS1A_S1R_EEENSB_IJS1R_SE_EEEEEEENSA_39AutoVectorizingCopyWithAssumedAlignmentILi128EEENSA_21SM90_TMA_STORE_IM2COLES2D_S2F_S2F_EEEvvEEEEvNT_6ParamsE:
[----:B------:R-:W1:Y:S01]  /*0000*/  LDC R1, c[0x0][0x37c] ;  /* 0x0000df00ff017b82 */ /* 0x000e620000000800 */
[----:B------:R-:W2:Y:S01]  /*0010*/  S2R R74, SR_TID.X ;  /* 0x00000000004a7919 */ /* 0x000ea20000002100 */
[----:B------:R-:W3:Y:S06]  /*0020*/  LDCU.64 UR8, c[0x0][0x890] ;  /* 0x00011200ff0877ac */ /* 0x000eec0008000a00 */
[----:B------:R-:W4:Y:S01]  /*0030*/  S2UR UR4, SR_CgaCtaId ;  /* 0x00000000000479c3 */ /* 0x000f220000008800 */
[----:B-1----:R-:W-:Y:S01]  /*0040*/  VIADD R1, R1, 0xfffffff8 ;  /* 0xfffffff801017836 */ /* 0x002fe20000000000 */
[----:B------:R-:W-:-:S02]  /*0050*/  PRMT R64, RZ, 0x7610, R64 ;  /* 0x00007610ff407816 */ /* 0x000fc40000000040 */
[----:B------:R-:W-:Y:S02]  /*0060*/  ELECT P1, URZ, PT ;  /* 0x0000000000ff782f */ /* 0x000fe40003820000 */
[----:B------:R-:W-:Y:S01]  /*0070*/  R2UR UR42, R1 ;  /* 0x00000000012a72ca */ /* 0x000fe200000e0000 */
[----:B---3--:R-:W-:-:S04]  /*0080*/  UISETP.NE.U32.AND UP0, UPT, UR8, URZ, UPT ;  /* 0x000000ff0800728c */ /* 0x008fc8000bf05070 */
[----:B------:R-:W-:Y:S02]  /*0090*/  UISETP.NE.AND.EX UP0, UPT, UR9, URZ, UPT, UP0 ;  /* 0x000000ff0900728c */ /* 0x000fe4000bf05300 */
[----:B----4-:R-:W-:Y:S02]  /*00a0*/  ULOP3.LUT UR50, UR4, 0x1, URZ, 0xc0, !UPT ;  /* 0x0000000104327892 */ /* 0x010fe4000f8ec0ff */
[----:B------:R-:W-:Y:S01]  /*00b0*/  ULOP3.LUT UR49, UR4, 0x1, URZ, 0x3c, !UPT ;  /* 0x0000000104317892 */ /* 0x000fe2000f8e3cff */
[----:B--2---:R-:W-:-:S05]  /*00c0*/  SHF.R.U32.HI R65, RZ, 0x5, R74 ;  /* 0x00000005ff417819 */ /* 0x004fca000001164a */
[----:B------:R-:W1:Y:S02]  /*00d0*/  SHFL.IDX PT, R0, R65, RZ, 0x1f ;  /* 0x00001fff41007589 */ /* 0x000e6400000e0000 */
[----:B-1----:R-:W-:Y:S01]  /*00e0*/  R2UR UR18, R0 ;  /* 0x00000000001272ca */ /* 0x002fe200000e0000 */
[----:B------:R-:W-:-:S14]  /*00f0*/  BRA.U UP0, `(.L_x_0) ;  /* 0x0000000100307547 */ /* 0x000fdc000b800000 */
[----:B------:R-:W1:Y:S02]  /*0100*/  LDCU.64 UR4, c[0x0][0x888] ;  /* 0x00011100ff0477ac */ /* 0x000e640008000a00 */
[----:B-1----:R-:W-:-:S04]  /*0110*/  UISETP.NE.U32.AND UP0, UPT, UR4, URZ, UPT ;  /* 0x000000ff0400728c */ /* 0x002fc8000bf05070 */
[----:B------:R-:W-:-:S09]  /*0120*/  UISETP.NE.AND.EX UP0, UPT, UR5, URZ, UPT, UP0 ;  /* 0x000000ff0500728c */ /* 0x000fd2000bf05300 */
[----:B------:R-:W-:Y:S05]  /*0130*/  BRA.U !UP0, `(.L_x_1) ;  /* 0x0000000108147547 */ /* 0x000fea000b800000 */
[----:B------:R-:W1:Y:S01]  /*0140*/  LDC.64 R2, c[0x0][0x888] ;  /* 0x00022200ff027b82 */ /* 0x000e620000000a00 */
[----:B------:R-:W1:Y:S02]  /*0150*/  LDCU.64 UR4, c[0x0][0x358] ;  /* 0x00006b00ff0477ac */ /* 0x000e640008000a00 */
[----:B-1----:R1:W5:Y:S01]  /*0160*/  LDG.E R27, desc[UR4][R2.64] ;  /* 0x00000004021b7981 */ /* 0x002362000c1e1900 */
[----:B------:R-:W-:Y:S01]  /*0170*/  HFMA2 R64, -RZ, RZ, 0, 5.9604644775390625e-08 ;  /* 0x00000001ff407431 */ /* 0x000fe200000001ff */
[----:B------:R-:W-:Y:S05]  /*0180*/  BRA `(.L_x_0) ;  /* 0x00000000000c7947 */ /* 0x000fea0003800000 */
.L_x_1:
[----:B------:R-:W1:Y:S01]  /*0190*/  LDCU UR4, c[0x0][0x880] ;  /* 0x00011000ff0477ac */ /* 0x000e620008000800 */
[----:B------:R-:W-:Y:S01]  /*01a0*/  HFMA2 R64, -RZ, RZ, 0, 5.9604644775390625e-08 ;  /* 0x00000001ff407431 */ /* 0x000fe200000001ff */
[----:B-1----:R-:W-:-:S07]  /*01b0*/  MOV R27, UR4 ;  /* 0x00000004001b7c02 */ /* 0x002fce0008000f00 */
.L_x_0:
[----:B------:R-:W2:Y:S02]  /*01c0*/  LDCU.64 UR4, c[0x0][0x8b0] ;  /* 0x00011600ff0477ac */ /* 0x000ea40008000a00 */
[----:B--2---:R-:W-:-:S04]  /*01d0*/  UISETP.NE.U32.AND UP0, UPT, UR4, URZ, UPT ;  /* 0x000000ff0400728c */ /* 0x004fc8000bf05070 */
[----:B------:R-:W-:-:S09]  /*01e0*/  UISETP.NE.AND.EX UP0, UPT, UR5, URZ, UPT, UP0 ;  /* 0x000000ff0500728c */ /* 0x000fd2000bf05300 */
[----:B------:R-:W-:Y:S05]  /*01f0*/  BRA.U UP0, `(.L_x_2) ;  /* 0x0000000100287547 */ /* 0x000fea000b800000 */
[----:B------:R-:W2:Y:S02]  /*0200*/  LDCU.64 UR4, c[0x0][0x8a8] ;  /* 0x00011500ff0477ac */ /* 0x000ea40008000a00 */
[----:B--2---:R-:W-:-:S04]  /*0210*/  UISETP.NE.U32.AND UP0, UPT, UR4, URZ, UPT ;  /* 0x000000ff0400728c */ /* 0x004fc8000bf05070 */
[----:B------:R-:W-:-:S09]  /*0220*/  UISETP.NE.AND.EX UP0, UPT, UR5, URZ, UPT, UP0 ;  /* 0x000000ff0500728c */ /* 0x000fd2000bf05300 */
[----:B------:R-:W-:Y:S05]  /*0230*/  BRA.U !UP0, `(.L_x_3) ;  /* 0x0000000108107547 */ /* 0x000fea000b800000 */
[----:B------:R-:W2:Y:S01]  /*0240*/  LDC.64 R24, c[0x0][0x8a8] ;  /* 0x00022a00ff187b82 */ /* 0x000ea20000000a00 */
[----:B------:R-:W2:Y:S02]  /*0250*/  LDCU.64 UR4, c[0x0][0x358] ;  /* 0x00006b00ff0477ac */ /* 0x000ea40008000a00 */
[----:B--2---:R2:W5:Y:S01]  /*0260*/  LDG.E R24, desc[UR4][R24.64] ;  /* 0x0000000418187981 */ /* 0x004562000c1e1900 */
[----:B------:R-:W-:Y:S05]  /*0270*/  BRA `(.L_x_2) ;  /* 0x0000000000087947 */ /* 0x000fea0003800000 */
.L_x_3:
[----:B------:R-:W2:Y:S02]  /*0280*/  LDCU UR4, c[0x0][0x8a0] ;  /* 0x00011400ff0477ac */ /* 0x000ea40008000800 */
[----:B--2---:R-:W-:Y:S02]  /*0290*/  MOV R24, UR4 ;  /* 0x0000000400187c02 */ /* 0x004fe40008000f00 */
.L_x_2:
[----:B------:R-:W-:Y:S01]  /*02a0*/  IMAD.U32 R0, RZ, RZ, UR18 ;  /* 0x00000012ff007e24 */ /* 0x000fe2000f8e00ff */
[----:B------:R-:W-:Y:S04]  /*02b0*/  BSSY.RECONVERGENT B0, `(.L_x_4) ;  /* 0x000000c000007945 */ /* 0x000fe80003800200 */
[C---:B------:R-:W-:Y:S02]  /*02c0*/  ISETP.NE.OR P2, PT, R0.reuse, 0x1, !P1 ;  /* 0x000000010000780c */ /* 0x040fe40004f45670 */
[----:B------:R-:W-:-:S11]  /*02d0*/  ISETP.NE.OR P0, PT, R0, 0x3, !P1 ;  /* 0x000000030000780c */ /* 0x000fd60004f05670 */
[----:B------:R-:W-:Y:S05]  /*02e0*/  @P2 BRA `(.L_x_5) ;  /* 0x0000000000202947 */ /* 0x000fea0003800000 */
[----:B------:R-:W3:Y:S02]  /*02f0*/  LDCU.64 UR4, c[0x0][0x348] ;  /* 0x00006900ff0477ac */ /* 0x000ee40008000a00 */
[----:B---3--:R-:W-:Y:S02]  /*0300*/  UIADD3 UR6, UP1, UPT, UR4, 0x80, URZ ;  /* 0x0000008004067890 */ /* 0x008fe4000ff3e0ff */
[----:B------:R-:W-:Y:S02]  /*0310*/  UIADD3 UR4, UP0, UPT, UR4, 0x180, URZ ;  /* 0x0000018004047890 */ /* 0x000fe4000ff1e0ff */
[----:B------:R-:W-:Y:S02]  /*0320*/  UIADD3.X UR7, UPT, UPT, URZ, UR5, URZ, UP1, !UPT ;  /* 0x00000005ff077290 */ /* 0x000fe40008ffe4ff */
[----:B------:R-:W-:-:S07]  /*0330*/  UIADD3.X UR5, UPT, UPT, URZ, UR5, URZ, UP0, !UPT ;  /* 0x00000005ff057290 */ /* 0x000fce00087fe4ff */
[----:B------:R3:W-:Y:S02]  /*0340*/  UTMACCTL.PF [UR6] ;  /* 0x00000000060079b9 */ /* 0x0007e40008040000 */
[----:B------:R3:W-:Y:S02]  /*0350*/  UTMACCTL.PF [UR4] ;  /* 0x00000000040079b9 */ /* 0x0007e40008040000 */
[----:B---3--:R-:W-:Y:S01]  /*0360*/  NOP ;  /* 0x0000000000007918 */ /* 0x008fe20000000000 */
.L_x_5:
[----:B------:R-:W-:Y:S05]  /*0370*/  BSYNC.RECONVERGENT B0 ;  /* 0x0000000000007941 */ /* 0x000fea0003800200 */
.L_x_4:
[----:B------:R-:W-:Y:S04]  /*0380*/  BSSY.RECONVERGENT B0, `(.L_x_6) ;  /* 0x000000a000007945 */ /* 0x000fe80003800200 */
        /* <DEDUP_REMOVED lines=9> */
.L_x_7:
[----:B------:R-:W-:Y:S05]  /*0420*/  BSYNC.RECONVERGENT B0 ;  /* 0x0000000000007941 */ /* 0x000fea0003800200 */
.L_x_6:
[----:B------:R-:W3:Y:S01]  /*0430*/  LDCU.64 UR4, c[0x0][0x888] ;  /* 0x00011100ff0477ac */ /* 0x000ee20008000a00 */
[----:B------:R-:W-:Y:S02]  /*0440*/  UISETP.EQ.U32.AND UP2, UPT, UR8, URZ, UPT ;  /* 0x000000ff0800728c */ /* 0x000fe4000bf42070 */
[----:B------:R-:W-:Y:S02]  /*0450*/  UPLOP3.LUT UP3, UPT, UPT, UPT, UPT, 0x80, 0x8 ;  /* 0x000000000008789c */ /* 0x000fe40003f6f070 */
[----:B---3--:R-:W-:-:S04]  /*0460*/  UISETP.NE.U32.AND UP0, UPT, UR4, URZ, UPT ;  /* 0x000000ff0400728c */ /* 0x008fc8000bf05070 */
[----:B------:R-:W-:-:S04]  /*0470*/  UISETP.NE.AND.EX UP1, UPT, UR5, URZ, UPT, UP0 ;  /* 0x000000ff0500728c */ /* 0x000fc8000bf25300 */
[----:B------:R-:W-:-:S04]  /*0480*/  UISETP.EQ.OR.EX UP4, UPT, UR9, URZ, !UP1, UP2 ;  /* 0x000000ff0900728c */ /* 0x000fc8000cf82720 */
[----:B------:R-:W-:-:S06]  /*0490*/  UP2UR UR4, UPR, URZ, 0x10 ;  /* 0x00000010ff047883 */ /* 0x000fcc0008000000 */
[----:B------:R-:W-:Y:S01]  /*04a0*/  MOV R66, UR4 ;  /* 0x0000000400427c02 */ /* 0x000fe20008000f00 */
[----:B------:R-:W-:Y:S06]  /*04b0*/  BRA.U !UP4, `(.L_x_8) ;  /* 0x000000010c207547 */ /* 0x000fec000b800000 */
[----:B------:R-:W-:Y:S01]  /*04c0*/  UISETP.NE.U32.AND UP2, UPT, UR8, URZ, UPT ;  /* 0x000000ff0800728c */ /* 0x000fe2000bf45070 */
[----:B-----5:R-:W-:Y:S01]  /*04d0*/  FSETP.NEU.AND P0, PT, R27, RZ, PT ;  /* 0x000000ff1b00720b */ /* 0x020fe20003f0d000 */
[----:B------:R-:W-:Y:S02]  /*04e0*/  USEL UR4, URZ, 0xffffffff, UP1 ;  /* 0xffffffffff047887 */ /* 0x000fe40008800000 */
[----:B------:R-:W-:-:S10]  /*04f0*/  UISETP.NE.AND.EX UP2, UPT, UR9, URZ, UPT, UP2 ;  /* 0x000000ff0900728c */ /* 0x000fd4000bf45320 */
[----:B------:R-:W-:Y:S01]  /*0500*/  VOTEU.ANY UP0, P0 ;  /* 0x0000000000ff7886 */ /* 0x000fe20000000100 */
[----:B------:R-:W-:-:S04]  /*0510*/  @!UP2 USEL UR4, URZ, 0xffffffff, UP0 ;  /* 0xffffffffff04a887 */ /* 0x000fc80008000000 */
[----:B------:R-:W-:-:S04]  /*0520*/  ULOP3.LUT UR4, UR4, 0x1, URZ, 0xc0, !UPT ;  /* 0x0000000104047892 */ /* 0x000fc8000f8ec0ff */
[----:B------:R-:W-:-:S11]  /*0530*/  UISETP.NE.U32.AND UP3, UPT, UR4, 0x1, UPT ;  /* 0x000000010400788c */ /* 0x000fd6000bf65070 */
.L_x_8:
[----:B------:R-:W3:Y:S01]  /*0540*/  SHFL.IDX PT, R0, R65, RZ, 0x1f ;  /* 0x00001fff41007589 */ /* 0x000ee200000e0000 */
[----:B------:R-:W-:Y:S02]  /*0550*/  UISETP.NE.AND UP5, UPT, UR18, 0x2, UPT ;  /* 0x000000021200788c */ /* 0x000fe4000bfa5270 */
[----:B------:R-:W-:Y:S02]  /*0560*/  UISETP.NE.AND UP0, UPT, UR18, 0x2, UPT ;  /* 0x000000021200788c */ /* 0x000fe4000bf05270 */
[----:B------:R-:W-:Y:S02]  /*0570*/  UISETP.NE.OR UP2, UPT, UR50, URZ, UP5 ;  /* 0x000000ff3200728c */ /* 0x000fe4000af45670 */
[----:B------:R-:W-:-:S04]  /*0580*/  USEL UR67, URZ, 0x1, UP0 ;  /* 0x00000001ff437887 */ /* 0x000fc80008000000 */
[----:B------:R-:W-:Y:S02]  /*0590*/  PLOP3.LUT P3, PT, P1, PT, UP2, 0xae, 0xea ;  /* 0x0000000000ea781c */ /* 0x000fe40000f6f52e */
[----:B---3--:R-:W-:-:S13]  /*05a0*/  ISETP.NE.AND P0, PT, R0, RZ, PT ;  /* 0x000000ff0000720c */ /* 0x008fda0003f05270 */
[----:B------:R-:W-:Y:S05]  /*05b0*/  @P0 BRA `(.L_x_9) ;  /* 0x0000000000580947 */ /* 0x000fea0003800000 */
[----:B------:R-:W3:Y:S01]  /*05c0*/  S2UR UR5, SR_CgaCtaId ;  /* 0x00000000000579c3 */ /* 0x000ee20000008800 */
[----:B------:R-:W-:Y:S01]  /*05d0*/  UMOV UR4, 0x400 ;  /* 0x0000040000047882 */ /* 0x000fe20000000000 */
[----:B------:R-:W-:Y:S01]  /*05e0*/  UMOV UR6, 0x1 ;  /* 0x0000000100067882 */ /* 0x000fe20000000000 */
[----:B------:R-:W-:Y:S01]  /*05f0*/  ELECT P0, URZ, PT ;  /* 0x0000000000ff782f */ /* 0x000fe20003800000 */
[----:B------:R-:W-:-:S04]  /*0600*/  UIADD3 UR6, UPT, UPT, -UR6, 0x100000, URZ ;  /* 0x0010000006067890 */ /* 0x000fc8000fffe1ff */
[----:B------:R-:W-:Y:S02]  /*0610*/  USHF.L.U32 UR7, UR6, 0xb, URZ ;  /* 0x0000000b06077899 */ /* 0x000fe400080006ff */
[----:B------:R-:W-:Y:S02]  /*0620*/  USHF.L.U32 UR6, UR6, 0x1, URZ ;  /* 0x0000000106067899 */ /* 0x000fe400080006ff */
[----:B---3--:R-:W-:Y:S01]  /*0630*/  ULEA UR4, UR5, UR4, 0x18 ;  /* 0x0000000405047291 */ /* 0x008fe2000f8ec0ff */
[----:B------:R-:W3:Y:S11]  /*0640*/  FENCE.VIEW.ASYNC.S ;  /* 0x00000000000073c6 */ /* 0x000ef60000000000 */
[----:B---3--:R3:W4:Y:S01]  /*0650*/  SYNCS.EXCH.64 URZ, [UR4], UR6 ;  /* 0x0000000604ff75b2 */ /* 0x0087220008000100 */
[----:B------:R3:W1:Y:S01]  /*0660*/  SYNCS.EXCH.64 URZ, [UR4+0x30], UR6 ;  /* 0x0000300604ff75b2 */ /* 0x0006620008000100 */
        /* <DEDUP_REMOVED lines=10> */
[----:B------:R-:W-:Y:S01]  /*0710*/  NOP ;  /* 0x0000000000007918 */ /* 0x000fe20000000000 */
.L_x_9:
[----:B------:R-:W2:Y:S01]  /*0720*/  SHFL.IDX PT, R0, R65, RZ, 0x1f ;  /* 0x00001fff41007589 */ /* 0x000ea200000e0000 */
[----:B------:R-:W-:Y:S01]  /*0730*/  NOP ;  /* 0x0000000000007918 */ /* 0x000fe20000000000 */
[----:B--2---:R-:W-:-:S13]  /*0740*/  ISETP.NE.AND P0, PT, R0, 0x1, PT ;  /* 0x000000010000780c */ /* 0x004fda0003f05270 */
[----:B------:R-:W-:Y:S05]  /*0750*/  @P0 BRA `(.L_x_10) ;  /* 0x0000000000580947 */ /* 0x000fea0003800000 */
[----:B------:R-:W2:Y:S01]  /*0760*/  S2UR UR5, SR_CgaCtaId ;  /* 0x00000000000579c3 */ /* 0x000ea20000008800 */
[----:B---3--:R-:W-:Y:S01]  /*0770*/  UMOV UR4, 0x400 ;  /* 0x0000040000047882 */ /* 0x008fe20000000000 */
[----:B------:R-:W-:Y:S01]  /*0780*/  UMOV UR8, 0x20 ;  /* 0x0000002000087882 */ /* 0x000fe20000000000 */
[----:B------:R-:W-:Y:S01]  /*0790*/  UMOV UR6, 0x80 ;  /* 0x0000008000067882 */ /* 0x000fe20000000000 */
[----:B------:R-:W-:-:S04]  /*07a0*/  UIADD3 UR8, UPT, UPT, -UR8, 0x100000, URZ ;  /* 0x0010000008087890 */ /* 0x000fc8000fffe1ff */
[----:B------:R-:W-:Y:S02]  /*07b0*/  USHF.L.U32 UR9, UR8, 0xb, URZ ;  /* 0x0000000b08097899 */ /* 0x000fe400080006ff */
[----:B------:R-:W-:Y:S02]  /*07c0*/  USHF.L.U32 UR8, UR8, 0x1, URZ ;  /* 0x0000000108087899 */ /* 0x000fe400080006ff */
[----:B------:R-:W-:-:S04]  /*07d0*/  UIADD3 UR6, UPT, UPT, -UR6, 0x100000, URZ ;  /* 0x0010000006067890 */ /* 0x000fc8000fffe1ff */
[----:B------:R-:W-:Y:S02]  /*07e0*/  USHF.L.U32 UR7, UR6, 0xb, URZ ;  /* 0x0000000b06077899 */ /* 0x000fe400080006ff */
[----:B------:R-:W-:Y:S01]  /*07f0*/  USHF.L.U32 UR6, UR6, 0x1, URZ ;  /* 0x0000000106067899 */ /* 0x000fe200080006ff */
[----:B------:R-:W-:Y:S01]  /*0800*/  ELECT P0, URZ, PT ;  /* 0x0000000000ff782f */ /* 0x000fe20003800000 */
[----:B--2---:R-:W-:Y:S01]  /*0810*/  ULEA UR4, UR5, UR4, 0x18 ;  /* 0x0000000405047291 */ /* 0x004fe2000f8ec0ff */
[----:B------:R-:W2:Y:S11]  /*0820*/  FENCE.VIEW.ASYNC.S ;  /* 0x00000000000073c6 */ /* 0x000eb60000000000 */
[----:B--2---:R2:W3:Y:S01]  /*0830*/  SYNCS.EXCH.64 URZ, [UR4+0x60], UR8 ;  /* 0x0000600804ff75b2 */ /* 0x0044e20008000100 */
        /* <DEDUP_REMOVED lines=8> */
.L_x_10:
[----:B------:R-:W4:Y:S01]  /*08c0*/  SHFL.IDX PT, R0, R65, RZ, 0x1f ;  /* 0x00001fff41007589 */ /* 0x000f2200000e0000 */
[----:B------:R-:W-:Y:S01]  /*08d0*/  NOP ;  /* 0x0000000000007918 */ /* 0x000fe20000000000 */
[----:B----4-:R-:W-:-:S13]  /*08e0*/  ISETP.NE.AND P0, PT, R0, 0x3, PT ;  /* 0x000000030000780c */ /* 0x010fda0003f05270 */
[----:B------:R-:W-:Y:S05]  /*08f0*/  @P0 BRA `(.L_x_11) ;  /* 0x0000000000300947 */ /* 0x000fea0003800000 */
[----:B------:R-:W4:Y:S01]  /*0900*/  S2UR UR5, SR_CgaCtaId ;  /* 0x00000000000579c3 */ /* 0x000f220000008800 */
[----:B--23--:R-:W-:Y:S01]  /*0910*/  UMOV UR4, 0x400 ;  /* 0x0000040000047882 */ /* 0x00cfe20000000000 */
[----:B------:R-:W-:Y:S01]  /*0920*/  UMOV UR6, 0x20 ;  /* 0x0000002000067882 */ /* 0x000fe20000000000 */
[----:B------:R-:W-:Y:S01]  /*0930*/  ELECT P0, URZ, PT ;  /* 0x0000000000ff782f */ /* 0x000fe20003800000 */
[----:B------:R-:W-:-:S04]  /*0940*/  UIADD3 UR6, UPT, UPT, -UR6, 0x100000, URZ ;  /* 0x0010000006067890 */ /* 0x000fc8000fffe1ff */
[----:B------:R-:W-:Y:S02]  /*0950*/  USHF.L.U32 UR7, UR6, 0xb, URZ ;  /* 0x0000000b06077899 */ /* 0x000fe400080006ff */
[----:B------:R-:W-:Y:S02]  /*0960*/  USHF.L.U32 UR6, UR6, 0x1, URZ ;  /* 0x0000000106067899 */ /* 0x000fe400080006ff */
[----:B----4-:R-:W-:Y:S01]  /*0970*/  ULEA UR4, UR5, UR4, 0x18 ;  /* 0x0000000405047291 */ /* 0x010fe2000f8ec0ff */
[----:B------:R-:W2:Y:S11]  /*0980*/  FENCE.VIEW.ASYNC.S ;  /* 0x00000000000073c6 */ /* 0x000eb60000000000 */
[----:B--2---:R4:W2:Y:S01]  /*0990*/  SYNCS.EXCH.64 URZ, [UR4+0xa0], UR6 ;  /* 0x0000a00604ff75b2 */ /* 0x0048a20008000100 */
[----:B------:R4:W3:Y:S02]  /*09a0*/  SYNCS.EXCH.64 URZ, [UR4+0xa8], UR6 ;  /* 0x0000a80604ff75b2 */ /* 0x0008e40008000100 */
[----:B----4-:R-:W-:Y:S01]  /*09b0*/  NOP ;  /* 0x0000000000007918 */ /* 0x010fe20000000000 */
.L_x_11:
[----:B------:R-:W4:Y:S01]  /*09c0*/  SHFL.IDX PT, R0, R65, RZ, 0x1f ;  /* 0x00001fff41007589 */ /* 0x000f2200000e0000 */
[----:B------:R-:W-:Y:S01]  /*09d0*/  NOP ;  /* 0x0000000000007918 */ /* 0x000fe20000000000 */
[----:B----4-:R-:W-:-:S13]  /*09e0*/  ISETP.NE.AND P0, PT, R0, 0x4, PT ;  /* 0x000000040000780c */ /* 0x010fda0003f05270 */
[----:B------:R-:W-:Y:S05]  /*09f0*/  @P0 BRA `(.L_x_12) ;  /* 0x0000000000440947 */ /* 0x000fea0003800000 */
[----:B------:R-:W4:Y:S01]  /*0a00*/  S2UR UR5, SR_CgaCtaId ;  /* 0x00000000000579c3 */ /* 0x000f220000008800 */
[----:B--23--:R-:W-:Y:S01]  /*0a10*/  UMOV UR4, 0x1e0 ;  /* 0x000001e000047882 */ /* 0x00cfe20000000000 */
[----:B------:R-:W-:Y:S01]  /*0a20*/  UMOV UR6, 0x400 ;  /* 0x0000040000067882 */ /* 0x000fe20000000000 */
[----:B------:R-:W-:Y:S01]  /*0a30*/  USEL UR4, UR4, 0x1a0, UP3 ;  /* 0x000001a004047887 */ /* 0x000fe20009800000 */
[----:B------:R-:W-:Y:S01]  /*0a40*/  UMOV UR8, 0x1 ;  /* 0x0000000100087882 */ /* 0x000fe20000000000 */
[----:B------:R-:W-:Y:S01]  /*0a50*/  ELECT P0, URZ, PT ;  /* 0x0000000000ff782f */ /* 0x000fe20003800000 */
[----:B------:R-:W-:-:S04]  /*0a60*/  UIADD3 UR8, UPT, UPT, -UR8, 0x100000, URZ ;  /* 0x0010000008087890 */ /* 0x000fc8000fffe1ff */
[----:B------:R-:W-:Y:S02]  /*0a70*/  USHF.L.U32 UR9, UR8, 0xb, URZ ;  /* 0x0000000b08097899 */ /* 0x000fe400080006ff */
[----:B------:R-:W-:Y:S02]  /*0a80*/  USHF.L.U32 UR8, UR8, 0x1, URZ ;  /* 0x0000000108087899 */ /* 0x000fe400080006ff */
[----:B----4-:R-:W-:Y:S02]  /*0a90*/  ULEA UR6, UR5, UR6, 0x18 ;  /* 0x0000000605067291 */ /* 0x010fe4000f8ec0ff */
[----:B------:R-:W-:-:S04]  /*0aa0*/  UIADD3 UR4, UPT, UPT, -UR4, 0x100000, URZ ;  /* 0x0010000004047890 */ /* 0x000fc8000fffe1ff */
[----:B------:R-:W-:Y:S02]  /*0ab0*/  USHF.L.U32 UR5, UR4, 0xb, URZ ;  /* 0x0000000b04057899 */ /* 0x000fe400080006ff */
[----:B------:R-:W-:Y:S01]  /*0ac0*/  USHF.L.U32 UR4, UR4, 0x1, URZ ;  /* 0x0000000104047899 */ /* 0x000fe200080006ff */
[----:B------:R-:W2:Y:S03]  /*0ad0*/  FENCE.VIEW.ASYNC.S ;  /* 0x00000000000073c6 */ /* 0x000ea60000000000 */
[----:B--2---:R4:W2:Y:S08]  /*0ae0*/  SYNCS.EXCH.64 URZ, [UR6+0xb0], UR8 ;  /* 0x0000b00806ff75b2 */ /* 0x0048b00008000100 */
[----:B------:R4:W3:Y:S02]  /*0af0*/  SYNCS.EXCH.64 URZ, [UR6+0xb8], UR4 ;  /* 0x0000b80406ff75b2 */ /* 0x0008e40008000100 */
[----:B----4-:R-:W-:Y:S01]  /*0b00*/  NOP ;  /* 0x0000000000007918 */ /* 0x010fe20000000000 */
.L_x_12:
[----:B------:R-:W4:Y:S01]  /*0b10*/  SHFL.IDX PT, R0, R65, RZ, 0x1f ;  /* 0x00001fff41007589 */ /* 0x000f2200000e0000 */
[----:B------:R-:W-:Y:S01]  /*0b20*/  ISETP.NE.OR P1, PT, RZ, UR18, !P1 ;  /* 0x00000012ff007c0c */ /* 0x000fe2000cf25670 */
[----:B------:R-:W-:Y:S01]  /*0b30*/  NOP ;  /* 0x0000000000007918 */ /* 0x000fe20000000000 */
[----:B----4-:R-:W-:-:S13]  /*0b40*/  ISETP.NE.AND P0, PT, R0, 0x5, PT ;  /* 0x000000050000780c */ /* 0x010fda0003f05270 */
[----:B------:R-:W-:Y:S05]  /*0b50*/  @P0 BRA `(.L_x_13) ;  /* 0x0000000000480947 */ /* 0x000fea0003800000 */
[----:B------:R-:W4:Y:S01]  /*0b60*/  S2UR UR5, SR_CgaCtaId ;  /* 0x00000000000579c3 */ /* 0x000f220000008800 */
[----:B--23--:R-:W-:Y:S01]  /*0b70*/  UMOV UR4, 0x400 ;  /* 0x0000040000047882 */ /* 0x00cfe20000000000 */
        /* <DEDUP_REMOVED lines=9> */
[----:B----4-:R-:W-:Y:S01]  /*0c10*/  ULEA UR4, UR5, UR4, 0x18 ;  /* 0x0000000405047291 */ /* 0x010fe2000f8ec0ff */
[----:B------:R-:W2:Y:S11]  /*0c20*/  FENCE.VIEW.ASYNC.S ;  /* 0x00000000000073c6 */ /* 0x000eb60000000000 */
[----:B--2---:R4:W2:Y:S01]  /*0c30*/  SYNCS.EXCH.64 URZ, [UR4+0xc0], UR6 ;  /* 0x0000c00604ff75b2 */ /* 0x0048a20008000100 */
[----:B------:R4:W3:Y:S01]  /*0c40*/  SYNCS.EXCH.64 URZ, [UR4+0xd0], UR8 ;  /* 0x0000d00804ff75b2 */ /* 0x0008e20008000100 */
[----:B------:R4:W1:Y:S01]  /*0c50*/  SYNCS.EXCH.64 URZ, [UR4+0xc8], UR6 ;  /* 0x0000c80604ff75b2 */ /* 0x0008620008000100 */
[----:B------:R4:W1:Y:S02]  /*0c60*/  SYNCS.EXCH.64 URZ, [UR4+0xd8], UR8 ;  /* 0x0000d80804ff75b2 */ /* 0x0008640008000100 */
[----:B----4-:R-:W-:Y:S01]  /*0c70*/  NOP ;  /* 0x0000000000007918 */ /* 0x010fe20000000000 */
.L_x_13:
[----:B--23--:R-:W2:Y:S01]  /*0c80*/  S2UR UR7, SR_CgaCtaId ;  /* 0x00000000000779c3 */ /* 0x00cea20000008800 */
[----:B------:R-:W-:Y:S01]  /*0c90*/  VOTEU.ALL UP0, P1 ;  /* 0x0000000000ff7886 */ /* 0x000fe20000800000 */
[----:B------:R-:W-:Y:S01]  /*0ca0*/  UMOV UR4, 0x20 ;  /* 0x0000002000047882 */ /* 0x000fe20000000000 */
[----:B------:R-:W-:Y:S01]  /*0cb0*/  NOP ;  /* 0x0000000000007918 */ /* 0x000fe20000000000 */
[----:B------:R-:W-:Y:S01]  /*0cc0*/  LOP3.LUT R0, R74, 0x1f, RZ, 0xc0, !PT ;  /* 0x0000001f4a007812 */ /* 0x000fe200078ec0ff */
[----:B------:R-:W-:Y:S01]  /*0cd0*/  UISETP.NE.AND UP4, UPT, UR18, URZ, UPT ;  /* 0x000000ff1200728c */ /* 0x000fe2000bf85270 */
[----:B------:R-:W-:Y:S01]  /*0ce0*/  @!UP0 UMOV UR6, 0x400 ;  /* 0x0000040000068882 */ /* 0x000fe20000000000 */
[----:B------:R-:W-:-:S04]  /*0cf0*/  @!UP0 UIADD3 UR4, UPT, UPT, -UR4, 0x100000, URZ ;  /* 0x0010000004048890 */ /* 0x000fc8000fffe1ff */
[----:B------:R-:W-:Y:S02]  /*0d00*/  @!UP0 USHF.L.U32 UR5, UR4, 0xb, URZ ;  /* 0x0000000b04058899 */ /* 0x000fe400080006ff */
[----:B------:R-:W-:Y:S02]  /*0d10*/  @!UP0 USHF.L.U32 UR4, UR4, 0x1, URZ ;  /* 0x0000000104048899 */ /* 0x000fe400080006ff */
[----:B--2---:R-:W-:Y:S01]  /*0d20*/  @!UP0 ULEA UR6, UR7, UR6, 0x18 ;  /* 0x0000000607068291 */ /* 0x004fe2000f8ec0ff */
[----:B------:R-:W2:Y:S01]  /*0d30*/  LDCU UR7, c[0x0][0x36c] ;  /* 0x00006d80ff0777ac */ /* 0x000ea20008000800 */
[----:B------:R-:W-:Y:S01]  /*0d40*/  VOTEU.ALL UP0, P1 ;  /* 0x0000000000ff7886 */ /* 0x000fe20000800000 */
[----:B------:R-:W3:Y:S09]  /*0d50*/  FENCE.VIEW.ASYNC.S ;  /* 0x00000000000073c6 */ /* 0x000ef20000000000 */
[----:B---3--:R3:W4:Y:S01]  /*0d60*/  @!UP0 SYNCS.EXCH.64 URZ, [UR6+0xe0], UR4 ;  /* 0x0000e00406ff85b2 */ /* 0x0087220008000100 */
[----:B--2---:R-:W-:-:S09]  /*0d70*/  UISETP.EQ.U32.AND UP6, UPT, UR7, 0x1, UPT ;  /* 0x000000010700788c */ /* 0x004fd2000bfc2070 */
[----:B---3--:R-:W-:Y:S05]  /*0d80*/  BRA.U !UP6, `(.L_x_14) ;  /* 0x000000010e087547 */ /* 0x008fea000b800000 */
[----:B-1--4-:R-:W-:Y:S01]  /*0d90*/  UCGABAR_ARV ;  /* 0x00000000000079c7 */ /* 0x012fe20008000000 */
[----:B------:R-:W-:Y:S05]  /*0da0*/  BRA `(.L_x_15) ;  /* 0x0000000000047947 */ /* 0x000fea0003800000 */
.L_x_14:
[----:B-1--4-:R-:W-:Y:S01]  /*0db0*/  NOP ;  /* 0x0000000000007918 */ /* 0x012fe20000000000 */
.L_x_15:
[----:B------:R-:W1:Y:S01]  /*0dc0*/  S2UR UR22, SR_CTAID.X ;  /* 0x00000000001679c3 */ /* 0x000e620000002500 */
[----:B------:R-:W-:-:S05]  /*0dd0*/  CS2R.32 R63, SR_CgaSize ;  /* 0x00000000003f7805 */ /* 0x000fca0000008a00 */
[----:B------:R-:W-:-:S05]  /*0de0*/  IMAD R63, R63, -0xa0, RZ ;  /* 0xffffff603f3f7824 */ /* 0x000fca00078e02ff */
[----:B------:R-:W-:-:S14]  /*0df0*/  R2UR UR5, R63 ;  /* 0x000000003f0572ca */ /* 0x000fdc00000e0000 */
[----:B------:R-:W2:Y:S01]  /*0e00*/  LDCU UR5, c[0x0][UR5+0x2b0] ;  /* 0x00005600050577ac */ /* 0x000ea20008000800 */
[----:B------:R-:W-:-:S05]  /*0e10*/  CS2R.32 R63, SR_CgaSize ;  /* 0x00000000003f7805 */ /* 0x000fca0000008a00 */
[----:B------:R-:W-:-:S05]  /*0e20*/  IMAD R63, R63, -0xa0, RZ ;  /* 0xffffff603f3f7824 */ /* 0x000fca00078e02ff */
[----:B------:R-:W-:-:S14]  /*0e30*/  R2UR UR4, R63 ;  /* 0x000000003f0472ca */ /* 0x000fdc00000e0000 */
[----:B------:R-:W3:Y:S01]  /*0e40*/  LDCU UR4, c[0x0][UR4+0x2b4] ;  /* 0x00005680040477ac */ /* 0x000ee20008000800 */
[----:B------:R-:W4:Y:S01]  /*0e50*/  S2UR UR20, SR_CTAID.Y ;  /* 0x00000000001479c3 */ /* 0x000f220000002600 */
[----:B------:R-:W-:-:S05]  /*0e60*/  CS2R.32 R63, SR_CgaSize ;  /* 0x00000000003f7805 */ /* 0x000fca0000008a00 */
[----:B------:R-:W-:-:S05]  /*0e70*/  IMAD R63, R63, -0xa0, RZ ;  /* 0xffffff603f3f7824 */ /* 0x000fca00078e02ff */
[----:B------:R-:W-:-:S14]  /*0e80*/  R2UR UR7, R63 ;  /* 0x000000003f0772ca */ /* 0x000fdc00000e0000 */
[----:B------:R-:W3:Y:S01]  /*0e90*/  LDCU UR7, c[0x0][UR7+0x2a0] ;  /* 0x00005400070777ac */ /* 0x000ee20008000800 */
[----:B------:R-:W-:-:S05]  /*0ea0*/  CS2R.32 R63, SR_CgaSize ;  /* 0x00000000003f7805 */ /* 0x000fca0000008a00 */
[----:B------:R-:W-:-:S05]  /*0eb0*/  IMAD R63, R63, -0xa0, RZ ;  /* 0xffffff603f3f7824 */ /* 0x000fca00078e02ff */
[----:B------:R-:W-:-:S14]  /*0ec0*/  R2UR UR8, R63 ;  /* 0x000000003f0872ca */ /* 0x000fdc00000e0000 */
[----:B------:R-:W3:Y:S01]  /*0ed0*/  LDCU UR8, c[0x0][UR8+0x2a4] ;  /* 0x00005480080877ac */ /* 0x000ee20008000800 */
[----:B------:R-:W3:Y:S01]  /*0ee0*/  LDCU UR19, c[0x0][0xb24] ;  /* 0x00016480ff1377ac */ /* 0x000ee20008000800 */
[----:B------:R-:W3:Y:S01]  /*0ef0*/  LDCU UR46, c[0x0][0xb24] ;  /* 0x00016480ff2e77ac */ /* 0x000ee20008000800 */
[----:B-1----:R-:W-:Y:S01]  /*0f00*/  I2FP.F32.U32 R3, UR22 ;  /* 0x0000001600037c45 */ /* 0x002fe20008201000 */
[----:B------:R-:W1:Y:S04]  /*0f10*/  LDCU UR24, c[0x0][0xb30] ;  /* 0x00016600ff1877ac */ /* 0x000e680008000800 */
[----:B--2---:R-:W-:Y:S01]  /*0f20*/  FMUL R3, R3, UR5 ;  /* 0x0000000503037c20 */ /* 0x004fe20008400000 */
[----:B----4-:R-:W-:-:S05]  /*0f30*/  I2FP.F32.U32 R2, UR20 ;  /* 0x0000001400027c45 */ /* 0x010fca0008201000 */
[----:B------:R-:W2:Y:S01]  /*0f40*/  F2I.U32.TRUNC.NTZ R3, R3 ;  /* 0x0000000300037305 */ /* 0x000ea2000020f000 */
[----:B---3--:R-:W-:-:S07]  /*0f50*/  FMUL R2, R2, UR4 ;  /* 0x0000000402027c20 */ /* 0x008fce0008400000 */
[----:B------:R-:W3:Y:S01]  /*0f60*/  F2I.U32.TRUNC.NTZ R2, R2 ;  /* 0x0000000200027305 */ /* 0x000ee2000020f000 */
[----:B--2---:R-:W-:Y:S02]  /*0f70*/  R2UR UR4, R3 ;  /* 0x00000000030472ca */ /* 0x004fe400000e0000 */
[----:B------:R-:W-:Y:S02]  /*0f80*/  PRMT R3, RZ, 0x7610, R3 ;  /* 0x00007610ff037816 */ /* 0x000fe40000000003 */
[----:B---3--:R-:W-:Y:S02]  /*0f90*/  R2UR UR6, R2 ;  /* 0x00000000020672ca */ /* 0x008fe400000e0000 */
[----:B------:R-:W-:-:S07]  /*0fa0*/  PRMT R2, RZ, 0x7610, R2 ;  /* 0x00007610ff027816 */ /* 0x000fce0000000002 */
[----:B------:R-:W-:-:S04]  /*0fb0*/  UIADD3 UR5, UPT, UPT, -UR4, URZ, URZ ;  /* 0x000000ff04057290 */ /* 0x000fc8000fffe1ff */
[----:B------:R-:W-:Y:S02]  /*0fc0*/  UIMAD UR5, UR7, UR5, UR22 ;  /* 0x00000005070572a4 */ /* 0x000fe4000f8e0216 */
[----:B------:R-:W-:-:S04]  /*0fd0*/  UIADD3 UR4, UPT, UPT, -UR6, URZ, URZ ;  /* 0x000000ff06047290 */ /* 0x000fc8000fffe1ff */
[----:B------:R-:W-:Y:S01]  /*0fe0*/  IMAD.U32 R63, RZ, RZ, UR5 ;  /* 0x00000005ff3f7e24 */ /* 0x000fe2000f8e00ff */
[----:B------:R-:W-:-:S06]  /*0ff0*/  UIMAD UR4, UR8, UR4, UR20 ;  /* 0x00000004080472a4 */ /* 0x000fcc000f8e0214 */
[----:B------:R-:W-:Y:S01]  /*1000*/  IMAD.U32 R62, RZ, RZ, UR4 ;  /* 0x00000004ff3e7e24 */ /* 0x000fe2000f8e00ff */
[----:B-1----:R-:W-:Y:S06]  /*1010*/  BRA.U UP4, `(.L_x_16) ;  /* 0x0000000104307547 */ /* 0x002fec000b800000 */
[----:B------:R-:W-:Y:S01]  /*1020*/  R2UR UR5, R62 ;  /* 0x000000003e0572ca */ /* 0x000fe200000e0000 */
[----:B------:R-:W-:Y:S01]  /*1030*/  UMOV UR7, 0x3 ;  /* 0x0000000300077882 */ /* 0x000fe20000000000 */
[----:B------:R-:W-:-:S11]  /*1040*/  R2UR UR4, R63 ;  /* 0x000000003f0472ca */ /* 0x000fd600000e0000 */
[----:B------:R-:W-:-:S04]  /*1050*/  UISETP.NE.AND UP0, UPT, UR5, URZ, UPT ;  /* 0x000000ff0500728c */ /* 0x000fc8000bf05270 */
[----:B------:R-:W-:Y:S02]  /*1060*/  UISETP.LT.U32.OR UP0, UPT, UR4, 0x2, !UP0 ;  /* 0x000000020400788c */ /* 0x000fe4000c701470 */
[----:B------:R-:W-:Y:S02]  /*1070*/  ULOP3.LUT UR4, UR4, 0xfffffffe, URZ, 0xc0, !UPT ;  /* 0xfffffffe04047892 */ /* 0x000fe4000f8ec0ff */
[----:B------:R-:W-:Y:S02]  /*1080*/  USEL UR6, URZ, 0x1, !UP0 ;  /* 0x00000001ff067887 */ /* 0x000fe4000c000000 */
[----:B------:R-:W-:Y:S02]  /*1090*/  USEL UR5, URZ, 0x2, !UP0 ;  /* 0x00000002ff057887 */ /* 0x000fe4000c000000 */
[----:B------:R-:W-:Y:S02]  /*10a0*/  USHF.L.U32 UR4, UR7, UR4, URZ ;  /* 0x0000000407047299 */ /* 0x000fe400080006ff */
[----:B------:R-:W-:-:S04]  /*10b0*/  UIADD3 UR5, UPT, UPT, UR6, UR5, URZ ;  /* 0x0000000506057290 */ /* 0x000fc8000fffe0ff */
[----:B------:R-:W-:Y:S02]  /*10c0*/  IMAD.U32 R2, RZ, RZ, UR4 ;  /* 0x00000004ff027e24 */ /* 0x000fe4000f8e00ff */
[----:B------:R-:W-:-:S07]  /*10d0*/  IMAD.U32 R3, RZ, RZ, UR5 ;  /* 0x00000005ff037e24 */ /* 0x000fce000f8e00ff */
.L_x_16:
[----:B------:R-:W1:Y:S01]  /*10e0*/  S2UR UR48, SR_CTAID.Z ;  /* 0x00000000003079c3 */ /* 0x000e620000002700 */
[----:B------:R-:W-:Y:S01]  /*10f0*/  UISETP.GE.AND UP0, UPT, UR19, 0x1, UPT ;  /* 0x000000011300788c */ /* 0x000fe2000bf06270 */
[----:B------:R-:W-:-:S08]  /*1100*/  UMOV UR44, UR22 ;  /* 0x00000016002c7c82 */ /* 0x000fd00008000000 */
[----:B------:R-:W-:Y:S05]  /*1110*/  BRA.U !UP0, `(.L_x_17) ;  /* 0x0000000108d47547 */ /* 0x000fea000b800000 */
[----:B------:R-:W2:Y:S01]  /*1120*/  LDCU.128 UR12, c[0x0][0xb10] ;  /* 0x00016200ff0c77ac */ /* 0x000ea20008000c00 */
[----:B------:R-:W3:Y:S01]  /*1130*/  LDCU UR21, c[0x0][0xb0c] ;  /* 0x00016180ff1577ac */ /* 0x000ee20008000800 */
[----:B------:R-:W4:Y:S01]  /*1140*/  LDCU UR6, c[0x0][0x370] ;  /* 0x00006e00ff0677ac */ /* 0x000f220008000800 */
[----:B------:R-:W1:Y:S01]  /*1150*/  LDCU UR7, c[0x0][0x374] ;  /* 0x00006e80ff0777ac */ /* 0x000e620008000800 */
[----:B------:R-:W1:Y:S01]  /*1160*/  LDCU UR23, c[0x0][0xb20] ;  /* 0x00016400ff1777ac */ /* 0x000e620008000800 */
[----:B--2---:R-:W-:Y:S02]  /*1170*/  UIMAD.WIDE.U32 UR4, UR22, UR12, URZ ;  /* 0x0000000c160472a5 */ /* 0x004fe4000f8e00ff */
[----:B---3--:R-:W-:Y:S01]  /*1180*/  UISETP.NE.AND UP0, UPT, UR21, 0x1, UPT ;  /* 0x000000011500788c */ /* 0x008fe2000bf05270 */
[----:B------:R-:W2:Y:S01]  /*1190*/  LDCU.64 UR8, c[0x0][0xb28] ;  /* 0x00016500ff0877ac */ /* 0x000ea20008000a00 */
[----:B----4-:R-:W-:-:S03]  /*11a0*/  UIMAD.WIDE.U32 UR10, UR6, UR12, URZ ;  /* 0x0000000c060a72a5 */ /* 0x010fc6000f8e00ff */
[----:B------:R-:W-:Y:S01]  /*11b0*/  UMOV UR4, UR5 ;  /* 0x0000000500047c82 */ /* 0x000fe20008000000 */
[----:B------:R-:W-:Y:S02]  /*11c0*/  UISETP.NE.AND UP2, UPT, UR19, 0x1, UPT ;  /* 0x000000011300788c */ /* 0x000fe4000bf45270 */
[----:B------:R-:W-:Y:S01]  /*11d0*/  USHF.R.U32.HI UR4, URZ, UR13, UR4 ;  /* 0x0000000dff047299 */ /* 0x000fe20008011604 */
[----:B------:R-:W-:Y:S01]  /*11e0*/  UMOV UR10, UR11 ;  /* 0x0000000b000a7c82 */ /* 0x000fe20008000000 */
[----:B------:R-:W-:Y:S02]  /*11f0*/  UIMAD.WIDE.U32 UR16, UR20, UR15, URZ ;  /* 0x0000000f141072a5 */ /* 0x000fe4000f8e00ff */
[----:B------:R-:W-:Y:S02]  /*1200*/  USEL UR5, UR22, UR4, !UP0 ;  /* 0x0000000416057287 */ /* 0x000fe4000c000000 */
[----:B------:R-:W-:Y:S02]  /*1210*/  @UP0 USHF.R.U32.HI UR6, URZ, UR13, UR10 ;  /* 0x0000000dff060299 */ /* 0x000fe4000801160a */
[----:B------:R-:W-:-:S02]  /*1220*/  UISETP.NE.AND UP0, UPT, UR14, 0x1, UPT ;  /* 0x000000010e00788c */ /* 0x000fc4000bf05270 */
[----:B-1----:R-:W-:Y:S02]  /*1230*/  UIMAD.WIDE.U32 UR10, UR7, UR15, URZ ;  /* 0x0000000f070a72a5 */ /* 0x002fe4000f8e00ff */
[----:B--2---:R-:W-:Y:S01]  /*1240*/  UIMAD.WIDE.U32 UR12, UR6, UR8, URZ ;  /* 0x00000008060c72a5 */ /* 0x004fe2000f8e00ff */
[----:B------:R-:W-:Y:S01]  /*1250*/  UMOV UR4, UR17 ;  /* 0x0000001100047c82 */ /* 0x000fe20008000000 */
[----:B------:R-:W-:-:S03]  /*1260*/  UIADD3 UR44, UPT, UPT, -UR5, URZ, URZ ;  /* 0x000000ff052c7290 */ /* 0x000fc6000fffe1ff */
[----:B------:R-:W-:Y:S01]  /*1270*/  UMOV UR10, UR11 ;  /* 0x0000000b000a7c82 */ /* 0x000fe20008000000 */
[----:B------:R-:W-:Y:S02]  /*1280*/  USHF.R.U32.HI UR4, URZ, UR23, UR4 ;  /* 0x00000017ff047299 */ /* 0x000fe40008011604 */
[----:B------:R-:W-:Y:S01]  /*1290*/  @UP0 USHF.R.U32.HI UR7, URZ, UR23, UR10 ;  /* 0x00000017ff070299 */ /* 0x000fe2000801160a */
[----:B------:R-:W-:Y:S01]  /*12a0*/  UMOV UR12, UR13 ;  /* 0x0000000d000c7c82 */ /* 0x000fe20008000000 */
[----:B------:R-:W-:Y:S02]  /*12b0*/  USEL UR4, UR20, UR4, !UP0 ;  /* 0x0000000414047287 */ /* 0x000fe4000c000000 */
[----:B------:R-:W-:Y:S02]  /*12c0*/  UIMAD.WIDE.U32 UR10, UR7, UR8, URZ ;  /* 0x00000008070a72a5 */ /* 0x000fe4000f8e00ff */
[----:B------:R-:W-:Y:S02]  /*12d0*/  @UP2 USHF.R.U32.HI UR6, URZ, UR9, UR12 ;  /* 0x00000009ff062299 */ /* 0x000fe4000801160c */
[----:B------:R-:W-:-:S02]  /*12e0*/  UIMAD.WIDE.U32 UR12, UR4, UR8, URZ ;  /* 0x00000008040c72a5 */ /* 0x000fc4000f8e00ff */
[----:B------:R-:W-:Y:S01]  /*12f0*/  UIMAD UR44, UR21, UR44, UR22 ;  /* 0x0000002c152c72a4 */ /* 0x000fe2000f8e0216 */
[----:B------:R-:W-:Y:S02]  /*1300*/  UMOV UR10, UR11 ;  /* 0x0000000b000a7c82 */ /* 0x000fe40008000000 */
[----:B------:R-:W-:Y:S02]  /*1310*/  @UP2 USHF.R.U32.HI UR7, URZ, UR9, UR10 ;  /* 0x00000009ff072299 */ /* 0x000fe4000801160a */
[----:B------:R-:W-:Y:S02]  /*1320*/  UIMAD UR10, UR6, UR19, URZ ;  /* 0x00000013060a72a4 */ /* 0x000fe4000f8e02ff */
[----:B------:R-:W-:-:S04]  /*1330*/  UIMAD UR7, UR7, UR19, URZ ;  /* 0x00000013070772a4 */ /* 0x000fc8000f8e02ff */
[----:B------:R-:W-:-:S03]  /*1340*/  UISETP.GE.AND UP0, UPT, UR4, UR7, UPT ;  /* 0x000000070400728c */ /* 0x000fc6000bf06270 */
[----:B------:R-:W-:Y:S01]  /*1350*/  UMOV UR7, UR13 ;  /* 0x0000000d00077c82 */ /* 0x000fe20008000000 */
[----:B------:R-:W-:Y:S02]  /*1360*/  UISETP.GE.OR UP0, UPT, UR5, UR10, UP0 ;  /* 0x0000000a0500728c */ /* 0x000fe40008706670 */
[----:B------:R-:W-:Y:S02]  /*1370*/  UIMAD.WIDE.U32 UR10, UR5, UR8, URZ ;  /* 0x00000008050a72a5 */ /* 0x000fe4000f8e00ff */
[----:B------:R-:W-:Y:S02]  /*1380*/  USHF.R.U32.HI UR7, URZ, UR9, UR7 ;  /* 0x00000009ff077299 */ /* 0x000fe40008011607 */
[----:B------:R-:W-:Y:S02]  /*1390*/  UIADD3 UR10, UPT, UPT, -UR4, URZ, URZ ;  /* 0x000000ff040a7290 */ /* 0x000fe4000fffe1ff */
[----:B------:R-:W-:Y:S02]  /*13a0*/  USEL UR7, UR4, UR7, !UP2 ;  /* 0x0000000704077287 */ /* 0x000fe4000d000000 */
[----:B------:R-:W-:Y:S01]  /*13b0*/  UIMAD UR10, UR14, UR10, UR20 ;  /* 0x0000000a0e0a72a4 */ /* 0x000fe2000f8e0214 */
[----:B------:R-:W-:-:S02]  /*13c0*/  @!UP0 UMOV UR8, UR11 ;  /* 0x0000000b00088c82 */ /* 0x000fc40008000000 */
[----:B------:R-:W-:Y:S02]  /*13d0*/  @!UP0 USHF.R.U32.HI UR8, URZ, UR9, UR8 ;  /* 0x00000009ff088299 */ /* 0x000fe40008011608 */
[----:B------:R-:W-:Y:S02]  /*13e0*/  UIADD3 UR9, UPT, UPT, -UR7, URZ, URZ ;  /* 0x000000ff07097290 */ /* 0x000fe4000fffe1ff */
[----:B------:R-:W-:Y:S02]  /*13f0*/  @!UP0 USEL UR8, UR5, UR8, !UP2 ;  /* 0x0000000805088287 */ /* 0x000fe4000d000000 */
[----:B------:R-:W-:Y:S02]  /*1400*/  UIMAD UR9, UR19, UR9, UR4 ;  /* 0x00000009130972a4 */ /* 0x000fe4000f8e0204 */
[----:B------:R-:W-:Y:S02]  /*1410*/  @!UP0 UIADD3 UR7, UPT, UPT, UR7, -UR8, URZ ;  /* 0x8000000807078290 */ /* 0x000fe4000fffe0ff */
[----:B------:R-:W-:-:S02]  /*1420*/  @!UP0 UIMAD UR6, UR9, UR6, UR8 ;  /* 0x00000006090682a4 */ /* 0x000fc4000f8e0208 */
[----:B------:R-:W-:-:S04]  /*1430*/  @!UP0 UIMAD UR4, UR7, UR19, UR5 ;  /* 0x00000013070482a4 */ /* 0x000fc8000f8e0205 */
[----:B------:R-:W-:Y:S01]  /*1440*/  UIMAD UR20, UR4, UR14, UR10 ;  /* 0x0000000e041472a4 */ /* 0x000fe2000f8e020a */
[----:B------:R-:W-:Y:S02]  /*1450*/  @!UP0 UMOV UR5, UR6 ;  /* 0x0000000600058c82 */ /* 0x000fe40008000000 */
[----:B------:R-:W-:-:S12]  /*1460*/  UIMAD UR44, UR5, UR21, UR44 ;  /* 0x00000015052c72a4 */ /* 0x000fd8000f8e022c */
.L_x_17:
[----:B------:R-:W-:-:S09]  /*1470*/  UISETP.NE.AND UP0, UPT, UR24, 0x1, UPT ;  /* 0x000000011800788c */ /* 0x000fd2000bf05270 */
[----:B------:R-:W-:Y:S05]  /*1480*/  BRA.U UP0, `(.L_x_18) ;  /* 0x0000000100407547 */ /* 0x000fea000b800000 */
[----:B------:R-:W2:Y:S01]  /*1490*/  LDCU.128 UR8, c[0x0][0xb10] ;  /* 0x00016200ff0877ac */ /* 0x000ea20008000c00 */
[----:B------:R-:W3:Y:S01]  /*14a0*/  LDCU UR12, c[0x0][0xb0c] ;  /* 0x00016180ff0c77ac */ /* 0x000ee20008000800 */
[----:B------:R-:W4:Y:S01]  /*14b0*/  LDCU UR13, c[0x0][0xb20] ;  /* 0x00016400ff0d77ac */ /* 0x000f220008000800 */
[----:B--2---:R-:W-:Y:S02]  /*14c0*/  UIMAD.WIDE.U32 UR4, UR44, UR8, URZ ;  /* 0x000000082c0472a5 */ /* 0x004fe4000f8e00ff */
[----:B------:R-:W-:Y:S02]  /*14d0*/  UIMAD.WIDE.U32 UR6, UR20, UR11, URZ ;  /* 0x0000000b140672a5 */ /* 0x000fe4000f8e00ff */
[----:B---3--:R-:W-:Y:S02]  /*14e0*/  UISETP.NE.AND UP0, UPT, UR12, 0x1, UPT ;  /* 0x000000010c00788c */ /* 0x008fe4000bf05270 */
[----:B------:R-:W-:-:S03]  /*14f0*/  USHF.R.U32.HI UR5, URZ, UR9, UR5 ;  /* 0x00000009ff057299 */ /* 0x000fc60008011605 */
[----:B------:R-:W-:Y:S01]  /*1500*/  UMOV UR4, UR7 ;  /* 0x0000000700047c82 */ /* 0x000fe20008000000 */
[----:B------:R-:W-:Y:S02]  /*1510*/  USEL UR5, UR44, UR5, !UP0 ;  /* 0x000000052c057287 */ /* 0x000fe4000c000000 */
[----:B------:R-:W-:Y:S02]  /*1520*/  UISETP.NE.AND UP0, UPT, UR10, 0x1, UPT ;  /* 0x000000010a00788c */ /* 0x000fe4000bf05270 */
[----:B----4-:R-:W-:-:S04]  /*1530*/  USHF.R.U32.HI UR4, URZ, UR13, UR4 ;  /* 0x0000000dff047299 */ /* 0x010fc80008011604 */
[----:B------:R-:W-:-:S04]  /*1540*/  USEL UR4, UR20, UR4, !UP0 ;  /* 0x0000000414047287 */ /* 0x000fc8000c000000 */
[----:B------:R-:W-:Y:S02]  /*1550*/  UIADD3 UR6, UPT, UPT, -UR4, UR5, URZ ;  /* 0x0000000504067290 */ /* 0x000fe4000fffe1ff */
[----:B------:R-:W-:Y:S02]  /*1560*/  UIADD3 UR4, UPT, UPT, UR4, -UR5, URZ ;  /* 0x8000000504047290 */ /* 0x000fe4000fffe0ff */
[----:B------:R-:W-:Y:S02]  /*1570*/  UIMAD UR20, UR6, UR10, UR20 ;  /* 0x0000000a061472a4 */ /* 0x000fe4000f8e0214 */
[----:B------:R-:W-:-:S12]  /*1580*/  UIMAD UR44, UR4, UR12, UR44 ;  /* 0x0000000c042c72a4 */ /* 0x000fd8000f8e022c */
.L_x_18:
[----:B------:R-:W-:Y:S05]  /*1590*/  BRA.U !UP6, `(.L_x_19) ;  /* 0x000000010e0c7547 */ /* 0x000fea000b800000 */
[----:B------:R-:W-:Y:S01]  /*15a0*/  UCGABAR_WAIT ;  /* 0x0000000000007dc7 */ /* 0x000fe20008000000 */
[----:B------:R-:W-:Y:S01]  /*15b0*/  CCTL.IVALL ;  /* 0x00000000ff00798f */ /* 0x000fe20002000000 */
[----:B------:R-:W-:Y:S05]  /*15c0*/  BRA `(.L_x_20) ;  /* 0x0000000000047947 */ /* 0x000fea0003800000 */
.L_x_19:
[----:B------:R-:W-:Y:S06]  /*15d0*/  BAR.SYNC.DEFER_BLOCKING 0x0 ;  /* 0x0000000000007b1d */ /* 0x000fec0000010000 */
.L_x_20:
[----:B------:R-:W-:Y:S05]  /*15e0*/  BRA.U UP5, `(.L_x_21) ;  /* 0x0000004505387547 */ /* 0x000fea000b800000 */
[----:B------:R-:W2:Y:S01]  /*15f0*/  LDCU UR5, c[0x0][0x388] ;  /* 0x00007100ff0577ac */ /* 0x000ea20008000800 */
[----:B------:R-:W-:Y:S01]  /*1600*/  PLOP3.LUT P1, PT, PT, PT, UP3, 0x80, 0x8 ;  /* 0x000000000008781c */ /* 0x000fe20003f2f038 */
[----:B------:R-:W-:Y:S01]  /*1610*/  HFMA2 R2, -RZ, RZ, 0, 0 ;  /* 0x00000000ff027431 */ /* 0x000fe200000001ff */
[----:B------:R-:W-:Y:S01]  /*1620*/  ISETP.EQ.OR P2, PT, R0, RZ, P3 ;  /* 0x000000ff0000720c */ /* 0x000fe20001f42670 */
[----:B------:R-:W3:Y:S01]  /*1630*/  LDCU UR6, c[0x0][0x38c] ;  /* 0x00007180ff0677ac */ /* 0x000ee20008000800 */
[----:B------:R-:W-:Y:S01]  /*1640*/  PLOP3.LUT P1, PT, P1, PT, PT, 0x8, 0x80 ;  /* 0x000000000080781c */ /* 0x000fe20000f2e170 */
[----:B------:R-:W4:Y:S01]  /*1650*/  LDCU UR7, c[0x0][0x390] ;  /* 0x00007200ff0777ac */ /* 0x000f220008000800 */
[----:B------:R-:W-:Y:S01]  /*1660*/  UISETP.NE.AND UP1, UPT, UR18, URZ, UPT ;  /* 0x000000ff1200728c */ /* 0x000fe2000bf25270 */
[----:B------:R-:W-:Y:S01]  /*1670*/  UMOV UR31, 0x1 ;  /* 0x00000001001f7882 */ /* 0x000fe20000000000 */
[----:B------:R-:W-:Y:S02]  /*1680*/  UMOV UR54, URZ ;  /* 0x000000ff00367c82 */ /* 0x000fe40008000000 */
[----:B------:R-:W-:-:S02]  /*1690*/  USEL UR63, UR67, 0x2, UP1 ;  /* 0x00000002433f7887 */ /* 0x000fc40008800000 */
[----:B--2---:R-:W-:Y:S01]  /*16a0*/  UIADD3 UR5, UPT, UPT, UR5, 0x3f, URZ ;  /* 0x0000003f05057890 */ /* 0x004fe2000fffe0ff */
[----:B------:R-:W-:Y:S01]  /*16b0*/  UMOV UR47, URZ ;  /* 0x000000ff002f7c82 */ /* 0x000fe20008000000 */
[----:B------:R-:W-:Y:S02]  /*16c0*/  UMOV UR70, URZ ;  /* 0x000000ff00467c82 */ /* 0x000fe40008000000 */
[----:B------:R-:W-:-:S04]  /*16d0*/  USHF.R.S32.HI UR4, URZ, 0x1f, UR5 ;  /* 0x0000001fff047899 */ /* 0x000fc80008011405 */
[----:B------:R-:W-:Y:S02]  /*16e0*/  ULEA.HI UR4, UR4, UR5, URZ, 0x6 ;  /* 0x0000000504047291 */ /* 0x000fe4000f8f30ff */
[----:B------:R-:W-:Y:S02]  /*16f0*/  USHF.L.U32 UR5, UR22, 0x6, URZ ;  /* 0x0000000616057899 */ /* 0x000fe400080006ff */
[----:B------:R-:W-:Y:S02]  /*1700*/  USHF.R.S32.HI UR4, URZ, 0x6, UR4 ;  /* 0x00000006ff047899 */ /* 0x000fe40008011404 */
[----:B------:R-:W-:Y:S02]  /*1710*/  ULOP3.LUT UR5, UR5, 0x40, URZ, 0xc0, !UPT ;  /* 0x0000004005057892 */ /* 0x000fe4000f8ec0ff */
[----:B---3--:R-:W-:-:S04]  /*1720*/  UIMAD UR4, UR4, UR6, URZ ;  /* 0x00000006040472a4 */ /* 0x008fc8000f8e02ff */
[----:B----4-:R-:W-:Y:S01]  /*1730*/  UIMAD UR6, UR4, UR7, URZ ;  /* 0x00000007040672a4 */ /* 0x010fe2000f8e02ff */
[----:B------:R-:W-:-:S03]  /*1740*/  MOV R34, UR5 ;  /* 0x0000000500227c02 */ /* 0x000fc60008000f00 */
[----:B------:R-:W-:Y:S02]  /*1750*/  UISETP.NE.AND UP2, UPT, UR6, URZ, UPT ;  /* 0x000000ff0600728c */ /* 0x000fe4000bf45270 */
[----:B------:R-:W-:Y:S01]  /*1760*/  UISETP.LT.U32.AND UP0, UPT, UR6, 0x6, UPT ;  /* 0x000000060600788c */ /* 0x000fe2000bf01070 */
[----:B------:R-:W-:Y:S01]  /*1770*/  IMAD.U32 R33, RZ, RZ, UR6 ;  /* 0x00000006ff217e24 */ /* 0x000fe2000f8e00ff */
[----:B------:R-:W2:Y:S01]  /*1780*/  LDCU UR4, c[0x0][0x370] ;  /* 0x00006e00ff0477ac */ /* 0x000ea20008000800 */
[----:B------:R-:W3:Y:S01]  /*1790*/  LDCU UR7, c[0x0][0x374] ;  /* 0x00006e80ff0777ac */ /* 0x000ee20008000800 */
[----:B--2---:R-:W-:Y:S01]  /*17a0*/  IMAD.U32 R30, RZ, RZ, UR4 ;  /* 0x00000004ff1e7e24 */ /* 0x004fe2000f8e00ff */
[----:B------:R-:W-:Y:S01]  /*17b0*/  USEL UR4, UR6, 0x6, UP0 ;  /* 0x0000000606047887 */ /* 0x000fe20008000000 */
[----:B---3--:R-:W-:-:S03]  /*17c0*/  IMAD.U32 R29, RZ, RZ, UR7 ;  /* 0x00000007ff1d7e24 */ /* 0x008fc6000f8e00ff */
[----:B------:R-:W-:Y:S02]  /*17d0*/  UIADD3 UR5, UPT, UPT, UR4, -0x1, URZ ;  /* 0xffffffff04057890 */ /* 0x000fe4000fffe0ff */
[----:B------:R-:W-:Y:S02]  /*17e0*/  @!UP2 UIADD3 UR5, UPT, UPT, UR4, URZ, URZ ;  /* 0x000000ff0405a290 */ /* 0x000fe4000fffe0ff */
[----:B------:R-:W-:Y:S02]  /*17f0*/  UIADD3 UR6, UPT, UPT, UR6, -UR4, URZ ;  /* 0x8000000406067290 */ /* 0x000fe4000fffe0ff */
[----:B------:R-:W-:-:S04]  /*1800*/  UIADD3 UR4, UPT, UPT, UR5, 0x1, URZ ;  /* 0x0000000105047890 */ /* 0x000fc8000fffe0ff */
[----:B------:R-:W-:Y:S02]  /*1810*/  MOV R32, UR6 ;  /* 0x0000000600207c02 */ /* 0x000fe40008000f00 */
[----:B------:R-:W-:-:S07]  /*1820*/  IMAD.U32 R28, RZ, RZ, UR4 ;  /* 0x00000004ff1c7e24 */ /* 0x000fce000f8e00ff */
.L_x_39:
[----:B------:R-:W2:Y:S01]  /*1830*/  S2UR UR55, SR_CgaCtaId ;  /* 0x00000000003779c3 */ /* 0x000ea20000008800 */
[----:B------:R-:W-:Y:S01]  /*1840*/  UMOV UR4, 0x400 ;  /* 0x0000040000047882 */ /* 0x000fe20000000000 */
[----:B------:R-:W-:Y:S01]  /*1850*/  R2UR UR5, R33 ;  /* 0x00000000210572ca */ /* 0x000fe200000e0000 */
[----:B------:R-:W-:Y:S01]  /*1860*/  IMAD.U32 R0, RZ, RZ, UR31 ;  /* 0x0000001fff007e24 */ /* 0x000fe2000f8e00ff */
[----:B------:R-:W-:Y:S01]  /*1870*/  R2UR UR6, R34 ;  /* 0x00000000220672ca */ /* 0x000fe200000e0000 */
[----:B------:R-:W-:-:S03]  /*1880*/  UMOV UR30, URZ ;  /* 0x000000ff001e7c82 */ /* 0x000fc60008000000 */
[----:B------:R-:W-:-:S07]  /*1890*/  SHF.L.U32 R0, R0, 0x1f, RZ ;  /* 0x0000001f00007819 */ /* 0x000fce00000006ff */
[----:B------:R-:W-:Y:S02]  /*18a0*/  UISETP.NE.AND UP0, UPT, UR5, URZ, UPT ;  /* 0x000000ff0500728c */ /* 0x000fe4000bf05270 */
[----:B------:R-:W-:Y:S01]  /*18b0*/  ULEA UR7, UR20, UR6, 0x7 ;  /* 0x0000000614077291 */ /* 0x000fe2000f8e38ff */
[----:B------:R-:W-:-:S05]  /*18c0*/  UMOV UR5, URZ ;  /* 0x000000ff00057c82 */ /* 0x000fca0008000000 */
[----:B-----5:R-:W-:Y:S01]  /*18d0*/  IMAD.U32 R27, RZ, RZ, UR7 ;  /* 0x00000007ff1b7e24 */ /* 0x020fe2000f8e00ff */
[----:B--2---:R-:W-:-:S04]  /*18e0*/  ULEA UR55, UR55, UR4, 0x18 ;  /* 0x0000000437377291 */ /* 0x004fc8000f8ec0ff */
[----:B------:R-:W-:-:S09]  /*18f0*/  ULEA UR4, UR54, UR55, 0x3 ;  /* 0x0000003736047291 */ /* 0x000fd2000f8e18ff */
[----:B------:R2:W3:Y:S01]  /*1900*/  SYNCS.PHASECHK.TRANS64.TRYWAIT P0, [UR4+0x30], R0 ;  /* 0x00003000ff0075a7 */ /* 0x0004e20008001104 */
[----:B------:R-:W-:-:S04]  /*1910*/  ULEA.HI UR4, UR44, UR44, URZ, 0x1 ;  /* 0x0000002c2c047291 */ /* 0x000fc8000f8f08ff */
[----:B------:R-:W-:-:S04]  /*1920*/  USHF.L.U32 UR4, UR4, 0x6, URZ ;  /* 0x0000000604047899 */ /* 0x000fc800080006ff */
[----:B------:R-:W-:-:S03]  /*1930*/  ULOP3.LUT UR62, UR6, 0xffffff80, UR4, 0xf8, !UPT ;  /* 0xffffff80063e7892 */ /* 0x000fc6000f8ef804 */
[----:B------:R-:W-:Y:S02]  /*1940*/  UMOV UR4, URZ ;  /* 0x000000ff00047c82 */ /* 0x000fe40008000000 */
[----:B------:R-:W-:Y:S01]  /*1950*/  MOV R44, UR4 ;  /* 0x00000004002c7c02 */ /* 0x000fe20008000f00 */
[----:B--2---:R-:W-:Y:S01]  /*1960*/  IMAD.U32 R0, RZ, RZ, UR5 ;  /* 0x00000005ff007e24 */ /* 0x004fe2000f8e00ff */
[----:B------:R-:W-:Y:S06]  /*1970*/  BRA.U !UP0, `(.L_x_22) ;  /* 0x0000001908b47547 */ /* 0x000fec000b800000 */
[----:B------:R-:W2:Y:S01]  /*1980*/  LDCU.128 UR8, c[0x0][0x480] ;  /* 0x00009000ff0877ac */ /* 0x000ea20008000c00 */
[----:B-1----:R-:W-:Y:S02]  /*1990*/  R2UR UR48, R28 ;  /* 0x000000001c3072ca */ /* 0x002fe400000e0000 */
[----:B------:R-:W-:Y:S01]  /*19a0*/  R2UR UR45, R27 ;  /* 0x000000001b2d72ca */ /* 0x000fe200000e0000 */
[----:B------:R-:W-:Y:S02]  /*19b0*/  UIADD3 UR43, UPT, UPT, UR62, 0x8, URZ ;  /* 0x000000083e2b7890 */ /* 0x000fe4000fffe0ff */
[----:B------:R-:W-:Y:S02]  /*19c0*/  UIADD3 UR42, UPT, UPT, UR62, 0x10, URZ ;  /* 0x000000103e2a7890 */ /* 0x000fe4000fffe0ff */
[----:B------:R-:W-:Y:S02]  /*19d0*/  UIADD3 UR41, UPT, UPT, UR62, 0x18, URZ ;  /* 0x000000183e297890 */ /* 0x000fe4000fffe0ff */
[----:B------:R-:W-:-:S02]  /*19e0*/  UIADD3 UR40, UPT, UPT, UR62, 0x20, URZ ;  /* 0x000000203e287890 */ /* 0x000fc4000fffe0ff */
[----:B------:R-:W-:Y:S02]  /*19f0*/  UIADD3 UR39, UPT, UPT, UR62, 0x28, URZ ;  /* 0x000000283e277890 */ /* 0x000fe4000fffe0ff */
[----:B------:R-:W-:Y:S01]  /*1a00*/  UIADD3 UR38, UPT, UPT, UR62, 0x30, URZ ;  /* 0x000000303e267890 */ /* 0x000fe2000fffe0ff */
[----:B------:R-:W1:Y:S01]  /*1a10*/  LDCU.64 UR4, c[0x0][0x490] ;  /* 0x00009200ff0477ac */ /* 0x000e620008000a00 */
[----:B--2---:R-:W-:Y:S02]  /*1a20*/  UIMAD.WIDE.U32 UR6, UR43, UR9, URZ ;  /* 0x000000092b0672a5 */ /* 0x004fe4000f8e00ff */
[----:B------:R-:W-:Y:S02]  /*1a30*/  UIMAD.WIDE.U32 UR12, UR42, UR9, URZ ;  /* 0x000000092a0c72a5 */ /* 0x000fe4000f8e00ff */
[----:B------:R-:W-:Y:S02]  /*1a40*/  UIMAD.WIDE.U32 UR14, UR41, UR9, URZ ;  /* 0x00000009290e72a5 */ /* 0x000fe4000f8e00ff */
[----:B------:R-:W-:Y:S01]  /*1a50*/  UIMAD.WIDE.U32 UR16, UR40, UR9, URZ ;  /* 0x00000009281072a5 */ /* 0x000fe2000f8e00ff */
[----:B------:R-:W-:Y:S01]  /*1a60*/  UMOV UR6, UR7 ;  /* 0x0000000700067c82 */ /* 0x000fe20008000000 */
[----:B------:R-:W-:-:S02]  /*1a70*/  UIMAD.WIDE.U32 UR18, UR39, UR9, URZ ;  /* 0x00000009271272a5 */ /* 0x000fc4000f8e00ff */
[----:B------:R-:W-:Y:S02]  /*1a80*/  USHF.R.U32.HI UR26, URZ, UR10, UR6 ;  /* 0x0000000aff1a7299 */ /* 0x000fe40008011606 */
[----:B------:R-:W-:Y:S01]  /*1a90*/  UIMAD.WIDE.U32 UR20, UR38, UR9, URZ ;  /* 0x00000009261472a5 */ /* 0x000fe2000f8e00ff */
[----:B------:R-:W-:Y:S01]  /*1aa0*/  UMOV UR6, UR13 ;  /* 0x0000000d00067c82 */ /* 0x000fe20008000000 */
[----:B------:R-:W-:Y:S02]  /*1ab0*/  UIADD3 UR44, UPT, UPT, UR62, 0x38, URZ ;  /* 0x000000383e2c7890 */ /* 0x000fe4000fffe0ff */
[----:B------:R-:W-:Y:S02]  /*1ac0*/  USHF.R.U32.HI UR13, URZ, UR10, UR6 ;  /* 0x0000000aff0d7299 */ /* 0x000fe40008011606 */
[----:B------:R-:W-:Y:S01]  /*1ad0*/  UIMAD.WIDE.U32 UR22, UR62, UR9, URZ ;  /* 0x000000093e1672a5 */ /* 0x000fe2000f8e00ff */
[----:B------:R-:W-:Y:S01]  /*1ae0*/  UMOV UR6, UR15 ;  /* 0x0000000f00067c82 */ /* 0x000fe20008000000 */
[----:B------:R-:W-:-:S02]  /*1af0*/  UIMAD.WIDE.U32 UR24, UR44, UR9, URZ ;  /* 0x000000092c1872a5 */ /* 0x000fc4000f8e00ff */
[----:B------:R-:W-:Y:S02]  /*1b00*/  USHF.R.U32.HI UR14, URZ, UR10, UR6 ;  /* 0x0000000aff0e7299 */ /* 0x000fe40008011606 */
[----:B------:R-:W-:Y:S01]  /*1b10*/  UISETP.NE.AND UP0, UPT, UR8, 0x1, UPT ;  /* 0x000000010800788c */ /* 0x000fe2000bf05270 */
[----:B------:R-:W-:Y:S01]  /*1b20*/  UMOV UR6, UR17 ;  /* 0x0000001100067c82 */ /* 0x000fe20008000000 */
[----:B------:R-:W-:Y:S02]  /*1b30*/  UIADD3 UR70, UPT, UPT, UR48, UR47, URZ ;  /* 0x0000002f30467290 */ /* 0x000fe4000fffe0ff */
[----:B------:R-:W-:Y:S02]  /*1b40*/  USHF.R.U32.HI UR12, URZ, UR10, UR6 ;  /* 0x0000000aff0c7299 */ /* 0x000fe40008011606 */
[----:B------:R-:W-:Y:S01]  /*1b50*/  USEL UR18, UR43, UR26, !UP0 ;  /* 0x0000001a2b127287 */ /* 0x000fe2000c000000 */
[----:B------:R-:W-:Y:S01]  /*1b60*/  UMOV UR6, UR19 ;  /* 0x0000001300067c82 */ /* 0x000fe20008000000 */
[----:B------:R-:W-:-:S02]  /*1b70*/  USEL UR15, UR42, UR13, !UP0 ;  /* 0x0000000d2a0f7287 */ /* 0x000fc4000c000000 */
[----:B------:R-:W-:Y:S02]  /*1b80*/  USHF.R.U32.HI UR9, URZ, UR10, UR6 ;  /* 0x0000000aff097299 */ /* 0x000fe40008011606 */
[----:B------:R-:W-:Y:S01]  /*1b90*/  USEL UR14, UR41, UR14, !UP0 ;  /* 0x0000000e290e7287 */ /* 0x000fe2000c000000 */
[----:B------:R-:W-:Y:S01]  /*1ba0*/  UMOV UR6, UR21 ;  /* 0x0000001500067c82 */ /* 0x000fe20008000000 */
[----:B------:R-:W-:Y:S02]  /*1bb0*/  USEL UR9, UR39, UR9, !UP0 ;  /* 0x0000000927097287 */ /* 0x000fe4000c000000 */
[----:B------:R-:W-:Y:S02]  /*1bc0*/  USHF.R.U32.HI UR7, URZ, UR10, UR6 ;  /* 0x0000000aff077299 */ /* 0x000fe40008011606 */
[----:B-1----:R-:W-:Y:S01]  /*1bd0*/  UIMAD.WIDE.U32 UR20, UR15, UR4, URZ ;  /* 0x000000040f1472a5 */ /* 0x002fe2000f8e00ff */
[----:B------:R-:W-:Y:S01]  /*1be0*/  UMOV UR6, UR23 ;  /* 0x0000001700067c82 */ /* 0x000fe20008000000 */
[----:B------:R-:W-:-:S02]  /*1bf0*/  USEL UR7, UR38, UR7, !UP0 ;  /* 0x0000000726077287 */ /* 0x000fc4000c000000 */
[----:B------:R-:W-:Y:S02]  /*1c00*/  USHF.R.U32.HI UR19, URZ, UR10, UR6 ;  /* 0x0000000aff137299 */ /* 0x000fe40008011606 */
[----:B------:R-:W-:Y:S01]  /*1c10*/  UIMAD.WIDE.U32 UR22, UR14, UR4, URZ ;  /* 0x000000040e1672a5 */ /* 0x000fe2000f8e00ff */
[----:B------:R-:W-:Y:S01]  /*1c20*/  UMOV UR6, UR25 ;  /* 0x0000001900067c82 */ /* 0x000fe20008000000 */
[----:B------:R-:W-:Y:S02]  /*1c30*/  USEL UR19, UR62, UR19, !UP0 ;  /* 0x000000133e137287 */ /* 0x000fe4000c000000 */
[----:B------:R-:W-:Y:S02]  /*1c40*/  USHF.R.U32.HI UR6, URZ, UR10, UR6 ;  /* 0x0000000aff067299 */ /* 0x000fe40008011606 */
[----:B------:R-:W-:Y:S02]  /*1c50*/  USEL UR10, UR40, UR12, !UP0 ;  /* 0x0000000c280a7287 */ /* 0x000fe4000c000000 */
[----:B------:R-:W-:-:S02]  /*1c60*/  UIMAD.WIDE.U32 UR12, UR18, UR4, URZ ;  /* 0x00000004120c72a5 */ /* 0x000fc4000f8e00ff */
[----:B------:R-:W-:Y:S02]  /*1c70*/  USEL UR6, UR44, UR6, !UP0 ;  /* 0x000000062c067287 */ /* 0x000fe4000c000000 */
[----:B------:R-:W-:Y:S02]  /*1c80*/  UIMAD.WIDE.U32 UR16, UR19, UR4, URZ ;  /* 0x00000004131072a5 */ /* 0x000fe4000f8e00ff */
[----:B------:R-:W-:Y:S02]  /*1c90*/  UIMAD.WIDE.U32 UR24, UR10, UR4, URZ ;  /* 0x000000040a1872a5 */ /* 0x000fe4000f8e00ff */
[----:B------:R-:W-:Y:S02]  /*1ca0*/  UIMAD.WIDE.U32 UR26, UR9, UR4, URZ ;  /* 0x00000004091a72a5 */ /* 0x000fe4000f8e00ff */
[----:B------:R-:W-:Y:S02]  /*1cb0*/  UIMAD.WIDE.U32 UR32, UR7, UR4, URZ ;  /* 0x00000004072072a5 */ /* 0x000fe4000f8e00ff */
[----:B------:R-:W-:Y:S01]  /*1cc0*/  UIMAD.WIDE.U32 UR28, UR6, UR4, URZ ;  /* 0x00000004061c72a5 */ /* 0x000fe2000f8e00ff */
[----:B------:R-:W-:-:S02]  /*1cd0*/  UMOV UR16, UR17 ;  /* 0x0000001100107c82 */ /* 0x000fc40008000000 */
[----:B------:R-:W-:Y:S01]  /*1ce0*/  UMOV UR4, UR13 ;  /* 0x0000000d00047c82 */ /* 0x000fe20008000000 */
[----:B------:R-:W-:Y:S02]  /*1cf0*/  USHF.R.U32.HI UR37, URZ, UR5, UR16 ;  /* 0x00000005ff257299 */ /* 0x000fe40008011610 */
[----:B------:R-:W-:Y:S01]  /*1d00*/  USHF.R.U32.HI UR36, URZ, UR5, UR4 ;  /* 0x00000005ff247299 */ /* 0x000fe20008011604 */
[----:B------:R-:W1:Y:S02]  /*1d10*/  LDCU.64 UR16, c[0x0][0x4b0] ;  /* 0x00009600ff1077ac */ /* 0x000e640008000a00 */
[----:B------:R-:W-:Y:S01]  /*1d20*/  UMOV UR4, UR21 ;  /* 0x0000001500047c82 */ /* 0x000fe20008000000 */
[----:B------:R-:W1:Y:S01]  /*1d30*/  LDCU.64 UR12, c[0x0][0x4d0] ;  /* 0x00009a00ff0c77ac */ /* 0x000e620008000a00 */
[----:B------:R-:W-:Y:S02]  /*1d40*/  USHF.R.U32.HI UR35, URZ, UR5, UR4 ;  /* 0x00000005ff237299 */ /* 0x000fe40008011604 */
[----:B------:R-:W-:Y:S01]  /*1d50*/  UISETP.NE.AND UP0, UPT, UR11, 0x1, UPT ;  /* 0x000000010b00788c */ /* 0x000fe2000bf05270 */
[----:B------:R-:W-:Y:S01]  /*1d60*/  UMOV UR4, UR23 ;  /* 0x0000001700047c82 */ /* 0x000fe20008000000 */
[----:B------:R-:W-:-:S02]  /*1d70*/  UIADD3 UR23, UPT, UPT, -UR15, URZ, URZ ;  /* 0x000000ff0f177290 */ /* 0x000fc4000fffe1ff */
[----:B------:R-:W-:Y:S02]  /*1d80*/  USHF.R.U32.HI UR34, URZ, UR5, UR4 ;  /* 0x00000005ff227299 */ /* 0x000fe40008011604 */
[----:B------:R-:W-:Y:S01]  /*1d90*/  UIADD3 UR24, UPT, UPT, -UR18, URZ, URZ ;  /* 0x000000ff12187290 */ /* 0x000fe2000fffe1ff */
[----:B------:R-:W-:Y:S01]  /*1da0*/  UMOV UR4, UR25 ;  /* 0x0000001900047c82 */ /* 0x000fe20008000000 */
[----:B------:R-:W-:Y:S02]  /*1db0*/  UIADD3 UR22, UPT, UPT, -UR14, URZ, URZ ;  /* 0x000000ff0e167290 */ /* 0x000fe4000fffe1ff */
[----:B------:R-:W-:Y:S02]  /*1dc0*/  USHF.R.U32.HI UR30, URZ, UR5, UR4 ;  /* 0x00000005ff1e7299 */ /* 0x000fe40008011604 */
[----:B------:R-:W-:Y:S01]  /*1dd0*/  UIADD3 UR21, UPT, UPT, -UR10, URZ, URZ ;  /* 0x000000ff0a157290 */ /* 0x000fe2000fffe1ff */
[----:B------:R-:W-:Y:S01]  /*1de0*/  UMOV UR4, UR27 ;  /* 0x0000001b00047c82 */ /* 0x000fe20008000000 */
[----:B------:R-:W-:-:S02]  /*1df0*/  UIADD3 UR20, UPT, UPT, -UR9, URZ, URZ ;  /* 0x000000ff09147290 */ /* 0x000fc4000fffe1ff */
[----:B------:R-:W-:Y:S02]  /*1e00*/  USHF.R.U32.HI UR27, URZ, UR5, UR4 ;  /* 0x00000005ff1b7299 */ /* 0x000fe40008011604 */
[----:B------:R-:W-:Y:S01]  /*1e10*/  UIADD3 UR25, UPT, UPT, -UR19, URZ, URZ ;  /* 0x000000ff13197290 */ /* 0x000fe2000fffe1ff */
[----:B------:R-:W-:Y:S01]  /*1e20*/  UMOV UR4, UR33 ;  /* 0x0000002100047c82 */ /* 0x000fe20008000000 */
[----:B------:R-:W-:Y:S02]  /*1e30*/  USEL UR50, UR9, UR27, !UP0 ;  /* 0x0000001b09327287 */ /* 0x000fe4000c000000 */
[----:B------:R-:W-:Y:S02]  /*1e40*/  USHF.R.U32.HI UR26, URZ, UR5, UR4 ;  /* 0x00000005ff1a7299 */ /* 0x000fe40008011604 */
[----:B------:R-:W-:Y:S01]  /*1e50*/  UIMAD UR42, UR8, UR23, UR42 ;  /* 0x00000017082a72a4 */ /* 0x000fe2000f8e022a */
[----:B------:R-:W-:Y:S01]  /*1e60*/  UMOV UR4, UR29 ;  /* 0x0000001d00047c82 */ /* 0x000fe20008000000 */
[----:B------:R-:W-:Y:S01]  /*1e70*/  UIMAD UR28, UR8, UR24, UR43 ;  /* 0x00000018081c72a4 */ /* 0x000fe2000f8e022b */
[----:B------:R-:W-:Y:S01]  /*1e80*/  MOV R8, UR50 ;  /* 0x0000003200087c02 */ /* 0x000fe20008000f00 */
[----:B------:R-:W-:-:S02]  /*1e90*/  USHF.R.U32.HI UR77, URZ, UR5, UR4 ;  /* 0x00000005ff4d7299 */ /* 0x000fc40008011604 */
[----:B------:R-:W-:Y:S02]  /*1ea0*/  UIADD3 UR4, UPT, UPT, -UR6, URZ, URZ ;  /* 0x000000ff06047290 */ /* 0x000fe4000fffe1ff */
[----:B------:R-:W-:Y:S02]  /*1eb0*/  USEL UR77, UR6, UR77, !UP0 ;  /* 0x0000004d064d7287 */ /* 0x000fe4000c000000 */
[----:B------:R-:W-:Y:S02]  /*1ec0*/  UIADD3 UR5, UPT, UPT, -UR7, URZ, URZ ;  /* 0x000000ff07057290 */ /* 0x000fe4000fffe1ff */
[----:B------:R-:W-:Y:S02]  /*1ed0*/  UIMAD UR75, UR8, UR4, UR44 ;  /* 0x00000004084b72a4 */ /* 0x000fe4000f8e022c */
[----:B------:R-:W-:Y:S02]  /*1ee0*/  UIADD3 UR4, UPT, UPT, -UR77, URZ, URZ ;  /* 0x000000ff4d047290 */ /* 0x000fe4000fffe1ff */
[----:B------:R-:W-:-:S02]  /*1ef0*/  UIMAD UR41, UR8, UR22, UR41 ;  /* 0x00000016082972a4 */ /* 0x000fc4000f8e0229 */
[----:B------:R-:W-:Y:S02]  /*1f00*/  UIMAD UR40, UR8, UR21, UR40 ;  /* 0x00000015082872a4 */ /* 0x000fe4000f8e0228 */
[----:B------:R-:W-:Y:S02]  /*1f10*/  UIMAD UR39, UR8, UR20, UR39 ;  /* 0x00000014082772a4 */ /* 0x000fe4000f8e0227 */
[----:B------:R-:W-:Y:S02]  /*1f20*/  UIMAD UR38, UR8, UR5, UR38 ;  /* 0x00000005082672a4 */ /* 0x000fe4000f8e0226 */
[----:B------:R-:W-:Y:S02]  /*1f30*/  UIMAD UR25, UR8, UR25, UR62 ;  /* 0x00000019081972a4 */ /* 0x000fe4000f8e023e */
[----:B------:R-:W-:Y:S02]  /*1f40*/  UIADD3 UR8, UPT, UPT, -UR50, URZ, URZ ;  /* 0x000000ff32087290 */ /* 0x000fe4000fffe1ff */
[----:B------:R-:W-:-:S02]  /*1f50*/  UIMAD UR76, UR11, UR4, UR6 ;  /* 0x000000040b4c72a4 */ /* 0x000fc4000f8e0206 */
[----:B-1----:R-:W-:Y:S02]  /*1f60*/  UIMAD UR6, UR42, UR16, UR12 ;  /* 0x000000102a0672a4 */ /* 0x002fe4000f8e020c */
[----:B------:R-:W-:Y:S02]  /*1f70*/  USEL UR57, UR19, UR37, !UP0 ;  /* 0x0000002513397287 */ /* 0x000fe4000c000000 */
[----:B------:R-:W-:Y:S02]  /*1f80*/  UIMAD UR8, UR11, UR8, UR9 ;  /* 0x000000080b0872a4 */ /* 0x000fe4000f8e0209 */
[----:B------:R-:W-:Y:S01]  /*1f90*/  UIMAD UR9, UR25, UR16, UR12 ;  /* 0x00000010190972a4 */ /* 0x000fe2000f8e020c */
[----:B------:R-:W-:Y:S01]  /*1fa0*/  MOV R16, UR6 ;  /* 0x0000000600107c02 */ /* 0x000fe20008000f00 */
[----:B------:R-:W-:Y:S01]  /*1fb0*/  UIADD3 UR24, UPT, UPT, -UR57, URZ, URZ ;  /* 0x000000ff39187290 */ /* 0x000fe2000fffe1ff */
[----:B------:R-:W-:Y:S01]  /*1fc0*/  IMAD.U32 R23, RZ, RZ, UR57 ;  /* 0x00000039ff177e24 */ /* 0x000fe2000f8e00ff */
[----:B------:R-:W-:-:S02]  /*1fd0*/  UIMAD UR6, UR39, UR16, UR12 ;  /* 0x00000010270672a4 */ /* 0x000fc4000f8e020c */
[----:B------:R-:W-:Y:S01]  /*1fe0*/  USEL UR51, UR10, UR30, !UP0 ;  /* 0x0000001e0a337287 */ /* 0x000fe2000c000000 */
[----:B------:R-:W-:Y:S01]  /*1ff0*/  MOV R22, UR9 ;  /* 0x0000000900167c02 */ /* 0x000fe20008000f00 */
[----:B------:R-:W-:Y:S02]  /*2000*/  USEL UR52, UR14, UR34, !UP0 ;  /* 0x000000220e347287 */ /* 0x000fe4000c000000 */
[----:B------:R-:W-:Y:S01]  /*2010*/  UIMAD UR24, UR11, UR24, UR19 ;  /* 0x000000180b1872a4 */ /* 0x000fe2000f8e0213 */
[----:B------:R-:W-:Y:S01]  /*2020*/  IMAD.U32 R7, RZ, RZ, UR6 ;  /* 0x00000006ff077e24 */ /* 0x000fe2000f8e00ff */
[----:B------:R-:W-:Y:S01]  /*2030*/  UIMAD UR9, UR41, UR16, UR12 ;  /* 0x00000010290972a4 */ /* 0x000fe2000f8e020c */
[----:B------:R-:W-:Y:S01]  /*2040*/  IMAD.U32 R11, RZ, RZ, UR51 ;  /* 0x00000033ff0b7e24 */ /* 0x000fe2000f8e00ff */
[----:B------:R-:W-:Y:S01]  /*2050*/  USEL UR56, UR18, UR36, !UP0 ;  /* 0x0000002412387287 */ /* 0x000fe2000c000000 */
[----:B------:R-:W-:Y:S01]  /*2060*/  MOV R14, UR52 ;  /* 0x00000034000e7c02 */ /* 0x000fe20008000f00 */
[----:B------:R-:W-:-:S02]  /*2070*/  UIADD3 UR20, UPT, UPT, -UR51, URZ, URZ ;  /* 0x000000ff33147290 */ /* 0x000fc4000fffe1ff */
[----:B------:R-:W-:Y:S01]  /*2080*/  UIADD3 UR21, UPT, UPT, -UR52, URZ, URZ ;  /* 0x000000ff34157290 */ /* 0x000fe2000fffe1ff */
[----:B------:R-:W-:Y:S01]  /*2090*/  IMAD.U32 R13, RZ, RZ, UR9 ;  /* 0x00000009ff0d7e24 */ /* 0x000fe2000f8e00ff */
[----:B------:R-:W-:Y:S01]  /*20a0*/  UIMAD UR6, UR24, UR17, UR13 ;  /* 0x00000011180672a4 */ /* 0x000fe2000f8e020d */
[----:B------:R-:W-:Y:S01]  /*20b0*/  MOV R20, UR56 ;  /* 0x0000003800147c02 */ /* 0x000fe20008000f00 */
[----:B------:R-:W-:Y:S02]  /*20c0*/  USEL UR49, UR7, UR26, !UP0 ;  /* 0x0000001a07317287 */ /* 0x000fe4000c000000 */
[----:B------:R-:W-:Y:S02]  /*20d0*/  UIADD3 UR23, UPT, UPT, -UR56, URZ, URZ ;  /* 0x000000ff38177290 */ /* 0x000fe4000fffe1ff */
[----:B------:R-:W-:Y:S01]  /*20e0*/  UIMAD UR20, UR11, UR20, UR10 ;  /* 0x000000140b1472a4 */ /* 0x000fe2000f8e020a */
[----:B------:R-:W-:Y:S01]  /*20f0*/  IMAD.U32 R21, RZ, RZ, UR6 ;  /* 0x00000006ff157e24 */ /* 0x000fe2000f8e00ff */
[----:B------:R-:W-:Y:S01]  /*2100*/  UIMAD UR21, UR11, UR21, UR14 ;  /* 0x000000150b1572a4 */ /* 0x000fe2000f8e020e */
[----:B------:R-:W-:Y:S01]  /*2110*/  IMAD.U32 R5, RZ, RZ, UR49 ;  /* 0x00000031ff057e24 */ /* 0x000fe2000f8e00ff */
[----:B------:R-:W-:-:S02]  /*2120*/  UIMAD UR10, UR28, UR16, UR12 ;  /* 0x000000101c0a72a4 */ /* 0x000fc4000f8e020c */
[----:B------:R-:W-:Y:S02]  /*2130*/  UIMAD UR9, UR38, UR16, UR12 ;  /* 0x00000010260972a4 */ /* 0x000fe4000f8e020c */
[----:B------:R-:W-:Y:S02]  /*2140*/  USEL UR53, UR15, UR35, !UP0 ;  /* 0x000000230f357287 */ /* 0x000fe4000c000000 */
[----:B------:R-:W-:Y:S01]  /*2150*/  UIADD3 UR5, UPT, UPT, -UR49, URZ, URZ ;  /* 0x000000ff31057290 */ /* 0x000fe2000fffe1ff */
[----:B------:R-:W-:Y:S01]  /*2160*/  IMAD.U32 R19, RZ, RZ, UR10 ;  /* 0x0000000aff137e24 */ /* 0x000fe2000f8e00ff */
[----:B------:R-:W-:Y:S01]  /*2170*/  UIMAD UR23, UR11, UR23, UR18 ;  /* 0x000000170b1772a4 */ /* 0x000fe2000f8e0212 */
[----:B------:R-:W-:Y:S01]  /*2180*/  MOV R4, UR9 ;  /* 0x0000000900047c02 */ /* 0x000fe20008000f00 */
[----:B------:R-:W-:Y:S01]  /*2190*/  UIMAD UR6, UR21, UR17, UR13 ;  /* 0x00000011150672a4 */ /* 0x000fe2000f8e020d */
[----:B------:R-:W-:Y:S01]  /*21a0*/  IMAD.U32 R17, RZ, RZ, UR53 ;  /* 0x00000035ff117e24 */ /* 0x000fe2000f8e00ff */
[----:B------:R-:W-:-:S02]  /*21b0*/  UIADD3 UR22, UPT, UPT, -UR53, URZ, URZ ;  /* 0x000000ff35167290 */ /* 0x000fc4000fffe1ff */
[----:B------:R-:W-:Y:S02]  /*21c0*/  UIMAD UR7, UR11, UR5, UR7 ;  /* 0x000000050b0772a4 */ /* 0x000fe4000f8e0207 */
[----:B------:R-:W-:Y:S01]  /*21d0*/  UIMAD UR10, UR40, UR16, UR12 ;  /* 0x00000010280a72a4 */ /* 0x000fe2000f8e020c */
[----:B------:R-:W-:Y:S01]  /*21e0*/  MOV R12, UR6 ;  /* 0x00000006000c7c02 */ /* 0x000fe20008000f00 */
[----:B------:R-:W-:Y:S02]  /*21f0*/  UIMAD UR9, UR23, UR17, UR13 ;  /* 0x00000011170972a4 */ /* 0x000fe4000f8e020d */
[----:B------:R-:W-:Y:S02]  /*2200*/  UIMAD UR22, UR11, UR22, UR15 ;  /* 0x000000160b1672a4 */ /* 0x000fe4000f8e020f */
[----:B------:R-:W-:Y:S01]  /*2210*/  UIMAD UR6, UR7, UR17, UR13 ;  /* 0x00000011070672a4 */ /* 0x000fe2000f8e020d */
[----:B------:R-:W-:Y:S01]  /*2220*/  MOV R10, UR10 ;  /* 0x0000000a000a7c02 */ /* 0x000fe20008000f00 */
[----:B------:R-:W-:Y:S01]  /*2230*/  UIMAD UR10, UR22, UR17, UR13 ;  /* 0x00000011160a72a4 */ /* 0x000fe2000f8e020d */
[----:B------:R-:W-:Y:S01]  /*2240*/  MOV R18, UR9 ;  /* 0x0000000900127c02 */ /* 0x000fe20008000f00 */
[----:B------:R-:W-:-:S02]  /*2250*/  UIMAD UR9, UR20, UR17, UR13 ;  /* 0x00000011140972a4 */ /* 0x000fc4000f8e020d */
[----:B------:R-:W-:Y:S01]  /*2260*/  UIMAD UR8, UR8, UR17, UR13 ;  /* 0x00000011080872a4 */ /* 0x000fe2000f8e020d */
[----:B------:R-:W-:Y:S01]  /*2270*/  IMAD.U32 R3, RZ, RZ, UR6 ;  /* 0x00000006ff037e24 */ /* 0x000fe2000f8e00ff */
[----:B------:R-:W-:Y:S01]  /*2280*/  UMOV UR7, URZ ;  /* 0x000000ff00077c82 */ /* 0x000fe20008000000 */
[----:B------:R-:W-:Y:S01]  /*2290*/  UMOV UR6, URZ ;  /* 0x000000ff00067c82 */ /* 0x000fe20008000000 */
[----:B------:R-:W-:Y:S01]  /*22a0*/  IMAD.U32 R15, RZ, RZ, UR10 ;  /* 0x0000000aff0f7e24 */ /* 0x000fe2000f8e00ff */
[----:B------:R-:W-:Y:S01]  /*22b0*/  MOV R0, UR6 ;  /* 0x0000000600007c02 */ /* 0x000fe20008000f00 */
[----:B------:R-:W-:Y:S01]  /*22c0*/  IMAD.U32 R9, RZ, RZ, UR9 ;  /* 0x00000009ff097e24 */ /* 0x000fe2000f8e00ff */
[----:B------:R-:W-:Y:S01]  /*22d0*/  MOV R6, UR8 ;  /* 0x0000000800067c02 */ /* 0x000fe20008000f00 */
[----:B------:R-:W-:Y:S01]  /*22e0*/  IMAD.U32 R44, RZ, RZ, UR7 ;  /* 0x00000007ff2c7e24 */ /* 0x000fe2000f8e00ff */
[----:B------:R-:W1:Y:S01]  /*22f0*/  LDCU.64 UR14, c[0x0][0x4b8] ;  /* 0x00009700ff0e77ac */ /* 0x000e620008000a00 */
[----:B------:R-:W2:Y:S01]  /*2300*/  LDCU.64 UR4, c[0x0][0x4d8] ;  /* 0x00009b00ff0477ac */ /* 0x000ea20008000a00 */
[----:B------:R-:W-:-:S02]  /*2310*/  UIADD3 UR67, UPT, UPT, UR45, 0x8, URZ ;  /* 0x000000082d437890 */ /* 0x000fc4000fffe0ff */
[----:B------:R-:W-:Y:S02]  /*2320*/  UIADD3 UR59, UPT, UPT, UR45, 0x10, URZ ;  /* 0x000000102d3b7890 */ /* 0x000fe4000fffe0ff */
[----:B------:R-:W-:Y:S02]  /*2330*/  UIADD3 UR51, UPT, UPT, UR45, 0x18, URZ ;  /* 0x000000182d337890 */ /* 0x000fe4000fffe0ff */
[----:B------:R-:W-:Y:S02]  /*2340*/  UIADD3 UR43, UPT, UPT, UR45, 0x20, URZ ;  /* 0x000000202d2b7890 */ /* 0x000fe4000fffe0ff */
[----:B------:R-:W-:Y:S02]  /*2350*/  UIADD3 UR35, UPT, UPT, UR45, 0x28, URZ ;  /* 0x000000282d237890 */ /* 0x000fe4000fffe0ff */
[----:B------:R-:W-:Y:S02]  /*2360*/  UIADD3 UR27, UPT, UPT, UR45, 0x30, URZ ;  /* 0x000000302d1b7890 */ /* 0x000fe4000fffe0ff */
[----:B------:R-:W-:-:S02]  /*2370*/  UIADD3 UR19, UPT, UPT, UR45, 0x38, URZ ;  /* 0x000000382d137890 */ /* 0x000fc4000fffe0ff */
[----:B------:R-:W-:Y:S02]  /*2380*/  UIMAD UR75, UR75, UR16, UR12 ;  /* 0x000000104b4b72a4 */ /* 0x000fe4000f8e020c */
[----:B------:R-:W-:Y:S01]  /*2390*/  UIMAD UR76, UR76, UR17, UR13 ;  /* 0x000000114c4c72a4 */ /* 0x000fe2000f8e020d */
[----:B------:R-:W-:Y:S01]  /*23a0*/  UMOV UR22, UR54 ;  /* 0x0000003600167c82 */ /* 0x000fe20008000000 */
[----:B-12---:R-:W-:-:S10]  /*23b0*/  UMOV UR30, URZ ;  /* 0x000000ff001e7c82 */ /* 0x006fd40008000000 */
.L_x_28:
[----:B------:R-:W-:Y:S01]  /*23c0*/  @!P3 MOV R25, 0x10000 ;  /* 0x000100000019b802 */ /* 0x000fe20000000f00 */
[----:B------:R-:W-:Y:S01]  /*23d0*/  ULEA UR6, UR22, UR55, 0x3 ;  /* 0x0000003716067291 */ /* 0x000fe2000f8e18ff */
[----:B---3--:R-:W-:Y:S11]  /*23e0*/  @P0 BRA `(.L_x_23) ;  /* 0x0000000000100947 */ /* 0x008ff60003800000 */
[----:B------:R-:W-:Y:S04]  /*23f0*/  MOV R24, UR31 ;  /* 0x0000001f00187c02 */ /* 0x000fe80008000f00 */
[----:B------:R-:W-:Y:S04]  /*2400*/  SHF.L.U32 R35, R24, 0x1f, RZ ;  /* 0x0000001f18237819 */ /* 0x000fe800000006ff */
[----:B------:R-:W1:Y:S02]  /*2410*/  SYNCS.PHASECHK.TRANS64.TRYWAIT P0, [UR6+0x30], R35 ;  /* 0x00003023ff0075a7 */ /* 0x000e640008001106 */
[----:B-1----:R-:W-:Y:S05]  /*2420*/  @!P0 BRA `(.L_x_24) ;  /* 0x0000009c00bc8947 */ /* 0x002fea0003800000 */
.L_x_23:
[----:B------:R2:W-:Y:S01]  /*2430*/  @!P3 SYNCS.ARRIVE.TRANS64 RZ, [UR6], R25 ;  /* 0x00000019ffffb9a7 */ /* 0x0005e20008000006 */
[----:B------:R-:W-:Y:S04]  /*2440*/  ULOP3.LUT UR7, UR63, 0x2, URZ, 0xfc, !UPT ;  /* 0x000000023f077892 */ /* 0x000fe8000f8efcff */
[----:B------:R-:W-:Y:S09]  /*2450*/  UISETP.NE.AND UP0, UPT, UR7, 0x2, UPT ;  /* 0x000000020700788c */ /* 0x000ff2000bf05270 */
[----:B------:R-:W-:Y:S05]  /*2460*/  BRA.U UP0, `(.L_x_25) ;  /* 0x0000000100047547 */ /* 0x000fea000b800000 */
[----:B------:R-:W-:Y:S05]  /*2470*/  BPT.TRAP 0x1 ;  /* 0x000000040000795c */ /* 0x000fea0000300000 */
.L_x_25:
[----:B------:R-:W-:Y:S04]  /*2480*/  BSSY.RECONVERGENT B0, `(.L_x_26) ;  /* 0x0000003000007945 */ /* 0x000fe80003800200 */
[----:B------:R-:W-:Y:S05]  /*2490*/  @P2 BRA `(.L_x_27) ;  /* 0x0000000000042947 */ /* 0x000fea0003800000 */
[----:B------:R-:W-:Y:S05]  /*24a0*/  BPT.TRAP 0x1 ;  /* 0x000000040000795c */ /* 0x000fea0000300000 */
.L_x_27:
[----:B------:R-:W-:Y:S05]  /*24b0*/  BSYNC.RECONVERGENT B0 ;  /* 0x0000000000007941 */ /* 0x000fea0003800200 */
.L_x_26:
[----:B------:R-:W-:Y:S01]  /*24c0*/  UIADD3 UR8, UPT, UPT, UR22, 0x1, URZ ;  /* 0x0000000116087890 */ /* 0x000fe2000fffe0ff */
[----:B------:R-:W-:Y:S01]  /*24d0*/  R2UR UR44, R44 ;  /* 0x000000002c2c72ca */ /* 0x000fe200000e0000 */
[----:B------:R-:W3:Y:S01]  /*24e0*/  LDCU.64 UR20, c[0x0][0x348] ;  /* 0x00006900ff1477ac */ /* 0x000ee20008000a00 */
[----:B------:R-:W-:Y:S02]  /*24f0*/  R2UR UR45, R0 ;  /* 0x00000000002d72ca */ /* 0x000fe400000e0000 */
[----:B-1----:R-:W-:Y:S01]  /*2500*/  MOV.SPILL R24, UR43 ;  /* 0x0000002b00187c02 */ /* 0x002fe20009000f00 */
[----:B------:R-:W-:Y:S01]  /*2510*/  UISETP.NE.AND UP0, UPT, UR8, 0x6, UPT ;  /* 0x000000060800788c */ /* 0x000fe2000bf05270 */
[----:B------:R-:W-:Y:S01]  /*2520*/  R2UR UR43, R27 ;  /* 0x000000001b2b72ca */ /* 0x000fe200000e0000 */
[----:B------:R-:W-:Y:S01]  /*2530*/  ULEA UR22, UR22, UR55, 0xe ;  /* 0x0000003716167291 */ /* 0x000fe2000f8e70ff */
[----:B------:R-:W-:Y:S01]  /*2540*/  MOV.SPILL R38, UR67 ;  /* 0x0000004300267c02 */ /* 0x000fe20009000f00 */
[----:B------:R-:W-:Y:S01]  /*2550*/  USEL UR54, UR8, URZ, UP0 ;  /* 0x000000ff08367287 */ /* 0x000fe20008000000 */
[----:B------:R-:W-:Y:S01]  /*2560*/  R2UR UR68, R18 ;  /* 0x00000000124472ca */ /* 0x000fe200000e0000 */
[----:B------:R-:W-:Y:S01]  /*2570*/  ULOP3.LUT UR8, UR6, 0xfefffff8, URZ, 0xc0, !UPT ;  /* 0xfefffff806087892 */ /* 0x000fe2000f8ec0ff */
[----:B------:R-:W-:Y:S01]  /*2580*/  R2UR UR67, R19 ;  /* 0x00000000134372ca */ /* 0x000fe200000e0000 */
[----:B------:R-:W-:Y:S01]  /*2590*/  USEL UR9, URZ, 0x1, UP0 ;  /* 0x00000001ff097887 */ /* 0x000fe20008000000 */
[----:B------:R-:W-:Y:S01]  /*25a0*/  MOV.SPILL R43, UR44 ;  /* 0x0000002c002b7c02 */ /* 0x000fe20009000f00 */
[----:B------:R-:W-:Y:S01]  /*25b0*/  UIMAD UR7, UR44, UR14, UR4 ;  /* 0x0000000e2c0772a4 */ /* 0x000fe2000f8e0204 */
[----:B------:R-:W-:Y:S01]  /*25c0*/  MOV.SPILL R44, UR45 ;  /* 0x0000002d002c7c02 */ /* 0x000fe20009000f00 */
[----:B------:R-:W-:Y:S01]  /*25d0*/  IMAD.U32 R41, RZ, RZ, UR8 ;  /* 0x00000008ff297e24 */ /* 0x000fe2000f8e00ff */
[----:B------:R-:W-:Y:S01]  /*25e0*/  UIMAD UR6, UR45, UR15, UR5 ;  /* 0x0000000f2d0672a4 */ /* 0x000fe2000f8e0205 */
[----:B------:R-:W-:Y:S01]  /*25f0*/  MOV.SPILL R42, UR43 ;  /* 0x0000002b002a7c02 */ /* 0x000fe20009000f00 */
[----:B------:R-:W-:Y:S01]  /*2600*/  ULOP3.LUT UR31, UR31, UR9, URZ, 0x3c, !UPT ;  /* 0x000000091f1f7292 */ /* 0x000fe2000f8e3cff */
[----:B------:R-:W-:Y:S01]  /*2610*/  R2UR UR44, R21 ;  /* 0x00000000152c72ca */ /* 0x000fe200000e0000 */
[----:B---3--:R-:W-:Y:S01]  /*2620*/  UIADD3 UR16, UP1, UPT, UR20, 0x80, URZ ;  /* 0x0000008014107890 */ /* 0x008fe2000ff3e0ff */
[----:B------:R-:W-:Y:S01]  /*2630*/  R2UR UR41, R41 ;  /* 0x00000000292972ca */ /* 0x000fe200000e0000 */
[----:B------:R-:W-:Y:S01]  /*2640*/  UPRMT UR6, UR7, 0x40, UR6 ;  /* 0x0000004007067896 */ /* 0x000fe20008000006 */
[----:B------:R-:W-:Y:S01]  /*2650*/  R2UR UR43, R22 ;  /* 0x00000000162b72ca */ /* 0x000fe200000e0000 */
[----:B------:R-:W-:Y:S01]  /*2660*/  ULEA UR8, UR54, UR55, 0x3 ;  /* 0x0000003736087291 */ /* 0x000fe2000f8e18ff */
[----:B------:R-:W-:Y:S01]  /*2670*/  R2UR UR45, R23 ;  /* 0x00000000172d72ca */ /* 0x000fe200000e0000 */
[----:B------:R-:W-:Y:S01]  /*2680*/  IMAD.U32 R41, RZ, RZ, UR31 ;  /* 0x0000001fff297e24 */ /* 0x000fe2000f8e00ff */
[----:B------:R-:W-:Y:S01]  /*2690*/  UIADD3.X UR17, UPT, UPT, URZ, UR21, URZ, UP1, !UPT ;  /* 0x00000015ff117290 */ /* 0x000fe20008ffe4ff */
[----:B------:R-:W-:Y:S01]  /*26a0*/  R2UR UR69, R20 ;  /* 0x00000000144572ca */ /* 0x000fe200000e0000 */
[----:B------:R-:W-:Y:S01]  /*26b0*/  UPRMT UR6, UR6, 0x5410, URZ ;  /* 0x0000541006067896 */ /* 0x000fe200080000ff */
[----:B------:R-:W-:Y:S01]  /*26c0*/  MOV.SPILL R35, UR59 ;  /* 0x0000003b00237c02 */ /* 0x000fe20009000f00 */
[----:B------:R-:W-:Y:S01]  /*26d0*/  USHF.L.U32 UR42, UR30, 0x6, URZ ;  /* 0x000000061e2a7899 */ /* 0x000fe200080006ff */
[----:B------:R-:W-:Y:S01]  /*26e0*/  SHF.L.U32 R48, R41, 0x1f, RZ ;  /* 0x0000001f29307819 */ /* 0x000fe200000006ff */
[----:B------:R-:W-:Y:S01]  /*26f0*/  UIADD3 UR40, UPT, UPT, UR22, 0x8400, URZ ;  /* 0x0000840016287890 */ /* 0x000fe2000fffe0ff */
[----:B------:R-:W-:Y:S01]  /*2700*/  R2UR UR60, R15 ;  /* 0x000000000f3c72ca */ /* 0x000fe200000e0000 */
[----:B------:R-:W-:Y:S01]  /*2710*/  UMOV UR38, 0x0 ;  /* 0x0000000000267882 */ /* 0x000fe20000000000 */
[----:B------:R4:W1:Y:S01]  /*2720*/  SYNCS.PHASECHK.TRANS64.TRYWAIT P0, [UR8+0x30], R48 ;  /* 0x00003030ff0075a7 */ /* 0x0008620008001108 */
[----:B------:R-:W-:Y:S01]  /*2730*/  UMOV UR39, 0x10000000 ;  /* 0x1000000000277882 */ /* 0x000fe20000000000 */
[----:B------:R-:W-:Y:S01]  /*2740*/  UIADD3 UR10, UPT, UPT, UR42, 0x20, URZ ;  /* 0x000000202a0a7890 */ /* 0x000fe2000fffe0ff */
[----:B------:R-:W-:Y:S01]  /*2750*/  R2UR UR52, R12 ;  /* 0x000000000c3472ca */ /* 0x000fe200000e0000 */
[----:B------:R-:W-:Y:S01]  /*2760*/  UIADD3 UR8, UPT, UPT, UR22, 0x8800, URZ ;  /* 0x0000880016087890 */ /* 0x000fe2000fffe0ff */
[----:B------:R-:W-:Y:S01]  /*2770*/  R2UR UR59, R16 ;  /* 0x00000000103b72ca */ /* 0x000fe200000e0000 */
[----:B------:R3:W-:Y:S01]  /*2780*/  UTMALDG.4D.IM2COL.2CTA [UR40], [UR16], UR6, desc[UR38] ;  /* 0x00002628100073b4 */ /* 0x0007e20008259006 */
[----:B------:R-:W-:Y:S01]  /*2790*/  UMOV UR9, UR45 ;  /* 0x0000002d00097c82 */ /* 0x000fe20008000000 */
[----:B------:R-:W-:Y:S01]  /*27a0*/  UMOV UR7, UR41 ;  /* 0x0000002900077c82 */ /* 0x000fe20008000000 */
[----:B------:R-:W-:Y:S01]  /*27b0*/  UMOV UR13, UR9 ;  /* 0x00000009000d7c82 */ /* 0x000fe20008000000 */
[----:B------:R-:W-:Y:S01]  /*27c0*/  UMOV UR12, UR44 ;  /* 0x0000002c000c7c82 */ /* 0x000fe20008000000 */
[----:B------:R-:W-:Y:S01]  /*27d0*/  UMOV UR11, UR43 ;  /* 0x0000002b000b7c82 */ /* 0x000fe20008000000 */
[----:B------:R-:W-:Y:S01]  /*27e0*/  UMOV UR9, UR7 ;  /* 0x0000000700097c82 */ /* 0x000fe20008000000 */
[----:B------:R-:W-:Y:S01]  /*27f0*/  UIADD3 UR72, UPT, UPT, UR22, 0xbc00, URZ ;  /* 0x0000bc0016487890 */ /* 0x000fe2000fffe0ff */
[----:B------:R5:W-:Y:S01]  /*2800*/  UTMALDG.4D.IM2COL.2CTA [UR8], [UR16], UR6, desc[UR38] ;  /* 0x00002608100073b4 */ /* 0x000be20008259006 */
[----:B------:R-:W-:Y:S01]  /*2810*/  UIADD3 UR64, UPT, UPT, UR22, 0x8c00, URZ ;  /* 0x00008c0016407890 */ /* 0x000fe2000fffe0ff */
[----:B------:R-:W-:Y:S01]  /*2820*/  R2UR UR61, R17 ;  /* 0x00000000113d72ca */ /* 0x000fe200000e0000 */
[----:B------:R-:W-:Y:S01]  /*2830*/  UMOV UR18, UR42 ;  /* 0x0000002a00127c82 */ /* 0x000fe20008000000 */
[----:B------:R-:W-:Y:S01]  /*2840*/  UMOV UR65, UR7 ;  /* 0x0000000700417c82 */ /* 0x000fe20008000000 */
[----:B------:R-:W-:Y:S01]  /*2850*/  UMOV UR66, UR18 ;  /* 0x0000001200427c82 */ /* 0x000fe20008000000 */
[----:B------:R-:W-:Y:S01]  /*2860*/  UIADD3 UR56, UPT, UPT, UR22, 0x9400, URZ ;  /* 0x0000940016387890 */ /* 0x000fe2000fffe0ff */
[----:B------:R-:W-:Y:S01]  /*2870*/  R2UR UR53, R14 ;  /* 0x000000000e3572ca */ /* 0x000fe200000e0000 */
[----:B------:R-:W-:Y:S01]  /*2880*/  UMOV UR57, UR7 ;  /* 0x0000000700397c82 */ /* 0x000fe20008000000 */
[----:B------:R-:W-:Y:S01]  /*2890*/  UMOV UR58, UR18 ;  /* 0x00000012003a7c82 */ /* 0x000fe20008000000 */
[----:B------:R4:W-:Y:S01]  /*28a0*/  UTMALDG.4D.IM2COL.2CTA [UR64], [UR16], UR6, desc[UR38] ;  /* 0x00002640100073b4 */ /* 0x0009e20008259006 */
[----:B------:R-:W-:Y:S01]  /*28b0*/  MOV.SPILL R45, UR51 ;  /* 0x00000033002d7c02 */ /* 0x000fe20009000f00 */
[----:B------:R-:W-:Y:S01]  /*28c0*/  UIADD3 UR48, UPT, UPT, UR22, 0x9c00, URZ ;  /* 0x00009c0016307890 */ /* 0x000fe2000fffe0ff */
[----:B------:R-:W-:Y:S01]  /*28d0*/  R2UR UR51, R13 ;  /* 0x000000000d3372ca */ /* 0x000fe200000e0000 */
[----:B------:R-:W-:Y:S01]  /*28e0*/  UMOV UR49, UR7 ;  /* 0x0000000700317c82 */ /* 0x000fe20008000000 */
[----:B------:R-:W-:Y:S01]  /*28f0*/  UMOV UR50, UR18 ;  /* 0x0000001200327c82 */ /* 0x000fe20008000000 */
[----:B------:R-:W-:Y:S01]  /*2900*/  UMOV UR73, UR7 ;  /* 0x0000000700497c82 */ /* 0x000fe20008000000 */
[----:B------:R-:W-:Y:S01]  /*2910*/  UMOV UR74, UR18 ;  /* 0x00000012004a7c82 */ /* 0x000fe20008000000 */
[----:B------:R-:W-:Y:S01]  /*2920*/  UIADD3 UR32, UPT, UPT, UR22, 0x22c00, URZ ;  /* 0x00022c0016207890 */ /* 0x000fe2000fffe0ff */
[----:B------:R-:W-:Y:S01]  /*2930*/  MOV.SPILL R26, UR47 ;  /* 0x0000002f001a7c02 */ /* 0x000fe20009000f00 */
[----:B------:R-:W-:Y:S01]  /*2940*/  UMOV UR34, UR18 ;  /* 0x0000001200227c82 */ /* 0x000fe20008000000 */
[----:B------:R-:W-:Y:S01]  /*2950*/  UIADD3 UR24, UPT, UPT, UR22, 0x23400, URZ ;  /* 0x0002340016187890 */ /* 0x000fe2000fffe0ff */
[----:B------:R-:W-:Y:S01]  /*2960*/  MOV.SPILL R39, UR70 ;  /* 0x0000004600277c02 */ /* 0x000fe20009000f00 */
[----:B------:R-:W-:Y:S01]  /*2970*/  UMOV UR26, UR18 ;  /* 0x00000012001a7c82 */ /* 0x000fe20008000000 */
[----:B------:R-:W-:Y:S02]  /*2980*/  R2UR.FILL UR47, R26 ;  /* 0x000000001a2f72ca */ /* 0x000fe400004e0000 */
[----:B------:R-:W-:Y:S02]  /*2990*/  R2UR.FILL UR70, R39 ;  /* 0x00000000274672ca */ /* 0x000fe400004e0000 */
[----:B------:R-:W-:Y:S02]  /*29a0*/  MOV.SPILL R46, UR54 ;  /* 0x00000036002e7c02 */ /* 0x000fe40009000f00 */
[----:B------:R-:W-:Y:S02]  /*29b0*/  MOV.SPILL R40, UR71 ;  /* 0x0000004700287c02 */ /* 0x000fe40009000f00 */
[----:B------:R-:W-:Y:S02]  /*29c0*/  MOV.SPILL R37, UR63 ;  /* 0x0000003f00257c02 */ /* 0x000fe40009000f00 */
[----:B------:R-:W-:Y:S01]  /*29d0*/  MOV.SPILL R36, UR62 ;  /* 0x0000003e00247c02 */ /* 0x000fe20009000f00 */
[----:B---3--:R-:W-:Y:S01]  /*29e0*/  UIADD3 UR40, UPT, UPT, UR22, 0xa400, URZ ;  /* 0x0000a40016287890 */ /* 0x008fe2000fffe0ff */
[----:B------:R-:W-:Y:S01]  /*29f0*/  R2UR UR44, R9 ;  /* 0x00000000092c72ca */ /* 0x000fe200000e0000 */
[----:B------:R-:W-:Y:S01]  /*2a00*/  UMOV UR41, UR7 ;  /* 0x0000000700297c82 */ /* 0x000fe20008000000 */
[----:B------:R-:W-:Y:S01]  /*2a10*/  R2UR UR43, R10 ;  /* 0x000000000a2b72ca */ /* 0x000fe200000e0000 */
[----:B------:R-:W-:Y:S01]  /*2a20*/  UMOV UR42, UR18 ;  /* 0x00000012002a7c82 */ /* 0x000fe20008000000 */
[----:B------:R-:W-:Y:S01]  /*2a30*/  R2UR UR45, R11 ;  /* 0x000000000b2d72ca */ /* 0x000fe200000e0000 */
[----:B------:R-:W-:Y:S01]  /*2a40*/  UIADD3 UR47, UPT, UPT, UR47, 0x1, URZ ;  /* 0x000000012f2f7890 */ /* 0x000fe2000fffe0ff */
[----:B--2---:R-:W-:Y:S01]  /*2a50*/  MOV.SPILL R25, UR46 ;  /* 0x0000002e00197c02 */ /* 0x004fe20009000f00 */
[----:B-----5:R-:W-:Y:S01]  /*2a60*/  UIADD3 UR8, UPT, UPT, UR22, 0x9000, URZ ;  /* 0x0000900016087890 */ /* 0x020fe2000fffe0ff */
[----:B------:R-:W-:Y:S01]  /*2a70*/  MOV.SPILL R47, UR55 ;  /* 0x00000037002f7c02 */ /* 0x000fe20009000f00 */
[----:B------:R-:W-:Y:S01]  /*2a80*/  UMOV UR9, UR69 ;  /* 0x0000004500097c82 */ /* 0x000fe20008000000 */
[----:B------:R-:W-:Y:S01]  /*2a90*/  UMOV UR12, UR68 ;  /* 0x00000044000c7c82 */ /* 0x000fe20008000000 */
[----:B------:R-:W-:Y:S01]  /*2aa0*/  UMOV UR13, UR9 ;  /* 0x00000009000d7c82 */ /* 0x000fe20008000000 */
[----:B------:R-:W-:Y:S01]  /*2ab0*/  UMOV UR11, UR67 ;  /* 0x00000043000b7c82 */ /* 0x000fe20008000000 */
[----:B------:R-:W-:Y:S01]  /*2ac0*/  UMOV UR9, UR7 ;  /* 0x0000000700097c82 */ /* 0x000fe20008000000 */
[----:B------:R-:W-:Y:S02]  /*2ad0*/  R2UR.FILL UR54, R46 ;  /* 0x000000002e3672ca */ /* 0x000fe400004e0000 */
[----:B------:R2:W-:Y:S01]  /*2ae0*/  UTMALDG.4D.IM2COL.2CTA [UR8], [UR16], UR6, desc[UR38] ;  /* 0x00002608100073b4 */ /* 0x0005e20008259006 */
[----:B----4-:R-:W-:Y:S01]  /*2af0*/  R2UR UR68, R6 ;  /* 0x00000000064472ca */ /* 0x010fe200000e0000 */
[----:B------:R-:W-:Y:S01]  /*2b00*/  UIADD3 UR64, UPT, UPT, UR22, 0xac00, URZ ;  /* 0x0000ac0016407890 */ /* 0x000fe2000fffe0ff */
[----:B------:R-:W-:Y:S02]  /*2b10*/  R2UR UR67, R7 ;  /* 0x00000000074372ca */ /* 0x000fe400000e0000 */
[----:B------:R-:W-:Y:S02]  /*2b20*/  R2UR UR69, R8 ;  /* 0x00000000084572ca */ /* 0x000fe400000e0000 */
[----:B------:R-:W-:Y:S01]  /*2b30*/  R2UR.FILL UR55, R47 ;  /* 0x000000002f3772ca */ /* 0x000fe200004e0000 */
[----:B------:R3:W-:Y:S01]  /*2b40*/  UTMALDG.4D.IM2COL.2CTA [UR56], [UR16], UR6, desc[UR38] ;  /* 0x00002638100073b4 */ /* 0x0007e20008259006 */
[----:B------:R-:W-:Y:S02]  /*2b50*/  R2UR.FILL UR71, R40 ;  /* 0x00000000284772ca */ /* 0x000fe400004e0000 */
[----:B------:R-:W-:Y:S02]  /*2b60*/  R2UR.FILL UR63, R37 ;  /* 0x00000000253f72ca */ /* 0x000fe400004e0000 */
[----:B------:R-:W-:Y:S02]  /*2b70*/  R2UR.FILL UR62, R36 ;  /* 0x00000000243e72ca */ /* 0x000fe400004e0000 */
[----:B------:R-:W-:Y:S01]  /*2b80*/  R2UR.FILL UR46, R25 ;  /* 0x00000000192e72ca */ /* 0x000fe200004e0000 */
[----:B--2---:R-:W-:Y:S01]  /*2b90*/  UIADD3 UR8, UPT, UPT, UR22, 0x9800, URZ ;  /* 0x0000980016087890 */ /* 0x004fe2000fffe0ff */
[----:B------:R-:W-:Y:S01]  /*2ba0*/  UMOV UR9, UR61 ;  /* 0x0000003d00097c82 */ /* 0x000fe20008000000 */
[----:B------:R-:W-:Y:S01]  /*2bb0*/  UMOV UR12, UR60 ;  /* 0x0000003c000c7c82 */ /* 0x000fe20008000000 */
[----:B------:R-:W-:Y:S01]  /*2bc0*/  UMOV UR13, UR9 ;  /* 0x00000009000d7c82 */ /* 0x000fe20008000000 */
[----:B------:R-:W-:Y:S01]  /*2bd0*/  UMOV UR11, UR59 ;  /* 0x0000003b000b7c82 */ /* 0x000fe20008000000 */
[----:B------:R-:W-:Y:S01]  /*2be0*/  UMOV UR9, UR7 ;  /* 0x0000000700097c82 */ /* 0x000fe20008000000 */
[----:B---3--:R-:W-:Y:S03]  /*2bf0*/  R2UR UR60, R3 ;  /* 0x00000000033c72ca */ /* 0x008fe600000e0000 */
[----:B------:R2:W-:Y:S01]  /*2c00*/  UTMALDG.4D.IM2COL.2CTA [UR8], [UR16], UR6, desc[UR38] ;  /* 0x00002608100073b4 */ /* 0x0005e20008259006 */
[----:B------:R-:W-:Y:S01]  /*2c10*/  R2UR UR59, R4 ;  /* 0x00000000043b72ca */ /* 0x000fe200000e0000 */
[----:B------:R-:W-:Y:S01]  /*2c20*/  UIADD3 UR56, UPT, UPT, UR22, 0xb400, URZ ;  /* 0x0000b40016387890 */ /* 0x000fe2000fffe0ff */
[----:B------:R-:W-:Y:S01]  /*2c30*/  R2UR UR61, R5 ;  /* 0x00000000053d72ca */ /* 0x000fe200000e0000 */
[----:B------:R3:W-:Y:S01]  /*2c40*/  UTMALDG.4D.IM2COL.2CTA [UR48], [UR16], UR6, desc[UR38] ;  /* 0x00002630100073b4 */ /* 0x0007e20008259006 */
[----:B--2---:R-:W-:Y:S01]  /*2c50*/  UIADD3 UR8, UPT, UPT, UR22, 0xa000, URZ ;  /* 0x0000a00016087890 */ /* 0x004fe2000fffe0ff */
[----:B------:R-:W-:Y:S01]  /*2c60*/  UMOV UR9, UR53 ;  /* 0x0000003500097c82 */ /* 0x000fe20008000000 */
[----:B------:R-:W-:Y:S01]  /*2c70*/  UMOV UR12, UR52 ;  /* 0x00000034000c7c82 */ /* 0x000fe20008000000 */
[----:B------:R-:W-:Y:S01]  /*2c80*/  UMOV UR13, UR9 ;  /* 0x00000009000d7c82 */ /* 0x000fe20008000000 */
[----:B------:R-:W-:Y:S01]  /*2c90*/  UMOV UR11, UR51 ;  /* 0x00000033000b7c82 */ /* 0x000fe20008000000 */
[----:B------:R-:W-:Y:S01]  /*2ca0*/  UMOV UR9, UR7 ;  /* 0x0000000700097c82 */ /* 0x000fe20008000000 */
[----:B---3--:R-:W-:Y:S03]  /*2cb0*/  R2UR.FILL UR51, R45 ;  /* 0x000000002d3372ca */ /* 0x008fe600004e0000 */
[----:B------:R2:W-:Y:S01]  /*2cc0*/  UTMALDG.4D.IM2COL.2CTA [UR8], [UR16], UR6, desc[UR38] ;  /* 0x00002608100073b4 */ /* 0x0005e20008259006 */
[----:B------:R-:W-:Y:S01]  /*2cd0*/  UIADD3 UR48, UPT, UPT, UR22, 0x21c00, URZ ;  /* 0x00021c0016307890 */ /* 0x000fe2000fffe0ff */
        /* <DEDUP_REMOVED lines=9> */
[----:B------:R-:W-:Y:S01]  /*2d70*/  R2UR.FILL UR45, R44 ;  /* 0x000000002c2d72ca */ /* 0x000fe200004e0000 */
[----:B------:R-:W-:Y:S01]  /*2d80*/  UIADD3 UR40, UPT, UPT, UR22, 0x20400, URZ ;  /* 0x0002040016287890 */ /* 0x000fe2000fffe0ff */
[----:B------:R-:W-:Y:S01]  /*2d90*/  R2UR.FILL UR43, R42 ;  /* 0x000000002a2b72ca */ /* 0x000fe200004e0000 */
        /* <DEDUP_REMOVED lines=25> */
[----:B---3--:R-:W-:Y:S01]  /*2f30*/  UMOV UR74, UR7 ;  /* 0x00000007004a7c82 */ /* 0x008fe20008000000 */
[----:B------:R-:W-:Y:S01]  /*2f40*/  UMOV UR72, UR44 ;  /* 0x0000002c00487c82 */ /* 0x000fe20008000000 */
[----:B------:R-:W-:Y:S01]  /*2f50*/  UMOV UR9, UR74 ;  /* 0x0000004a00097c82 */ /* 0x000fe20008000000 */
[----:B------:R-:W-:Y:S02]  /*2f60*/  UMOV UR68, UR72 ;  /* 0x0000004800447c82 */ /* 0x000fe40008000000 */
[----:B------:R2:W-:Y:S01]  /*2f70*/  UTMALDG.4D.IM2COL.2CTA [UR8], [UR16], UR6, desc[UR38] ;  /* 0x00002608100073b4 */ /* 0x0005e20008259006 */
[----:B------:R-:W-:Y:S01]  /*2f80*/  UMOV UR41, UR74 ;  /* 0x0000004a00297c82 */ /* 0x000fe20008000000 */
        /* <DEDUP_REMOVED lines=13> */
[----:B------:R-:W-:Y:S01]  /*3060*/  UIADD3 UR23, UPT, UPT, UR72, 0x1, URZ ;  /* 0x0000000148177890 */ /* 0x000fe2000fffe0ff */
[----:B------:R-:W-:Y:S01]  /*3070*/  UMOV UR29, UR73 ;  /* 0x00000049001d7c82 */ /* 0x000fe20008000000 */
[----:B------:R-:W-:Y:S01]  /*3080*/  UMOV UR25, UR74 ;  /* 0x0000004a00197c82 */ /* 0x000fe20008000000 */
[----:B--2---:R-:W-:Y:S02]  /*3090*/  UIADD3 UR6, UP0, UPT, UR20, 0x180, URZ ;  /* 0x0000018014067890 */ /* 0x004fe4000ff1e0ff */
[----:B------:R-:W-:Y:S02]  /*30a0*/  UIADD3 UR8, UPT, UPT, UR22, 0x20800, URZ ;  /* 0x0002080016087890 */ /* 0x000fe4000fffe0ff */
[----:B------:R-:W-:Y:S01]  /*30b0*/  UIADD3.X UR7, UPT, UPT, URZ, UR21, URZ, UP0, !UPT ;  /* 0x00000015ff077290 */ /* 0x000fe200087fe4ff */
[----:B------:R-:W2:Y:S01]  /*30c0*/  LDCU UR17, c[0x0][0x38c] ;  /* 0x00007180ff1177ac */ /* 0x000ea20008000800 */
[----:B------:R-:W-:Y:S01]  /*30d0*/  UMOV UR12, UR72 ;  /* 0x00000048000c7c82 */ /* 0x000fe20008000000 */
[----:B------:R-:W-:Y:S01]  /*30e0*/  UMOV UR20, UR72 ;  /* 0x0000004800147c82 */ /* 0x000fe20008000000 */
[----:B------:R-:W-:Y:S05]  /*30f0*/  UMOV UR11, UR43 ;  /* 0x0000002b000b7c82 */ /* 0x000fea0008000000 */
[----:B------:R3:W-:Y:S01]  /*3100*/  UTMALDG.4D.2CTA [UR40], [UR6], desc[UR38] ;  /* 0x00002628060075b4 */ /* 0x0007e20008219000 */
[----:B------:R-:W-:Y:S01]  /*3110*/  UMOV UR13, UR73 ;  /* 0x00000049000d7c82 */ /* 0x000fe20008000000 */
[----:B------:R-:W-:Y:S01]  /*3120*/  UIADD3 UR16, UPT, UPT, UR22, 0x23c00, URZ ;  /* 0x00023c0016107890 */ /* 0x000fe2000fffe0ff */
[----:B------:R-:W-:Y:S01]  /*3130*/  UMOV UR21, UR73 ;  /* 0x0000004900157c82 */ /* 0x000fe20008000000 */
[----:B------:R4:W-:Y:S01]  /*3140*/  UTMALDG.4D.2CTA [UR8], [UR6], desc[UR38] ;  /* 0x00002608060075b4 */ /* 0x0009e20008219000 */
[----:B--2---:R-:W-:Y:S03]  /*3150*/  UISETP.NE.AND UP1, UPT, UR23, UR17, UPT ;  /* 0x000000111700728c */ /* 0x004fe6000bf25270 */
[----:B------:R-:W-:Y:S01]  /*3160*/  UMOV UR17, UR74 ;  /* 0x0000004a00117c82 */ /* 0x000fe20008000000 */
[----:B------:R-:W-:Y:S01]  /*3170*/  UTMALDG.4D.2CTA [UR64], [UR6], desc[UR38] ;  /* 0x00002640060075b4 */ /* 0x000fe20008219000 */
[----:B---3--:R-:W-:Y:S01]  /*3180*/  R2UR.FILL UR43, R24 ;  /* 0x00000000182b72ca */ /* 0x008fe200004e0000 */
[----:B------:R-:W-:Y:S01]  /*3190*/  UIADD3 UR40, UPT, UPT, UR22, 0x22400, URZ ;  /* 0x0002240016287890 */ /* 0x000fe2000fffe0ff */
[----:B------:R-:W-:Y:S01]  /*31a0*/  UMOV UR44, UR72 ;  /* 0x00000048002c7c82 */ /* 0x000fe20008000000 */
[----:B------:R-:W-:Y:S01]  /*31b0*/  UMOV UR45, UR73 ;  /* 0x00000049002d7c82 */ /* 0x000fe20008000000 */
[----:B------:R-:W2:Y:S01]  /*31c0*/  LDCU UR72, c[0x0][0x390] ;  /* 0x00007200ff4877ac */ /* 0x000ea20008000800 */
[----:B----4-:R-:W-:Y:S01]  /*31d0*/  UIADD3 UR8, UPT, UPT, UR22, 0x21000, URZ ;  /* 0x0002100016087890 */ /* 0x010fe2000fffe0ff */
[----:B------:R-:W-:Y:S08]  /*31e0*/  UMOV UR11, UR67 ;  /* 0x00000043000b7c82 */ /* 0x000ff00008000000 */
[----:B------:R3:W-:Y:S01]  /*31f0*/  UTMALDG.4D.2CTA [UR8], [UR6], desc[UR38] ;  /* 0x00002608060075b4 */ /* 0x0007e20008219000 */
[----:B------:R-:W-:Y:S01]  /*3200*/  UTMALDG.4D.2CTA [UR56], [UR6], desc[UR38] ;  /* 0x00002638060075b4 */ /* 0x000fe20008219000 */
[----:B---3--:R-:W-:Y:S01]  /*3210*/  UIADD3 UR8, UPT, UPT, UR22, 0x21800, URZ ;  /* 0x0002180016087890 */ /* 0x008fe2000fffe0ff */
        /* <DEDUP_REMOVED lines=18> */
[----:B------:R4:W-:Y:S01]  /*3340*/  UTMALDG.4D.2CTA [UR16], [UR6], desc[UR38] ;  /* 0x00002610060075b4 */ /* 0x0009e20008219000 */
[----:B---3--:R-:W-:Y:S01]  /*3350*/  UIADD3 UR8, UPT, UPT, UR22, 0x24000, URZ ;  /* 0x0002400016087890 */ /* 0x008fe2000fffe0ff */
[----:B------:R-:W-:Y:S02]  /*3360*/  UMOV UR11, UR19 ;  /* 0x00000013000b7c82 */ /* 0x000fe40008000000 */
[----:B------:R-:W-:Y:S01]  /*3370*/  UMOV UR22, UR54 ;  /* 0x0000003600167c82 */ /* 0x000fe20008000000 */
[----:B----4-:R-:W-:Y:S05]  /*3380*/  UIADD3 UR16, UPT, UPT, UR73, 0x1, URZ ;  /* 0x0000000149107890 */ /* 0x010fea000fffe0ff */
[----:B------:R3:W-:Y:S01]  /*3390*/  UTMALDG.4D.2CTA [UR8], [UR6], desc[UR38] ;  /* 0x00002608060075b4 */ /* 0x0007e20008219000 */
[----:B------:R-:W-:Y:S04]  /*33a0*/  @UP1 UIADD3 UR16, UPT, UPT, UR73, URZ, URZ ;  /* 0x000000ff49101290 */ /* 0x000fe8000fffe0ff */
[----:B--2---:R-:W-:Y:S02]  /*33b0*/  UISETP.NE.AND UP0, UPT, UR16, UR72, UPT ;  /* 0x000000481000728c */ /* 0x004fe4000bf05270 */
[----:B---3--:R-:W-:Y:S09]  /*33c0*/  UIADD3 UR6, UPT, UPT, UR30, 0x1, URZ ;  /* 0x000000011e067890 */ /* 0x008ff2000fffe0ff */
[----:B------:R-:W-:Y:S02]  /*33d0*/  @UP0 UIADD3 UR6, UPT, UPT, UR30, URZ, URZ ;  /* 0x000000ff1e060290 */ /* 0x000fe4000fffe0ff */
[----:B------:R-:W-:Y:S02]  /*33e0*/  USEL UR7, UR16, URZ, UP0 ;  /* 0x000000ff10077287 */ /* 0x000fe40008000000 */
[----:B------:R-:W-:Y:S02]  /*33f0*/  UISETP.NE.AND UP0, UPT, UR47, UR70, UPT ;  /* 0x000000462f00728c */ /* 0x000fe4000bf05270 */
[----:B------:R-:W-:Y:S02]  /*3400*/  USEL UR8, UR23, URZ, UP1 ;  /* 0x000000ff17087287 */ /* 0x000fe40008800000 */
[----:B------:R-:W-:Y:S01]  /*3410*/  IMAD.U32 R0, RZ, RZ, UR7 ;  /* 0x00000007ff007e24 */ /* 0x000fe2000f8e00ff */
[----:B------:R-:W-:Y:S03]  /*3420*/  UMOV UR30, UR6 ;  /* 0x00000006001e7c82 */ /* 0x000fe60008000000 */
[----:B------:R-:W-:Y:S01]  /*3430*/  IMAD.U32 R44, RZ, RZ, UR8 ;  /* 0x00000008ff2c7e24 */ /* 0x000fe2000f8e00ff */
[----:B-1----:R-:W-:Y:S06]  /*3440*/  BRA.U UP0, `(.L_x_28) ;  /* 0xffffffed00dc7547 */ /* 0x002fec000b83ffff */
.L_x_22:
[----:B------:R-:W-:Y:S01]  /*3450*/  ULEA UR4, UR54, UR55, 0x3 ;  /* 0x0000003736047291 */ /* 0x000fe2000f8e18ff */
[----:B------:R-:W-:Y:S01]  /*3460*/  IMAD.U32 R3, RZ, RZ, UR31 ;  /* 0x0000001fff037e24 */ /* 0x000fe2000f8e00ff */
[----:B------:R-:W-:Y:S01]  /*3470*/  @!P1 SYNCS.ARRIVE.TRANS64.A1T0 RZ, [UR55+0xa8], RZ ;  /* 0x0000a8ffffff99a7 */ /* 0x000fe20008100037 */
[----:B------:R-:W-:-:S03]  /*3480*/  R2UR UR5, R32 ;  /* 0x00000000200572ca */ /* 0x000fc600000e0000 */
[----:B------:R-:W-:-:S04]  /*3490*/  SHF.L.U32 R3, R3, 0x1f, RZ ;  /* 0x0000001f03037819 */ /* 0x000fc800000006ff */
[----:B---3--:R2:W3:Y:S06]  /*34a0*/  SYNCS.PHASECHK.TRANS64.TRYWAIT P0, [UR4+0x30], R3 ;  /* 0x00003003ff0075a7 */ /* 0x0084ec0008001104 */
[----:B------:R-:W-:-:S09]  /*34b0*/  UISETP.GE.AND UP0, UPT, UR5, 0x1, UPT ;  /* 0x000000010500788c */ /* 0x000fd2000bf06270 */
[----:B------:R-:W-:Y:S05]  /*34c0*/  BRA.U !UP0, `(.L_x_29) ;  /* 0x0000001908c47547 */ /* 0x000fea000b800000 */
[----:B------:R-:W4:Y:S01]  /*34d0*/  LDCU.128 UR8, c[0x0][0x480] ;  /* 0x00009000ff0877ac */ /* 0x000f220008000c00 */
[----:B------:R-:W-:Y:S02]  /*34e0*/  R2UR UR49, R27 ;  /* 0x000000001b3172ca */ /* 0x000fe400000e0000 */
[----:B-1----:R-:W-:Y:S01]  /*34f0*/  R2UR UR48, R32 ;  /* 0x00000000203072ca */ /* 0x002fe200000e0000 */
[----:B------:R-:W-:Y:S02]  /*3500*/  UIADD3 UR45, UPT, UPT, UR62, 0x8, URZ ;  /* 0x000000083e2d7890 */ /* 0x000fe4000fffe0ff */
[----:B------:R-:W-:Y:S02]  /*3510*/  UIADD3 UR44, UPT, UPT, UR62, 0x10, URZ ;  /* 0x000000103e2c7890 */ /* 0x000fe4000fffe0ff */
[----:B------:R-:W-:Y:S02]  /*3520*/  UIADD3 UR43, UPT, UPT, UR62, 0x18, URZ ;  /* 0x000000183e2b7890 */ /* 0x000fe4000fffe0ff */
[----:B------:R-:W-:-:S02]  /*3530*/  UIADD3 UR42, UPT, UPT, UR62, 0x20, URZ ;  /* 0x000000203e2a7890 */ /* 0x000fc4000fffe0ff */
[----:B------:R-:W-:Y:S02]  /*3540*/  UIADD3 UR41, UPT, UPT, UR62, 0x28, URZ ;  /* 0x000000283e297890 */ /* 0x000fe4000fffe0ff */
[----:B------:R-:W-:Y:S01]  /*3550*/  UIADD3 UR40, UPT, UPT, UR62, 0x30, URZ ;  /* 0x000000303e287890 */ /* 0x000fe2000fffe0ff */
[----:B------:R-:W1:Y:S01]  /*3560*/  LDCU.64 UR4, c[0x0][0x490] ;  /* 0x00009200ff0477ac */ /* 0x000e620008000a00 */
[----:B----4-:R-:W-:Y:S02]  /*3570*/  UIMAD.WIDE.U32 UR6, UR45, UR9, URZ ;  /* 0x000000092d0672a5 */ /* 0x010fe4000f8e00ff */
        /* <DEDUP_REMOVED lines=69> */
[----:B------:R-:W-:Y:S01]  /*39d0*/  IMAD.U32 R8, RZ, RZ, UR52 ;  /* 0x00000034ff087e24 */ /* 0x000fe2000f8e00ff */
[----:B------:R-:W-:-:S02]  /*39e0*/  USHF.R.U32.HI UR26, URZ, UR5, UR4 ;  /* 0x00000005ff1a7299 */ /* 0x000fc40008011604 */
[----:B------:R-:W-:Y:S02]  /*39f0*/  UIADD3 UR5, UPT, UPT, -UR7, URZ, URZ ;  /* 0x000000ff07057290 */ /* 0x000fe4000fffe1ff */
[----:B------:R-:W-:Y:S02]  /*3a00*/  UIADD3 UR4, UPT, UPT, -UR6, URZ, URZ ;  /* 0x000000ff06047290 */ /* 0x000fe4000fffe1ff */
[----:B------:R-:W-:Y:S02]  /*3a10*/  UIMAD UR28, UR8, UR22, UR43 ;  /* 0x00000016081c72a4 */ /* 0x000fe4000f8e022b */
[----:B------:R-:W-:Y:S02]  /*3a20*/  UIMAD UR42, UR8, UR21, UR42 ;  /* 0x00000015082a72a4 */ /* 0x000fe4000f8e022a */
[----:B------:R-:W-:Y:S02]  /*3a30*/  UIMAD UR41, UR8, UR20, UR41 ;  /* 0x00000014082972a4 */ /* 0x000fe4000f8e0229 */
[----:B------:R-:W-:-:S02]  /*3a40*/  UIMAD UR40, UR8, UR5, UR40 ;  /* 0x00000005082872a4 */ /* 0x000fc4000f8e0228 */
[----:B------:R-:W-:Y:S02]  /*3a50*/  UIMAD UR25, UR8, UR25, UR62 ;  /* 0x00000019081972a4 */ /* 0x000fe4000f8e023e */
[----:B------:R-:W-:Y:S02]  /*3a60*/  UIMAD UR47, UR8, UR4, UR47 ;  /* 0x00000004082f72a4 */ /* 0x000fe4000f8e022f */
[----:B------:R-:W-:Y:S02]  /*3a70*/  UIADD3 UR8, UPT, UPT, -UR52, URZ, URZ ;  /* 0x000000ff34087290 */ /* 0x000fe4000fffe1ff */
[----:B------:R-:W-:Y:S02]  /*3a80*/  USEL UR59, UR19, UR39, !UP0 ;  /* 0x00000027133b7287 */ /* 0x000fe4000c000000 */
[----:B------:R-:W-:Y:S02]  /*3a90*/  USEL UR58, UR18, UR38, !UP0 ;  /* 0x00000026123a7287 */ /* 0x000fe4000c000000 */
[----:B------:R-:W-:-:S02]  /*3aa0*/  USEL UR57, UR15, UR37, !UP0 ;  /* 0x000000250f397287 */ /* 0x000fc4000c000000 */
[----:B------:R-:W-:Y:S01]  /*3ab0*/  USEL UR56, UR14, UR36, !UP0 ;  /* 0x000000240e387287 */ /* 0x000fe2000c000000 */
[----:B------:R-:W-:Y:S01]  /*3ac0*/  IMAD.U32 R18, RZ, RZ, UR59 ;  /* 0x0000003bff127e24 */ /* 0x000fe2000f8e00ff */
[----:B------:R-:W-:Y:S01]  /*3ad0*/  USEL UR53, UR10, UR35, !UP0 ;  /* 0x000000230a357287 */ /* 0x000fe2000c000000 */
[----:B------:R-:W-:Y:S01]  /*3ae0*/  IMAD.U32 R16, RZ, RZ, UR58 ;  /* 0x0000003aff107e24 */ /* 0x000fe2000f8e00ff */
[----:B------:R-:W-:Y:S01]  /*3af0*/  USEL UR51, UR7, UR27, !UP0 ;  /* 0x0000001b07337287 */ /* 0x000fe2000c000000 */
[----:B------:R-:W-:Y:S01]  /*3b00*/  MOV R14, UR57 ;  /* 0x00000039000e7c02 */ /* 0x000fe20008000f00 */
[----:B------:R-:W-:Y:S01]  /*3b10*/  USEL UR50, UR6, UR26, !UP0 ;  /* 0x0000001a06327287 */ /* 0x000fe2000c000000 */
[----:B------:R-:W-:Y:S01]  /*3b20*/  IMAD.U32 R12, RZ, RZ, UR56 ;  /* 0x00000038ff0c7e24 */ /* 0x000fe2000f8e00ff */
[----:B------:R-:W-:Y:S01]  /*3b30*/  UIMAD UR8, UR11, UR8, UR9 ;  /* 0x000000080b0872a4 */ /* 0x000fe2000f8e0209 */
[----:B------:R-:W-:Y:S01]  /*3b40*/  MOV R10, UR53 ;  /* 0x00000035000a7c02 */ /* 0x000fe20008000f00 */
[----:B-1----:R-:W-:Y:S01]  /*3b50*/  UIMAD UR9, UR25, UR16, UR12 ;  /* 0x00000010190972a4 */ /* 0x002fe2000f8e020c */
[----:B------:R-:W-:Y:S01]  /*3b60*/  MOV R6, UR51 ;  /* 0x0000003300067c02 */ /* 0x000fe20008000f00 */
[----:B------:R-:W-:Y:S01]  /*3b70*/  UIADD3 UR24, UPT, UPT, -UR59, URZ, URZ ;  /* 0x000000ff3b187290 */ /* 0x000fe2000fffe1ff */
[----:B------:R-:W-:Y:S01]  /*3b80*/  IMAD.U32 R4, RZ, RZ, UR50 ;  /* 0x00000032ff047e24 */ /* 0x000fe2000f8e00ff */
[----:B------:R-:W-:-:S02]  /*3b90*/  UIADD3 UR23, UPT, UPT, -UR58, URZ, URZ ;  /* 0x000000ff3a177290 */ /* 0x000fc4000fffe1ff */
[----:B------:R-:W-:Y:S01]  /*3ba0*/  UIADD3 UR22, UPT, UPT, -UR57, URZ, URZ ;  /* 0x000000ff39167290 */ /* 0x000fe2000fffe1ff */
[----:B------:R-:W-:Y:S01]  /*3bb0*/  MOV R17, UR9 ;  /* 0x0000000900117c02 */ /* 0x000fe20008000f00 */
[----:B------:R-:W-:Y:S02]  /*3bc0*/  UIADD3 UR21, UPT, UPT, -UR56, URZ, URZ ;  /* 0x000000ff38157290 */ /* 0x000fe4000fffe1ff */
[----:B------:R-:W-:Y:S02]  /*3bd0*/  UIADD3 UR20, UPT, UPT, -UR53, URZ, URZ ;  /* 0x000000ff35147290 */ /* 0x000fe4000fffe1ff */
[----:B------:R-:W-:Y:S02]  /*3be0*/  UIADD3 UR5, UPT, UPT, -UR51, URZ, URZ ;  /* 0x000000ff33057290 */ /* 0x000fe4000fffe1ff */
[----:B------:R-:W-:Y:S02]  /*3bf0*/  UIADD3 UR4, UPT, UPT, -UR50, URZ, URZ ;  /* 0x000000ff32047290 */ /* 0x000fe4000fffe1ff */
[----:B------:R-:W-:-:S02]  /*3c00*/  UIMAD UR24, UR11, UR24, UR19 ;  /* 0x000000180b1872a4 */ /* 0x000fc4000f8e0213 */
[----:B------:R-:W-:Y:S02]  /*3c10*/  UIMAD UR23, UR11, UR23, UR18 ;  /* 0x000000170b1772a4 */ /* 0x000fe4000f8e0212 */
[----:B------:R-:W-:Y:S02]  /*3c20*/  UIMAD UR22, UR11, UR22, UR15 ;  /* 0x000000160b1672a4 */ /* 0x000fe4000f8e020f */
[----:B------:R-:W-:Y:S02]  /*3c30*/  UIMAD UR21, UR11, UR21, UR14 ;  /* 0x000000150b1572a4 */ /* 0x000fe4000f8e020e */
[----:B------:R-:W-:Y:S02]  /*3c40*/  UIMAD UR20, UR11, UR20, UR10 ;  /* 0x000000140b1472a4 */ /* 0x000fe4000f8e020a */
[----:B------:R-:W-:Y:S02]  /*3c50*/  UIMAD UR7, UR11, UR5, UR7 ;  /* 0x000000050b0772a4 */ /* 0x000fe4000f8e0207 */
[----:B------:R-:W-:-:S02]  /*3c60*/  UIMAD UR6, UR11, UR4, UR6 ;  /* 0x000000040b0672a4 */ /* 0x000fc4000f8e0206 */
[----:B------:R-:W-:Y:S02]  /*3c70*/  UIMAD UR11, UR45, UR16, UR12 ;  /* 0x000000102d0b72a4 */ /* 0x000fe4000f8e020c */
[----:B------:R-:W-:Y:S02]  /*3c80*/  UIMAD UR10, UR44, UR16, UR12 ;  /* 0x000000102c0a72a4 */ /* 0x000fe4000f8e020c */
[----:B------:R-:W-:Y:S02]  /*3c90*/  UIMAD UR9, UR28, UR16, UR12 ;  /* 0x000000101c0972a4 */ /* 0x000fe4000f8e020c */
[----:B------:R-:W-:Y:S01]  /*3ca0*/  IMAD.U32 R15, RZ, RZ, UR11 ;  /* 0x0000000bff0f7e24 */ /* 0x000fe2000f8e00ff */
[----:B------:R-:W-:Y:S01]  /*3cb0*/  UIMAD UR11, UR42, UR16, UR12 ;  /* 0x000000102a0b72a4 */ /* 0x000fe2000f8e020c */
[----:B------:R-:W-:Y:S01]  /*3cc0*/  MOV R13, UR10 ;  /* 0x0000000a000d7c02 */ /* 0x000fe20008000f00 */
[----:B------:R-:W-:Y:S01]  /*3cd0*/  UIMAD UR10, UR41, UR16, UR12 ;  /* 0x00000010290a72a4 */ /* 0x000fe2000f8e020c */
[----:B------:R-:W-:Y:S01]  /*3ce0*/  IMAD.U32 R11, RZ, RZ, UR9 ;  /* 0x00000009ff0b7e24 */ /* 0x000fe2000f8e00ff */
[----:B------:R-:W-:-:S02]  /*3cf0*/  UIMAD UR9, UR40, UR16, UR12 ;  /* 0x00000010280972a4 */ /* 0x000fc4000f8e020c */
[----:B------:R-:W-:Y:S01]  /*3d00*/  MOV R9, UR11 ;  /* 0x0000000b00097c02 */ /* 0x000fe20008000f00 */
[----:B------:R-:W-:Y:S01]  /*3d10*/  UIMAD UR11, UR47, UR16, UR12 ;  /* 0x000000102f0b72a4 */ /* 0x000fe2000f8e020c */
[----:B------:R-:W-:Y:S01]  /*3d20*/  IMAD.U32 R7, RZ, RZ, UR10 ;  /* 0x0000000aff077e24 */ /* 0x000fe2000f8e00ff */
[----:B------:R-:W-:Y:S01]  /*3d30*/  UIMAD UR10, UR24, UR17, UR13 ;  /* 0x00000011180a72a4 */ /* 0x000fe2000f8e020d */
[----:B------:R-:W-:Y:S01]  /*3d40*/  MOV R5, UR9 ;  /* 0x0000000900057c02 */ /* 0x000fe20008000f00 */
[----:B------:R-:W-:Y:S02]  /*3d50*/  UIMAD UR9, UR23, UR17, UR13 ;  /* 0x00000011170972a4 */ /* 0x000fe4000f8e020d */
[----:B--2---:R-:W-:Y:S01]  /*3d60*/  IMAD.U32 R3, RZ, RZ, UR11 ;  /* 0x0000000bff037e24 */ /* 0x004fe2000f8e00ff */
[----:B------:R-:W-:Y:S01]  /*3d70*/  UIMAD UR11, UR22, UR17, UR13 ;  /* 0x00000011160b72a4 */ /* 0x000fe2000f8e020d */
[----:B------:R-:W-:Y:S01]  /*3d80*/  MOV R26, UR10 ;  /* 0x0000000a001a7c02 */ /* 0x000fe20008000f00 */
[----:B------:R-:W-:Y:S01]  /*3d90*/  UIMAD UR10, UR21, UR17, UR13 ;  /* 0x00000011150a72a4 */ /* 0x000fe2000f8e020d */
[----:B------:R-:W-:Y:S01]  /*3da0*/  IMAD.U32 R25, RZ, RZ, UR9 ;  /* 0x00000009ff197e24 */ /* 0x000fe2000f8e00ff */
[----:B------:R-:W-:-:S02]  /*3db0*/  UIMAD UR9, UR20, UR17, UR13 ;  /* 0x00000011140972a4 */ /* 0x000fc4000f8e020d */
[----:B------:R-:W-:Y:S01]  /*3dc0*/  UIMAD UR8, UR8, UR17, UR13 ;  /* 0x00000011080872a4 */ /* 0x000fe2000f8e020d */
[----:B------:R-:W-:Y:S01]  /*3dd0*/  MOV R24, UR11 ;  /* 0x0000000b00187c02 */ /* 0x000fe20008000f00 */
[----:B------:R-:W-:Y:S01]  /*3de0*/  UIMAD UR7, UR7, UR17, UR13 ;  /* 0x00000011070772a4 */ /* 0x000fe2000f8e020d */
[----:B------:R-:W-:Y:S01]  /*3df0*/  IMAD.U32 R23, RZ, RZ, UR10 ;  /* 0x0000000aff177e24 */ /* 0x000fe2000f8e00ff */
[----:B------:R-:W-:Y:S01]  /*3e00*/  UIMAD UR6, UR6, UR17, UR13 ;  /* 0x00000011060672a4 */ /* 0x000fe2000f8e020d */
[----:B------:R-:W-:Y:S01]  /*3e10*/  MOV R22, UR9 ;  /* 0x0000000900167c02 */ /* 0x000fe20008000f00 */
[----:B------:R-:W-:Y:S01]  /*3e20*/  IMAD.U32 R21, RZ, RZ, UR8 ;  /* 0x00000008ff157e24 */ /* 0x000fe2000f8e00ff */
[----:B------:R-:W1:Y:S01]  /*3e30*/  LDCU UR62, c[0x0][0x390] ;  /* 0x00007200ff3e77ac */ /* 0x000e620008000800 */
[----:B------:R-:W-:Y:S02]  /*3e40*/  MOV R20, UR7 ;  /* 0x0000000700147c02 */ /* 0x000fe40008000f00 */
[----:B------:R-:W-:Y:S01]  /*3e50*/  IMAD.U32 R19, RZ, RZ, UR6 ;  /* 0x00000006ff137e24 */ /* 0x000fe2000f8e00ff */
[----:B------:R-:W2:Y:S01]  /*3e60*/  LDCU.64 UR14, c[0x0][0x4b8] ;  /* 0x00009700ff0e77ac */ /* 0x000ea20008000a00 */
[----:B------:R-:W4:Y:S01]  /*3e70*/  LDCU.64 UR4, c[0x0][0x4d8] ;  /* 0x00009b00ff0477ac */ /* 0x000f220008000a00 */
[----:B------:R-:W-:-:S02]  /*3e80*/  UIADD3 UR67, UPT, UPT, UR49, 0x8, URZ ;  /* 0x0000000831437890 */ /* 0x000fc4000fffe0ff */
[----:B------:R-:W-:Y:S02]  /*3e90*/  UIADD3 UR59, UPT, UPT, UR49, 0x10, URZ ;  /* 0x00000010313b7890 */ /* 0x000fe4000fffe0ff */
[----:B------:R-:W-:Y:S02]  /*3ea0*/  UIADD3 UR51, UPT, UPT, UR49, 0x18, URZ ;  /* 0x0000001831337890 */ /* 0x000fe4000fffe0ff */
[----:B------:R-:W-:Y:S02]  /*3eb0*/  UIADD3 UR43, UPT, UPT, UR49, 0x20, URZ ;  /* 0x00000020312b7890 */ /* 0x000fe4000fffe0ff */
[----:B------:R-:W-:Y:S02]  /*3ec0*/  UIADD3 UR35, UPT, UPT, UR49, 0x28, URZ ;  /* 0x0000002831237890 */ /* 0x000fe4000fffe0ff */
[----:B------:R-:W-:Y:S02]  /*3ed0*/  UIADD3 UR27, UPT, UPT, UR49, 0x30, URZ ;  /* 0x00000030311b7890 */ /* 0x000fe4000fffe0ff */
[----:B------:R-:W-:Y:S01]  /*3ee0*/  UIADD3 UR19, UPT, UPT, UR49, 0x38, URZ ;  /* 0x0000003831137890 */ /* 0x000fe2000fffe0ff */
[----:B------:R-:W-:Y:S01]  /*3ef0*/  UMOV UR22, UR54 ;  /* 0x0000003600167c82 */ /* 0x000fe20008000000 */
[----:B-1----:R-:W-:-:S10]  /*3f00*/  UMOV UR47, UR48 ;  /* 0x00000030002f7c82 */ /* 0x002fd40008000000 */
.L_x_35:
[----:B------:R-:W-:Y:S01]  /*3f10*/  @!P3 MOV R36, 0x10000 ;  /* 0x000100000024b802 */ /* 0x000fe20000000f00 */
[----:B------:R-:W-:Y:S01]  /*3f20*/  ULEA UR6, UR22, UR55, 0x3 ;  /* 0x0000003716067291 */ /* 0x000fe2000f8e18ff */
[----:B---3--:R-:W-:Y:S11]  /*3f30*/  @P0 BRA `(.L_x_30) ;  /* 0x0000000000100947 */ /* 0x008ff60003800000 */
[----:B------:R-:W-:Y:S04]  /*3f40*/  MOV R35, UR31 ;  /* 0x0000001f00237c02 */ /* 0x000fe80008000f00 */
[----:B------:R-:W-:Y:S04]  /*3f50*/  SHF.L.U32 R38, R35, 0x1f, RZ ;  /* 0x0000001f23267819 */ /* 0x000fe800000006ff */
[----:B------:R-:W1:Y:S02]  /*3f60*/  SYNCS.PHASECHK.TRANS64.TRYWAIT P0, [UR6+0x30], R38 ;  /* 0x00003026ff0075a7 */ /* 0x000e640008001106 */
[----:B-1----:R-:W-:Y:S05]  /*3f70*/  @!P0 BRA `(.L_x_31) ;  /* 0x0000008400008947 */ /* 0x002fea0003800000 */
.L_x_30:
[----:B------:R3:W-:Y:S01]  /*3f80*/  @!P3 SYNCS.ARRIVE.TRANS64 RZ, [UR6], R36 ;  /* 0x00000024ffffb9a7 */ /* 0x0007e20008000006 */
[----:B------:R-:W-:Y:S04]  /*3f90*/  ULOP3.LUT UR7, UR63, 0x2, URZ, 0xfc, !UPT ;  /* 0x000000023f077892 */ /* 0x000fe8000f8efcff */
[----:B------:R-:W-:Y:S09]  /*3fa0*/  UISETP.NE.AND UP0, UPT, UR7, 0x2, UPT ;  /* 0x000000020700788c */ /* 0x000ff2000bf05270 */
[----:B------:R-:W-:Y:S05]  /*3fb0*/  BRA.U UP0, `(.L_x_32) ;  /* 0x0000000100047547 */ /* 0x000fea000b800000 */
[----:B--2-4-:R-:W-:Y:S05]  /*3fc0*/  BPT.TRAP 0x1 ;  /* 0x000000040000795c */ /* 0x014fea0000300000 */
.L_x_32:
[----:B------:R-:W-:Y:S04]  /*3fd0*/  BSSY.RECONVERGENT B0, `(.L_x_33) ;  /* 0x0000003000007945 */ /* 0x000fe80003800200 */
[----:B------:R-:W-:Y:S05]  /*3fe0*/  @P2 BRA `(.L_x_34) ;  /* 0x0000000000042947 */ /* 0x000fea0003800000 */
[----:B--2-4-:R-:W-:Y:S05]  /*3ff0*/  BPT.TRAP 0x1 ;  /* 0x000000040000795c */ /* 0x014fea0000300000 */
.L_x_34:
[----:B--2-4-:R-:W-:Y:S05]  /*4000*/  BSYNC.RECONVERGENT B0 ;  /* 0x0000000000007941 */ /* 0x014fea0003800200 */
.L_x_33:
[----:B------:R-:W-:Y:S01]  /*4010*/  R2UR UR24, R44 ;  /* 0x000000002c1872ca */ /* 0x000fe200000e0000 */
[----:B------:R-:W2:Y:S01]  /*4020*/  LDCU.64 UR28, c[0x0][0x348] ;  /* 0x00006900ff1c77ac */ /* 0x000ea20008000a00 */
[----:B------:R-:W-:Y:S02]  /*4030*/  R2UR UR23, R0 ;  /* 0x00000000001772ca */ /* 0x000fe400000e0000 */
[----:B-1----:R-:W-:Y:S01]  /*4040*/  MOV.SPILL R35, UR43 ;  /* 0x0000002b00237c02 */ /* 0x002fe20009000f00 */
[----:B------:R-:W-:Y:S01]  /*4050*/  UIADD3 UR8, UPT, UPT, UR22, 0x1, URZ ;  /* 0x0000000116087890 */ /* 0x000fe2000fffe0ff */
[----:B------:R-:W-:Y:S01]  /*4060*/  R2UR UR43, R17 ;  /* 0x00000000112b72ca */ /* 0x000fe200000e0000 */
[----:B------:R-:W-:Y:S01]  /*4070*/  ULOP3.LUT UR41, UR6, 0xfefffff8, URZ, 0xc0, !UPT ;  /* 0xfefffff806297892 */ /* 0x000fe2000f8ec0ff */
[----:B------:R-:W-:Y:S01]  /*4080*/  R2UR UR44, R26 ;  /* 0x000000001a2c72ca */ /* 0x000fe200000e0000 */
[----:B------:R-:W-:Y:S01]  /*4090*/  UISETP.NE.AND UP0, UPT, UR8, 0x6, UPT ;  /* 0x000000060800788c */ /* 0x000fe2000bf05270 */
[----:B------:R-:W-:Y:S01]  /*40a0*/  R2UR UR45, R18 ;  /* 0x00000000122d72ca */ /* 0x000fe200000e0000 */
[----:B------:R-:W-:Y:S01]  /*40b0*/  ULEA UR22, UR22, UR55, 0xe ;  /* 0x0000003716167291 */ /* 0x000fe2000f8e70ff */
[----:B------:R-:W-:Y:S01]  /*40c0*/  MOV.SPILL R38, UR59 ;  /* 0x0000003b00267c02 */ /* 0x000fe20009000f00 */
[----:B------:R-:W-:Y:S01]  /*40d0*/  USEL UR9, URZ, 0x1, UP0 ;  /* 0x00000001ff097887 */ /* 0x000fe20008000000 */
[----:B------:R-:W-:Y:S01]  /*40e0*/  R2UR UR59, R15 ;  /* 0x000000000f3b72ca */ /* 0x000fe200000e0000 */
[----:B------:R-:W-:Y:S01]  /*40f0*/  UIMAD UR7, UR24, UR14, UR4 ;  /* 0x0000000e180772a4 */ /* 0x000fe2000f8e0204 */
[----:B------:R-:W-:Y:S01]  /*4100*/  R2UR UR60, R25 ;  /* 0x00000000193c72ca */ /* 0x000fe200000e0000 */
[----:B------:R-:W-:Y:S01]  /*4110*/  ULOP3.LUT UR31, UR31, UR9, URZ, 0x3c, !UPT ;  /* 0x000000091f1f7292 */ /* 0x000fe2000f8e3cff */
[----:B------:R-:W-:Y:S01]  /*4120*/  R2UR UR61, R16 ;  /* 0x00000000103d72ca */ /* 0x000fe200000e0000 */
[----:B------:R-:W-:Y:S01]  /*4130*/  UIMAD UR6, UR23, UR15, UR5 ;  /* 0x0000000f170672a4 */ /* 0x000fe2000f8e0205 */
[----:B------:R-:W-:Y:S01]  /*4140*/  MOV.SPILL R41, UR67 ;  /* 0x0000004300297c02 */ /* 0x000fe20009000f00 */
[----:B------:R-:W-:Y:S01]  /*4150*/  USEL UR54, UR8, URZ, UP0 ;  /* 0x000000ff08367287 */ /* 0x000fe20008000000 */
[----:B------:R-:W-:Y:S01]  /*4160*/  R2UR UR67, R13 ;  /* 0x000000000d4372ca */ /* 0x000fe200000e0000 */
[----:B--2---:R-:W-:Y:S01]  /*4170*/  UIADD3 UR16, UP1, UPT, UR28, 0x80, URZ ;  /* 0x000000801c107890 */ /* 0x004fe2000ff3e0ff */
[----:B------:R-:W-:Y:S01]  /*4180*/  IMAD.U32 R44, RZ, RZ, UR31 ;  /* 0x0000001fff2c7e24 */ /* 0x000fe2000f8e00ff */
[----:B------:R-:W-:Y:S01]  /*4190*/  UPRMT UR6, UR7, 0x40, UR6 ;  /* 0x0000004007067896 */ /* 0x000fe20008000006 */
[----:B------:R-:W-:Y:S01]  /*41a0*/  R2UR UR68, R24 ;  /* 0x00000000184472ca */ /* 0x000fe200000e0000 */
[----:B------:R-:W-:Y:S01]  /*41b0*/  ULEA UR8, UR54, UR55, 0x3 ;  /* 0x0000003736087291 */ /* 0x000fe2000f8e18ff */
[----:B------:R-:W-:Y:S01]  /*41c0*/  R2UR UR69, R14 ;  /* 0x000000000e4572ca */ /* 0x000fe200000e0000 */
[----:B------:R-:W-:Y:S01]  /*41d0*/  UIADD3.X UR17, UPT, UPT, URZ, UR29, URZ, UP1, !UPT ;  /* 0x0000001dff117290 */ /* 0x000fe20008ffe4ff */
[----:B------:R-:W-:Y:S01]  /*41e0*/  SHF.L.U32 R48, R44, 0x1f, RZ ;  /* 0x0000001f2c307819 */ /* 0x000fe200000006ff */
[----:B------:R-:W-:Y:S01]  /*41f0*/  USHF.L.U32 UR42, UR30, 0x6, URZ ;  /* 0x000000061e2a7899 */ /* 0x000fe200080006ff */
[----:B------:R-:W-:Y:S01]  /*4200*/  MOV.SPILL R45, UR51 ;  /* 0x00000033002d7c02 */ /* 0x000fe20009000f00 */
[----:B------:R-:W-:Y:S01]  /*4210*/  UIADD3 UR40, UPT, UPT, UR22, 0x8400, URZ ;  /* 0x0000840016287890 */ /* 0x000fe2000fffe0ff */
[----:B------:R-:W-:Y:S01]  /*4220*/  R2UR UR51, R9 ;  /* 0x00000000093372ca */ /* 0x000fe200000e0000 */
[----:B------:R-:W-:Y:S01]  /*4230*/  UPRMT UR6, UR6, 0x5410, URZ ;  /* 0x0000541006067896 */ /* 0x000fe200080000ff */
[----:B------:R1:W2:Y:S01]  /*4240*/  SYNCS.PHASECHK.TRANS64.TRYWAIT P0, [UR8+0x30], R48 ;  /* 0x00003030ff0075a7 */ /* 0x0002a20008001108 */
[----:B------:R-:W-:Y:S01]  /*4250*/  UMOV UR38, 0x0 ;  /* 0x0000000000267882 */ /* 0x000fe20000000000 */
[----:B------:R-:W-:Y:S01]  /*4260*/  UMOV UR39, 0x10000000 ;  /* 0x1000000000277882 */ /* 0x000fe20000000000 */
[----:B------:R-:W-:Y:S01]  /*4270*/  UIADD3 UR10, UPT, UPT, UR42, 0x20, URZ ;  /* 0x000000202a0a7890 */ /* 0x000fe2000fffe0ff */
[----:B------:R-:W-:Y:S01]  /*4280*/  R2UR UR52, R22 ;  /* 0x00000000163472ca */ /* 0x000fe200000e0000 */
[----:B------:R-:W-:Y:S01]  /*4290*/  UIADD3 UR8, UPT, UPT, UR22, 0x8800, URZ ;  /* 0x0000880016087890 */ /* 0x000fe2000fffe0ff */
[----:B------:R-:W-:Y:S01]  /*42a0*/  R2UR UR53, R10 ;  /* 0x000000000a3572ca */ /* 0x000fe200000e0000 */
[----:B------:R-:W-:Y:S01]  /*42b0*/  UMOV UR11, UR43 ;  /* 0x0000002b000b7c82 */ /* 0x000fe20008000000 */
[----:B------:R4:W-:Y:S01]  /*42c0*/  UTMALDG.4D.IM2COL.2CTA [UR40], [UR16], UR6, desc[UR38] ;  /* 0x00002628100073b4 */ /* 0x0009e20008259006 */
[----:B------:R-:W-:Y:S01]  /*42d0*/  UMOV UR21, UR41 ;  /* 0x0000002900157c82 */ /* 0x000fe20008000000 */
[----:B------:R-:W-:Y:S01]  /*42e0*/  UMOV UR12, UR44 ;  /* 0x0000002c000c7c82 */ /* 0x000fe20008000000 */
[----:B------:R-:W-:Y:S01]  /*42f0*/  UMOV UR13, UR45 ;  /* 0x0000002d000d7c82 */ /* 0x000fe20008000000 */
[----:B------:R-:W-:Y:S01]  /*4300*/  UMOV UR9, UR21 ;  /* 0x0000001500097c82 */ /* 0x000fe20008000000 */
[----:B------:R-:W-:Y:S01]  /*4310*/  UIADD3 UR56, UPT, UPT, UR22, 0x8c00, URZ ;  /* 0x00008c0016387890 */ /* 0x000fe2000fffe0ff */
[----:B------:R-:W-:Y:S01]  /*4320*/  R2UR UR20, R27 ;  /* 0x000000001b1472ca */ /* 0x000fe200000e0000 */
[----:B------:R-:W-:Y:S01]  /*4330*/  UMOV UR18, UR42 ;  /* 0x0000002a00127c82 */ /* 0x000fe20008000000 */
[----:B------:R5:W-:Y:S01]  /*4340*/  UTMALDG.4D.IM2COL.2CTA [UR8], [UR16], UR6, desc[UR38] ;  /* 0x00002608100073b4 */ /* 0x000be20008259006 */
[----:B------:R-:W-:Y:S01]  /*4350*/  UMOV UR57, UR21 ;  /* 0x0000001500397c82 */ /* 0x000fe20008000000 */
[----:B------:R-:W-:Y:S01]  /*4360*/  UMOV UR58, UR18 ;  /* 0x00000012003a7c82 */ /* 0x000fe20008000000 */
[----:B------:R-:W-:Y:S01]  /*4370*/  UIADD3 UR64, UPT, UPT, UR22, 0x9400, URZ ;  /* 0x0000940016407890 */ /* 0x000fe2000fffe0ff */
[----:B------:R-:W-:Y:S01]  /*4380*/  MOV.SPILL R39, UR62 ;  /* 0x0000003e00277c02 */ /* 0x000fe20009000f00 */
[----:B------:R-:W-:Y:S01]  /*4390*/  UMOV UR65, UR21 ;  /* 0x0000001500417c82 */ /* 0x000fe20008000000 */
[----:B------:R-:W-:Y:S01]  /*43a0*/  UMOV UR66, UR18 ;  /* 0x0000001200427c82 */ /* 0x000fe20008000000 */
[----:B------:R-:W-:Y:S01]  /*43b0*/  UIADD3 UR72, UPT, UPT, UR22, 0x9800, URZ ;  /* 0x0000980016487890 */ /* 0x000fe2000fffe0ff */
[----:B------:R1:W-:Y:S01]  /*43c0*/  UTMALDG.4D.IM2COL.2CTA [UR56], [UR16], UR6, desc[UR38] ;  /* 0x00002638100073b4 */ /* 0x0003e20008259006 */
[----:B------:R-:W-:Y:S01]  /*43d0*/  UMOV UR7, UR61 ;  /* 0x0000003d00077c82 */ /* 0x000fe20008000000 */
[----:B------:R-:W-:Y:S01]  /*43e0*/  UMOV UR75, UR67 ;  /* 0x00000043004b7c82 */ /* 0x000fe20008000000 */
[----:B------:R-:W-:Y:S01]  /*43f0*/  UMOV UR73, UR21 ;  /* 0x0000001500497c82 */ /* 0x000fe20008000000 */
[----:B------:R-:W-:Y:S01]  /*4400*/  UMOV UR74, UR10 ;  /* 0x0000000a004a7c82 */ /* 0x000fe20008000000 */
[----:B------:R-:W-:Y:S01]  /*4410*/  UIADD3 UR48, UPT, UPT, UR22, 0xa400, URZ ;  /* 0x0000a40016307890 */ /* 0x000fe2000fffe0ff */
[----:B------:R-:W-:Y:S01]  /*4420*/  R2UR.FILL UR62, R39 ;  /* 0x00000000273e72ca */ /* 0x000fe200004e0000 */
[----:B------:R-:W-:Y:S01]  /*4430*/  UMOV UR49, UR21 ;  /* 0x0000001500317c82 */ /* 0x000fe20008000000 */
[----:B------:R-:W-:Y:S01]  /*4440*/  UMOV UR50, UR18 ;  /* 0x0000001200327c82 */ /* 0x000fe20008000000 */
[----:B------:R-:W-:Y:S01]  /*4450*/  UIADD3 UR32, UPT, UPT, UR22, 0x22c00, URZ ;  /* 0x00022c0016207890 */ /* 0x000fe2000fffe0ff */
[----:B------:R-:W-:Y:S01]  /*4460*/  MOV.SPILL R37, UR47 ;  /* 0x0000002f00257c02 */ /* 0x000fe20009000f00 */
[----:B------:R-:W-:Y:S01]  /*4470*/  UMOV UR34, UR18 ;  /* 0x0000001200227c82 */ /* 0x000fe20008000000 */
[----:B------:R-:W-:Y:S01]  /*4480*/  UMOV UR26, UR18 ;  /* 0x00000012001a7c82 */ /* 0x000fe20008000000 */
[----:B------:R-:W-:Y:S02]  /*4490*/  MOV.SPILL R46, UR54 ;  /* 0x00000036002e7c02 */ /* 0x000fe40009000f00 */
[----:B------:R-:W-:Y:S02]  /*44a0*/  R2UR.FILL UR47, R37 ;  /* 0x00000000252f72ca */ /* 0x000fe400004e0000 */
[----:B------:R-:W-:Y:S02]  /*44b0*/  MOV.SPILL R43, UR71 ;  /* 0x00000047002b7c02 */ /* 0x000fe40009000f00 */
[----:B------:R-:W-:Y:S02]  /*44c0*/  MOV.SPILL R42, UR70 ;  /* 0x00000046002a7c02 */ /* 0x000fe40009000f00 */
[----:B------:R-:W-:Y:S02]  /*44d0*/  MOV.SPILL R40, UR63 ;  /* 0x0000003f00287c02 */ /* 0x000fe40009000f00 */
[----:B---3--:R-:W-:Y:S02]  /*44e0*/  MOV.SPILL R36, UR46 ;  /* 0x0000002e00247c02 */ /* 0x008fe40009000f00 */
[----:B------:R-:W-:Y:S02]  /*44f0*/  MOV.SPILL R47, UR55 ;  /* 0x00000037002f7c02 */ /* 0x000fe40009000f00 */
[----:B----4-:R-:W-:Y:S01]  /*4500*/  R2UR UR43, R11 ;  /* 0x000000000b2b72ca */ /* 0x010fe200000e0000 */
[----:B------:R-:W-:Y:S01]  /*4510*/  UIADD3 UR40, UPT, UPT, UR22, 0x9c00, URZ ;  /* 0x00009c0016287890 */ /* 0x000fe2000fffe0ff */
[----:B------:R-:W-:Y:S01]  /*4520*/  R2UR UR44, R23 ;  /* 0x00000000172c72ca */ /* 0x000fe200000e0000 */
[----:B------:R-:W-:Y:S01]  /*4530*/  UMOV UR41, UR21 ;  /* 0x0000001500297c82 */ /* 0x000fe20008000000 */
[----:B------:R-:W-:Y:S01]  /*4540*/  R2UR UR45, R12 ;  /* 0x000000000c2d72ca */ /* 0x000fe200000e0000 */
[----:B------:R-:W-:Y:S01]  /*4550*/  UMOV UR42, UR18 ;  /* 0x00000012002a7c82 */ /* 0x000fe20008000000 */
[----:B------:R-:W-:Y:S01]  /*4560*/  R2UR.FILL UR54, R46 ;  /* 0x000000002e3672ca */ /* 0x000fe200004e0000 */
[----:B-----5:R-:W-:Y:S01]  /*4570*/  UIADD3 UR8, UPT, UPT, UR22, 0x9000, URZ ;  /* 0x0000900016087890 */ /* 0x020fe2000fffe0ff */
[----:B------:R-:W-:Y:S01]  /*4580*/  R2UR.FILL UR55, R47 ;  /* 0x000000002f3772ca */ /* 0x000fe200004e0000 */
[----:B------:R-:W-:Y:S01]  /*4590*/  UMOV UR9, UR60 ;  /* 0x0000003c00097c82 */ /* 0x000fe20008000000 */
[----:B------:R-:W-:Y:S01]  /*45a0*/  UMOV UR11, UR59 ;  /* 0x0000003b000b7c82 */ /* 0x000fe20008000000 */
[----:B------:R-:W-:Y:S01]  /*45b0*/  UMOV UR12, UR9 ;  /* 0x00000009000c7c82 */ /* 0x000fe20008000000 */
[----:B------:R-:W-:Y:S01]  /*45c0*/  UMOV UR13, UR7 ;  /* 0x00000007000d7c82 */ /* 0x000fe20008000000 */
[----:B------:R-:W-:Y:S01]  /*45d0*/  UMOV UR9, UR21 ;  /* 0x0000001500097c82 */ /* 0x000fe20008000000 */
[----:B------:R-:W-:Y:S01]  /*45e0*/  UMOV UR7, UR69 ;  /* 0x0000004500077c82 */ /* 0x000fe20008000000 */
[----:B-1----:R-:W-:Y:S01]  /*45f0*/  R2UR UR59, R5 ;  /* 0x00000000053b72ca */ /* 0x002fe200000e0000 */
[----:B------:R1:W-:Y:S01]  /*4600*/  UTMALDG.4D.IM2COL.2CTA [UR8], [UR16], UR6, desc[UR38] ;  /* 0x00002608100073b4 */ /* 0x0003e20008259006 */
[----:B------:R-:W-:Y:S01]  /*4610*/  UMOV UR77, UR7 ;  /* 0x00000007004d7c82 */ /* 0x000fe20008000000 */
[----:B------:R-:W-:Y:S01]  /*4620*/  R2UR UR60, R20 ;  /* 0x00000000143c72ca */ /* 0x000fe200000e0000 */
[----:B------:R-:W-:Y:S01]  /*4630*/  UIADD3 UR56, UPT, UPT, UR22, 0xb400, URZ ;  /* 0x0000b40016387890 */ /* 0x000fe2000fffe0ff */
[----:B------:R-:W-:Y:S01]  /*4640*/  R2UR UR61, R6 ;  /* 0x00000000063d72ca */ /* 0x000fe200000e0000 */
[----:B------:R-:W-:Y:S01]  /*4650*/  UMOV UR7, UR45 ;  /* 0x0000002d00077c82 */ /* 0x000fe20008000000 */
[----:B------:R-:W-:Y:S01]  /*4660*/  R2UR.FILL UR71, R43 ;  /* 0x000000002b4772ca */ /* 0x000fe200004e0000 */
[----:B------:R3:W-:Y:S01]  /*4670*/  UTMALDG.4D.IM2COL.2CTA [UR64], [UR16], UR6, desc[UR38] ;  /* 0x00002640100073b4 */ /* 0x0007e20008259006 */
[----:B------:R-:W-:Y:S02]  /*4680*/  R2UR.FILL UR70, R42 ;  /* 0x000000002a4672ca */ /* 0x000fe400004e0000 */
[----:B------:R-:W-:Y:S02]  /*4690*/  R2UR.FILL UR63, R40 ;  /* 0x00000000283f72ca */ /* 0x000fe400004e0000 */
[----:B------:R-:W-:Y:S01]  /*46a0*/  R2UR.FILL UR46, R36 ;  /* 0x00000000242e72ca */ /* 0x000fe200004e0000 */
[----:B-1----:R-:W-:Y:S01]  /*46b0*/  UMOV UR8, UR68 ;  /* 0x0000004400087c82 */ /* 0x002fe20008000000 */
        /* <DEDUP_REMOVED lines=8> */
[----:B---3--:R-:W-:Y:S01]  /*4740*/  R2UR UR67, R7 ;  /* 0x00000000074372ca */ /* 0x008fe200000e0000 */
[----:B------:R-:W-:Y:S01]  /*4750*/  UIADD3 UR64, UPT, UPT, UR22, 0xac00, URZ ;  /* 0x0000ac0016407890 */ /* 0x000fe2000fffe0ff */
[----:B------:R-:W-:Y:S01]  /*4760*/  R2UR UR68, R21 ;  /* 0x00000000154472ca */ /* 0x000fe200000e0000 */
[----:B------:R3:W-:Y:S01]  /*4770*/  UTMALDG.4D.IM2COL.2CTA [UR40], [UR16], UR6, desc[UR38] ;  /* 0x00002628100073b4 */ /* 0x0007e20008259006 */
[----:B------:R-:W-:Y:S01]  /*4780*/  R2UR UR69, R8 ;  /* 0x00000000084572ca */ /* 0x000fe200000e0000 */
[----:B------:R-:W-:Y:S01]  /*4790*/  UMOV UR7, UR53 ;  /* 0x0000003500077c82 */ /* 0x000fe20008000000 */
[----:B------:R4:W-:Y:S01]  /*47a0*/  UTMALDG.4D.IM2COL.2CTA [UR8], [UR16], UR6, desc[UR38] ;  /* 0x00002608100073b4 */ /* 0x0009e20008259006 */
[----:B------:R5:W-:Y:S01]  /*47b0*/  UTMALDG.4D.IM2COL.2CTA [UR48], [UR16], UR6, desc[UR38] ;  /* 0x00002630100073b4 */ /* 0x000be20008259006 */
[----:B-1----:R-:W-:Y:S01]  /*47c0*/  UIADD3 UR72, UPT, UPT, UR22, 0xa800, URZ ;  /* 0x0000a80016487890 */ /* 0x002fe2000fffe0ff */
[----:B------:R-:W-:Y:S01]  /*47d0*/  UMOV UR75, UR51 ;  /* 0x00000033004b7c82 */ /* 0x000fe20008000000 */
[----:B------:R-:W-:Y:S07]  /*47e0*/  UMOV UR77, UR7 ;  /* 0x00000007004d7c82 */ /* 0x000fee0008000000 */
[----:B------:R-:W-:Y:S01]  /*47f0*/  UMOV UR7, UR69 ;  /* 0x0000004500077c82 */ /* 0x000fe20008000000 */
[----:B---3--:R-:W-:Y:S01]  /*4800*/  R2UR UR43, R3 ;  /* 0x00000000032b72ca */ /* 0x008fe200000e0000 */
[----:B------:R-:W-:Y:S01]  /*4810*/  UIADD3 UR40, UPT, UPT, UR22, 0xbc00, URZ ;  /* 0x0000bc0016287890 */ /* 0x000fe2000fffe0ff */
[----:B------:R-:W-:Y:S02]  /*4820*/  R2UR UR44, R19 ;  /* 0x00000000132c72ca */ /* 0x000fe400000e0000 */
[----:B------:R-:W-:Y:S01]  /*4830*/  R2UR UR45, R4 ;  /* 0x00000000042d72ca */ /* 0x000fe200000e0000 */
[----:B----4-:R-:W-:Y:S01]  /*4840*/  UMOV UR8, UR52 ;  /* 0x0000003400087c82 */ /* 0x010fe20008000000 */
        /* <DEDUP_REMOVED lines=8> */
[----:B-----5:R-:W-:Y:S01]  /*48d0*/  R2UR.FILL UR51, R45 ;  /* 0x000000002d3372ca */ /* 0x020fe200004e0000 */
[----:B------:R-:W-:Y:S01]  /*48e0*/  UIADD3 UR48, UPT, UPT, UR22, 0x21c00, URZ ;  /* 0x00021c0016307890 */ /* 0x000fe2000fffe0ff */
[----:B------:R3:W-:Y:S01]  /*48f0*/  UTMALDG.4D.IM2COL.2CTA [UR64], [UR16], UR6, desc[UR38] ;  /* 0x00002640100073b4 */ /* 0x0007e20008259006 */
[----:B------:R-:W-:Y:S01]  /*4900*/  UMOV UR7, UR61 ;  /* 0x0000003d00077c82 */ /* 0x000fe20008000000 */
[----:B------:R4:W-:Y:S01]  /*4910*/  UTMALDG.4D.IM2COL.2CTA [UR8], [UR16], UR6, desc[UR38] ;  /* 0x00002608100073b4 */ /* 0x0009e20008259006 */
[----:B------:R5:W-:Y:S01]  /*4920*/  UTMALDG.4D.IM2COL.2CTA [UR56], [UR16], UR6, desc[UR38] ;  /* 0x00002638100073b4 */ /* 0x000be20008259006 */
[----:B-1----:R-:W-:Y:S01]  /*4930*/  UIADD3 UR72, UPT, UPT, UR22, 0xb800, URZ ;  /* 0x0000b80016487890 */ /* 0x002fe2000fffe0ff */
[----:B------:R-:W-:Y:S01]  /*4940*/  UMOV UR75, UR59 ;  /* 0x0000003b004b7c82 */ /* 0x000fe20008000000 */
[----:B------:R-:W-:Y:S01]  /*4950*/  UMOV UR77, UR7 ;  /* 0x00000007004d7c82 */ /* 0x000fe20008000000 */
[----:B------:R-:W-:Y:S01]  /*4960*/  UMOV UR7, UR45 ;  /* 0x0000002d00077c82 */ /* 0x000fe20008000000 */
[----:B---3--:R-:W-:Y:S01]  /*4970*/  R2UR.FILL UR67, R41 ;  /* 0x00000000294372ca */ /* 0x008fe200004e0000 */
[----:B------:R-:W-:Y:S01]  /*4980*/  UIADD3 UR64, UPT, UPT, UR22, 0x20c00, URZ ;  /* 0x00020c0016407890 */ /* 0x000fe2000fffe0ff */
        /* <DEDUP_REMOVED lines=12> */
[----:B------:R4:W-:Y:S01]  /*4a50*/  UTMALDG.4D.IM2COL.2CTA [UR8], [UR16], UR6, desc[UR38] ;  /* 0x00002608100073b4 */ /* 0x0009e20008259006 */
[----:B-1----:R-:W-:Y:S01]  /*4a60*/  UIADD3 UR72, UPT, UPT, UR22, 0x20400, URZ ;  /* 0x0002040016487890 */ /* 0x002fe2000fffe0ff */
[----:B------:R-:W-:Y:S01]  /*4a70*/  UMOV UR75, UR20 ;  /* 0x00000014004b7c82 */ /* 0x000fe20008000000 */
[----:B------:R-:W-:Y:S01]  /*4a80*/  UMOV UR76, UR24 ;  /* 0x00000018004c7c82 */ /* 0x000fe20008000000 */
[----:B------:R-:W-:Y:S01]  /*4a90*/  UMOV UR77, UR23 ;  /* 0x00000017004d7c82 */ /* 0x000fe20008000000 */
[----:B------:R-:W-:Y:S01]  /*4aa0*/  UMOV UR74, UR18 ;  /* 0x00000012004a7c82 */ /* 0x000fe20008000000 */
[----:B---3--:R-:W-:Y:S01]  /*4ab0*/  R2UR.FILL UR43, R35 ;  /* 0x00000000232b72ca */ /* 0x008fe200004e0000 */
[----:B------:R-:W-:Y:S02]  /*4ac0*/  UIADD3 UR40, UPT, UPT, UR22, 0x22400, URZ ;  /* 0x0002240016287890 */ /* 0x000fe4000fffe0ff */
[----:B----4-:R-:W-:Y:S02]  /*4ad0*/  UIADD3 UR6, UP0, UPT, UR28, 0x180, URZ ;  /* 0x000001801c067890 */ /* 0x010fe4000ff1e0ff */
[----:B------:R-:W-:Y:S02]  /*4ae0*/  UIADD3 UR8, UPT, UPT, UR22, 0x20800, URZ ;  /* 0x0002080016087890 */ /* 0x000fe4000fffe0ff */
[----:B------:R-:W-:Y:S01]  /*4af0*/  UIADD3.X UR7, UPT, UPT, URZ, UR29, URZ, UP0, !UPT ;  /* 0x0000001dff077290 */ /* 0x000fe200087fe4ff */
[----:B------:R-:W1:Y:S01]  /*4b00*/  LDCU UR17, c[0x0][0x38c] ;  /* 0x00007180ff1177ac */ /* 0x000e620008000800 */
[----:B------:R-:W-:Y:S01]  /*4b10*/  UMOV UR11, UR20 ;  /* 0x00000014000b7c82 */ /* 0x000fe20008000000 */
[----:B------:R-:W-:Y:S06]  /*4b20*/  UIADD3 UR16, UPT, UPT, UR22, 0x23c00, URZ ;  /* 0x00023c0016107890 */ /* 0x000fec000fffe0ff */
[----:B------:R3:W-:Y:S02]  /*4b30*/  UTMALDG.4D.2CTA [UR72], [UR6], desc[UR38] ;  /* 0x00002648060075b4 */ /* 0x0007e40008219000 */
[----:B---3--:R-:W-:Y:S01]  /*4b40*/  UMOV UR75, UR24 ;  /* 0x00000018004b7c82 */ /* 0x008fe20008000000 */
[----:B------:R-:W-:Y:S01]  /*4b50*/  UMOV UR76, UR23 ;  /* 0x00000017004c7c82 */ /* 0x000fe20008000000 */
[----:B------:R-:W-:Y:S01]  /*4b60*/  UMOV UR77, UR21 ;  /* 0x00000015004d7c82 */ /* 0x000fe20008000000 */
[----:B------:R-:W-:Y:S01]  /*4b70*/  UMOV UR12, UR75 ;  /* 0x0000004b000c7c82 */ /* 0x000fe20008000000 */
[----:B------:R-:W-:Y:S01]  /*4b80*/  UMOV UR13, UR76 ;  /* 0x0000004c000d7c82 */ /* 0x000fe20008000000 */
[----:B------:R-:W-:Y:S01]  /*4b90*/  UMOV UR9, UR77 ;  /* 0x0000004d00097c82 */ /* 0x000fe20008000000 */
[----:B------:R-:W-:Y:S01]  /*4ba0*/  UMOV UR68, UR75 ;  /* 0x0000004b00447c82 */ /* 0x000fe20008000000 */
[----:B------:R3:W-:Y:S01]  /*4bb0*/  UTMALDG.4D.2CTA [UR8], [UR6], desc[UR38] ;  /* 0x00002608060075b4 */ /* 0x0007e20008219000 */
[----:B------:R-:W-:Y:S01]  /*4bc0*/  UMOV UR69, UR76 ;  /* 0x0000004c00457c82 */ /* 0x000fe20008000000 */
[----:B------:R-:W-:Y:S01]  /*4bd0*/  UMOV UR65, UR77 ;  /* 0x0000004d00417c82 */ /* 0x000fe20008000000 */
[----:B------:R-:W-:Y:S01]  /*4be0*/  UMOV UR60, UR75 ;  /* 0x0000004b003c7c82 */ /* 0x000fe20008000000 */
[----:B------:R-:W-:Y:S01]  /*4bf0*/  UMOV UR61, UR76 ;  /* 0x0000004c003d7c82 */ /* 0x000fe20008000000 */
[----:B------:R-:W-:Y:S01]  /*4c00*/  UMOV UR57, UR77 ;  /* 0x0000004d00397c82 */ /* 0x000fe20008000000 */
[----:B------:R-:W-:Y:S01]  /*4c10*/  UMOV UR52, UR75 ;  /* 0x0000004b00347c82 */ /* 0x000fe20008000000 */
[----:B------:R-:W-:Y:S01]  /*4c20*/  UMOV UR53, UR76 ;  /* 0x0000004c00357c82 */ /* 0x000fe20008000000 */
[----:B------:R-:W-:Y:S01]  /*4c30*/  UTMALDG.4D.2CTA [UR64], [UR6], desc[UR38] ;  /* 0x00002640060075b4 */ /* 0x000fe20008219000 */
        /* <DEDUP_REMOVED lines=10> */
[----:B------:R-:W-:Y:S01]  /*4ce0*/  UMOV UR25, UR77 ;  /* 0x0000004d00197c82 */ /* 0x000fe20008000000 */
[----:B------:R-:W-:Y:S01]  /*4cf0*/  UMOV UR20, UR75 ;  /* 0x0000004b00147c82 */ /* 0x000fe20008000000 */
[----:B------:R-:W-:Y:S01]  /*4d00*/  UMOV UR21, UR76 ;  /* 0x0000004c00157c82 */ /* 0x000fe20008000000 */
[----:B------:R-:W-:Y:S02]  /*4d10*/  UIADD3 UR23, UPT, UPT, UR76, 0x1, URZ ;  /* 0x000000014c177890 */ /* 0x000fe4000fffe0ff */
        /* <DEDUP_REMOVED lines=21> */
[----:B------:R-:W-:Y:S01]  /*4e70*/  UMOV UR11, UR27 ;  /* 0x0000001b000b7c82 */ /* 0x000fe20008000000 */
[----:B----4-:R-:W-:Y:S07]  /*4e80*/  UIADD3 UR24, UPT, UPT, UR75, 0x1, URZ ;  /* 0x000000014b187890 */ /* 0x010fee000fffe0ff */
[----:B------:R3:W-:Y:S01]  /*4e90*/  UTMALDG.4D.2CTA [UR8], [UR6], desc[UR38] ;  /* 0x00002608060075b4 */ /* 0x0007e20008219000 */
[----:B-1----:R-:W-:Y:S03]  /*4ea0*/  UISETP.NE.AND UP1, UPT, UR24, UR17, UPT ;  /* 0x000000111800728c */ /* 0x002fe6000bf25270 */
[----:B------:R-:W-:Y:S02]  /*4eb0*/  UMOV UR17, UR77 ;  /* 0x0000004d00117c82 */ /* 0x000fe40008000000 */
[----:B------:R-:W-:Y:S06]  /*4ec0*/  UTMALDG.4D.2CTA [UR16], [UR6], desc[UR38] ;  /* 0x00002610060075b4 */ /* 0x000fec0008219000 */
[----:B------:R-:W-:Y:S04]  /*4ed0*/  @UP1 UIADD3 UR23, UPT, UPT, UR76, URZ, URZ ;  /* 0x000000ff4c171290 */ /* 0x000fe8000fffe0ff */
[----:B------:R-:W-:Y:S02]  /*4ee0*/  UISETP.NE.AND UP0, UPT, UR23, UR62, UPT ;  /* 0x0000003e1700728c */ /* 0x000fe4000bf05270 */
[----:B---3--:R-:W-:Y:S01]  /*4ef0*/  UIADD3 UR8, UPT, UPT, UR22, 0x24000, URZ ;  /* 0x0002400016087890 */ /* 0x008fe2000fffe0ff */
[----:B------:R-:W-:Y:S02]  /*4f00*/  UMOV UR11, UR19 ;  /* 0x00000013000b7c82 */ /* 0x000fe40008000000 */
[----:B------:R-:W-:Y:S06]  /*4f10*/  UMOV UR22, UR54 ;  /* 0x0000003600167c82 */ /* 0x000fec0008000000 */
[----:B------:R1:W-:Y:S02]  /*4f20*/  UTMALDG.4D.2CTA [UR8], [UR6], desc[UR38] ;  /* 0x00002608060075b4 */ /* 0x0003e40008219000 */
[----:B-1----:R-:W-:Y:S02]  /*4f30*/  UIADD3 UR6, UPT, UPT, UR30, 0x1, URZ ;  /* 0x000000011e067890 */ /* 0x002fe4000fffe0ff */
[----:B------:R-:W-:Y:S02]  /*4f40*/  @UP0 UIADD3 UR6, UPT, UPT, UR30, URZ, URZ ;  /* 0x000000ff1e060290 */ /* 0x000fe4000fffe0ff */
[----:B------:R-:W-:Y:S02]  /*4f50*/  USEL UR8, UR23, URZ, UP0 ;  /* 0x000000ff17087287 */ /* 0x000fe40008000000 */
[----:B------:R-:W-:Y:S02]  /*4f60*/  UISETP.GT.U32.AND UP0, UPT, UR47, 0x1, UPT ;  /* 0x000000012f00788c */ /* 0x000fe4000bf04070 */
[----:B------:R-:W-:Y:S02]  /*4f70*/  USEL UR9, UR24, URZ, UP1 ;  /* 0x000000ff18097287 */ /* 0x000fe40008800000 */
[----:B------:R-:W-:Y:S01]  /*4f80*/  UIADD3 UR7, UPT, UPT, UR47, -0x1, URZ ;  /* 0xffffffff2f077890 */ /* 0x000fe2000fffe0ff */
[----:B------:R-:W-:Y:S01]  /*4f90*/  IMAD.U32 R0, RZ, RZ, UR8 ;  /* 0x00000008ff007e24 */ /* 0x000fe2000f8e00ff */
[----:B------:R-:W-:Y:S02]  /*4fa0*/  UMOV UR30, UR6 ;  /* 0x00000006001e7c82 */ /* 0x000fe40008000000 */
[----:B------:R-:W-:Y:S03]  /*4fb0*/  IMAD.U32 R44, RZ, RZ, UR9 ;  /* 0x00000009ff2c7e24 */ /* 0x000fe6000f8e00ff */
[----:B------:R-:W-:Y:S01]  /*4fc0*/  UMOV UR47, UR7 ;  /* 0x00000007002f7c82 */ /* 0x000fe20008000000 */
[----:B--2---:R-:W-:Y:S05]  /*4fd0*/  BRA.U UP0, `(.L_x_35) ;  /* 0xffffffed00cc7547 */ /* 0x004fea000b83ffff */
.L_x_29:
[----:B--2---:R-:W-:Y:S01]  /*4fe0*/  SHF.L.U32 R3, R2, 0x1f, RZ ;  /* 0x0000001f02037819 */ /* 0x004fe200000006ff */
[----:B------:R-:W-:-:S03]  /*4ff0*/  NOP ;  /* 0x0000000000007918 */ /* 0x000fc60000000000 */
[----:B---3--:R-:W2:Y:S02]  /*5000*/  SYNCS.PHASECHK.TRANS64.TRYWAIT P0, [UR55+0xb0], R3 ;  /* 0x0000b003ff0075a7 */ /* 0x008ea40008001137 */
[----:B--2---:R-:W-:Y:S05]  /*5010*/  @!P0 BRA `(.L_x_36) ;  /* 0x0000007000f08947 */ /* 0x004fea0003800000 */
.L_x_147:
[----:B------:R-:W3:Y:S01]  /*5020*/  LDS.128 R4, [UR55+0xf0] ;  /* 0x0000f037ff047984 */ /* 0x000ee20008000c00 */
[----:B------:R-:W-:Y:S01]  /*5030*/  UIADD3 UR4, UPT, UPT, UR55, 0xb8, URZ ;  /* 0x000000b837047890 */ /* 0x000fe2000fffe0ff */
[----:B------:R-:W-:Y:S01]  /*5040*/  R2UR UR7, R31 ;  /* 0x000000001f0772ca */ /* 0x000fe200000e0000 */
[----:B------:R-:W-:Y:S01]  /*5050*/  UISETP.GE.AND UP0, UPT, UR46, 0x1, UPT ;  /* 0x000000012e00788c */ /* 0x000fe2000bf06270 */
[----:B------:R-:W-:Y:S01]  /*5060*/  @!PT LDS RZ, [RZ] ;  /* 0x00000000fffff984 */ /* 0x000fe20000000800 */
[----:B------:R-:W-:Y:S01]  /*5070*/  @!PT LDS RZ, [RZ] ;  /* 0x00000000fffff984 */ /* 0x000fe20000000800 */
[----:B------:R-:W-:Y:S01]  /*5080*/  @!PT LDS RZ, [RZ] ;  /* 0x00000000fffff984 */ /* 0x000fe20000000800 */
[----:B------:R-:W-:Y:S01]  /*5090*/  @!PT LDS RZ, [RZ] ;  /* 0x00000000fffff984 */ /* 0x000fe20000000800 */
[----:B------:R4:W-:Y:S06]  /*50a0*/  MEMBAR.ALL.CTA ;  /* 0x0000000000007992 */ /* 0x0009ec0000008000 */
[----:B----4-:R-:W4:Y:S01]  /*50b0*/  FENCE.VIEW.ASYNC.S ;  /* 0x00000000000073c6 */ /* 0x010f220000000000 */
[----:B------:R-:W-:-:S09]  /*50c0*/  UPRMT UR4, URZ, 0x654, UR4 ;  /* 0x00000654ff047896 */ /* 0x000fd20008000004 */
[----:B----4-:R-:W-:Y:S01]  /*50d0*/  SYNCS.ARRIVE.TRANS64.RED.A1T0 RZ, [UR4], RZ ;  /* 0x000000ffffff79a7 */ /* 0x010fe20008100404 */
[----:B---3--:R-:W-:-:S13]  /*50e0*/  LOP3.LUT P0, RZ, R6, 0x1, RZ, 0xc0, !PT ;  /* 0x0000000106ff7812 */ /* 0x008fda000780c0ff */
[----:B------:R-:W-:Y:S01]  /*50f0*/  VOTEU.ANY UP1, P0 ;  /* 0x0000000000ff7886 */ /* 0x000fe20000020100 */
[----:B------:R-:W-:-:S13]  /*5100*/  PLOP3.LUT P0, PT, PT, PT, UP1, 0x80, 0x8 ;  /* 0x000000000008781c */ /* 0x000fda0003f0f018 */
[----:B--2---:R-:W-:Y:S02]  /*5110*/  @P0 MOV R0, R4 ;  /* 0x0000000400000202 */ /* 0x004fe40000000f00 */
[----:B------:R-:W-:Y:S02]  /*5120*/  @P0 LOP3.LUT R4, R5, 0xffff, RZ, 0xc0, !PT ;  /* 0x0000ffff05040812 */ /* 0x000fe400078ec0ff */
[----:B------:R-:W-:Y:S02]  /*5130*/  @P0 R2UR UR6, R0 ;  /* 0x00000000000602ca */ /* 0x000fe400000e0000 */
[----:B------:R-:W-:-:S11]  /*5140*/  @P0 R2UR UR5, R4 ;  /* 0x00000000040502ca */ /* 0x000fd600000e0000 */
[----:B------:R-:W-:Y:S02]  /*5150*/  @UP1 UMOV UR7, UR6 ;  /* 0x0000000600071c82 */ /* 0x000fe40008000000 */
[----:B------:R-:W-:Y:S01]  /*5160*/  IMAD.U32 R31, RZ, RZ, UR7 ;  /* 0x00000007ff1f7e24 */ /* 0x000fe2000f8e00ff */
[----:B------:R-:W-:Y:S01]  /*5170*/  @UP1 UMOV UR71, UR5 ;  /* 0x0000000500471c82 */ /* 0x000fe20008000000 */
[----:B------:R-:W-:Y:S05]  /*5180*/  BRA.U !UP0, `(.L_x_37) ;  /* 0x0000000108e47547 */ /* 0x000fea000b800000 */
[----:B------:R-:W2:Y:S01]  /*5190*/  LDCU.128 UR16, c[0x0][0xb10] ;  /* 0x00016200ff1077ac */ /* 0x000ea20008000c00 */
[----:B------:R-:W-:Y:S02]  /*51a0*/  R2UR UR8, R29 ;  /* 0x000000001d0872ca */ /* 0x000fe400000e0000 */
[----:B------:R-:W-:Y:S01]  /*51b0*/  R2UR UR9, R30 ;  /* 0x000000001e0972ca */ /* 0x000fe200000e0000 */
[----:B------:R-:W3:Y:S01]  /*51c0*/  LDCU UR20, c[0x0][0xb20] ;  /* 0x00016400ff1477ac */ /* 0x000ee20008000800 */
[----:B------:R-:W-:Y:S01]  /*51d0*/  R2UR UR21, R31 ;  /* 0x000000001f1572ca */ /* 0x000fe200000e0000 */
[----:B------:R-:W4:Y:S01]  /*51e0*/  LDCU UR13, c[0x0][0xb0c] ;  /* 0x00016180ff0d77ac */ /* 0x000f220008000800 */
[----:B------:R-:W5:Y:S01]  /*51f0*/  LDCU.64 UR14, c[0x0][0xb28] ;  /* 0x00016500ff0e77ac */ /* 0x000f620008000a00 */
[----:B------:R-:W-:-:S06]  /*5200*/  UISETP.NE.AND UP3, UPT, UR46, 0x1, UPT ;  /* 0x000000012e00788c */ /* 0x000fcc000bf65270 */
[----:B--2---:R-:W-:Y:S02]  /*5210*/  UIMAD.WIDE.U32 UR4, UR8, UR19, URZ ;  /* 0x00000013080472a5 */ /* 0x004fe4000f8e00ff */
[----:B------:R-:W-:Y:S02]  /*5220*/  UIMAD.WIDE.U32 UR6, UR9, UR16, URZ ;  /* 0x00000010090672a5 */ /* 0x000fe4000f8e00ff */
[----:B------:R-:W-:Y:S02]  /*5230*/  UISETP.NE.AND UP0, UPT, UR18, 0x1, UPT ;  /* 0x000000011200788c */ /* 0x000fe4000bf05270 */
[----:B------:R-:W-:Y:S01]  /*5240*/  UIMAD.WIDE.U32 UR10, UR71, UR19, URZ ;  /* 0x00000013470a72a5 */ /* 0x000fe2000f8e00ff */
[----:B------:R-:W-:Y:S01]  /*5250*/  UMOV UR4, UR5 ;  /* 0x0000000500047c82 */ /* 0x000fe20008000000 */
[----:B----4-:R-:W-:Y:S02]  /*5260*/  UISETP.NE.AND UP2, UPT, UR13, 0x1, UPT ;  /* 0x000000010d00788c */ /* 0x010fe4000bf45270 */
[----:B---3--:R-:W-:-:S03]  /*5270*/  USHF.R.U32.HI UR5, URZ, UR20, UR4 ;  /* 0x00000014ff057299 */ /* 0x008fc60008011604 */
[----:B------:R-:W-:Y:S01]  /*5280*/  UMOV UR4, UR7 ;  /* 0x0000000700047c82 */ /* 0x000fe20008000000 */
[----:B------:R-:W-:Y:S02]  /*5290*/  USEL UR8, UR8, UR5, !UP0 ;  /* 0x0000000508087287 */ /* 0x000fe4000c000000 */
[----:B------:R-:W-:Y:S02]  /*52a0*/  USHF.R.U32.HI UR4, URZ, UR17, UR4 ;  /* 0x00000011ff047299 */ /* 0x000fe40008011604 */
[----:B------:R-:W-:Y:S02]  /*52b0*/  UIMAD.WIDE.U32 UR6, UR21, UR16, URZ ;  /* 0x00000010150672a5 */ /* 0x000fe4000f8e00ff */
[----:B------:R-:W-:Y:S02]  /*52c0*/  USEL UR12, UR9, UR4, !UP2 ;  /* 0x00000004090c7287 */ /* 0x000fe4000d000000 */
[----:B-----5:R-:W-:Y:S01]  /*52d0*/  UIMAD.WIDE.U32 UR4, UR8, UR14, URZ ;  /* 0x0000000e080472a5 */ /* 0x020fe2000f8e00ff */
[----:B------:R-:W-:Y:S01]  /*52e0*/  UMOV UR9, UR11 ;  /* 0x0000000b00097c82 */ /* 0x000fe20008000000 */
[----:B------:R-:W-:-:S02]  /*52f0*/  UIMAD.WIDE.U32 UR10, UR12, UR14, URZ ;  /* 0x0000000e0c0a72a5 */ /* 0x000fc4000f8e00ff */
[----:B------:R-:W-:-:S03]  /*5300*/  USHF.R.U32.HI UR9, URZ, UR20, UR9 ;  /* 0x00000014ff097299 */ /* 0x000fc60008011609 */
[----:B------:R-:W-:Y:S01]  /*5310*/  UMOV UR4, UR5 ;  /* 0x0000000500047c82 */ /* 0x000fe20008000000 */
[----:B------:R-:W-:Y:S01]  /*5320*/  UMOV UR6, UR7 ;  /* 0x0000000700067c82 */ /* 0x000fe20008000000 */
[----:B------:R-:W-:Y:S01]  /*5330*/  @UP3 USHF.R.U32.HI UR8, URZ, UR15, UR4 ;  /* 0x0000000fff083299 */ /* 0x000fe20008011604 */
[----:B------:R-:W-:Y:S01]  /*5340*/  UMOV UR5, UR11 ;  /* 0x0000000b00057c82 */ /* 0x000fe20008000000 */
[----:B------:R-:W-:Y:S02]  /*5350*/  USHF.R.U32.HI UR17, URZ, UR17, UR6 ;  /* 0x00000011ff117299 */ /* 0x000fe40008011606 */
[----:B------:R-:W-:Y:S02]  /*5360*/  USEL UR4, UR71, UR9, !UP0 ;  /* 0x0000000947047287 */ /* 0x000fe4000c000000 */
[----:B------:R-:W-:Y:S02]  /*5370*/  @UP3 USHF.R.U32.HI UR12, URZ, UR15, UR5 ;  /* 0x0000000fff0c3299 */ /* 0x000fe40008011605 */
[----:B------:R-:W-:-:S02]  /*5380*/  UIMAD UR6, UR46, UR8, URZ ;  /* 0x000000082e0672a4 */ /* 0x000fc4000f8e02ff */
[----:B------:R-:W-:Y:S02]  /*5390*/  USEL UR5, UR21, UR17, !UP2 ;  /* 0x0000001115057287 */ /* 0x000fe4000d000000 */
[----:B------:R-:W-:Y:S02]  /*53a0*/  UIMAD UR8, UR46, UR12, URZ ;  /* 0x0000000c2e0872a4 */ /* 0x000fe4000f8e02ff */
[----:B------:R-:W-:Y:S02]  /*53b0*/  UISETP.GE.AND UP0, UPT, UR4, UR6, UPT ;  /* 0x000000060400728c */ /* 0x000fe4000bf06270 */
[----:B------:R-:W-:Y:S02]  /*53c0*/  UIMAD.WIDE.U32 UR6, UR4, UR14, URZ ;  /* 0x0000000e040672a5 */ /* 0x000fe4000f8e00ff */
[----:B------:R-:W-:Y:S02]  /*53d0*/  UISETP.GE.OR UP0, UPT, UR5, UR8, UP0 ;  /* 0x000000080500728c */ /* 0x000fe40008706670 */
[----:B------:R-:W-:-:S02]  /*53e0*/  UIMAD.WIDE.U32 UR8, UR5, UR14, URZ ;  /* 0x0000000e050872a5 */ /* 0x000fc4000f8e00ff */
[----:B------:R-:W-:Y:S01]  /*53f0*/  UIADD3 UR10, UPT, UPT, -UR4, URZ, URZ ;  /* 0x000000ff040a7290 */ /* 0x000fe2000fffe1ff */
[----:B------:R-:W-:Y:S02]  /*5400*/  UMOV UR6, UR7 ;  /* 0x0000000700067c82 */ /* 0x000fe40008000000 */
[----:B------:R-:W-:Y:S02]  /*5410*/  USHF.R.U32.HI UR6, URZ, UR15, UR6 ;  /* 0x0000000fff067299 */ /* 0x000fe40008011606 */
[----:B------:R-:W-:Y:S02]  /*5420*/  UIMAD UR10, UR18, UR10, UR71 ;  /* 0x0000000a120a72a4 */ /* 0x000fe4000f8e0247 */
[----:B------:R-:W-:Y:S01]  /*5430*/  USEL UR6, UR4, UR6, !UP3 ;  /* 0x0000000604067287 */ /* 0x000fe2000d800000 */
[----:B------:R-:W-:Y:S01]  /*5440*/  @!UP0 UMOV UR7, UR9 ;  /* 0x0000000900078c82 */ /* 0x000fe20008000000 */
[----:B------:R-:W-:Y:S02]  /*5450*/  UIADD3 UR9, UPT, UPT, -UR5, URZ, URZ ;  /* 0x000000ff05097290 */ /* 0x000fe4000fffe1ff */
[----:B------:R-:W-:-:S02]  /*5460*/  @!UP0 USHF.R.U32.HI UR7, URZ, UR15, UR7 ;  /* 0x0000000fff078299 */ /* 0x000fc40008011607 */
[----:B------:R-:W-:Y:S02]  /*5470*/  UIADD3 UR8, UPT, UPT, -UR6, URZ, URZ ;  /* 0x000000ff06087290 */ /* 0x000fe4000fffe1ff */
[----:B------:R-:W-:Y:S02]  /*5480*/  @!UP0 USEL UR7, UR5, UR7, !UP3 ;  /* 0x0000000705078287 */ /* 0x000fe4000d800000 */
[----:B------:R-:W-:Y:S02]  /*5490*/  UIMAD UR8, UR46, UR8, UR4 ;  /* 0x000000082e0872a4 */ /* 0x000fe4000f8e0204 */
[----:B------:R-:W-:Y:S02]  /*54a0*/  @!UP0 UIADD3 UR6, UPT, UPT, UR6, -UR7, URZ ;  /* 0x8000000706068290 */ /* 0x000fe4000fffe0ff */
[----:B------:R-:W-:Y:S02]  /*54b0*/  @!UP0 UIMAD UR7, UR8, UR12, UR7 ;  /* 0x0000000c080782a4 */ /* 0x000fe4000f8e0207 */
[----:B------:R-:W-:-:S02]  /*54c0*/  @!UP0 UIMAD UR4, UR46, UR6, UR5 ;  /* 0x000000062e0482a4 */ /* 0x000fc4000f8e0205 */
[----:B------:R-:W-:Y:S02]  /*54d0*/  UIMAD UR6, UR13, UR9, UR21 ;  /* 0x000000090d0672a4 */ /* 0x000fe4000f8e0215 */
[----:B------:R-:W-:Y:S01]  /*54e0*/  UIMAD UR71, UR4, UR18, UR10 ;  /* 0x00000012044772a4 */ /* 0x000fe2000f8e020a */
[----:B------:R-:W-:Y:S02]  /*54f0*/  @!UP0 UMOV UR5, UR7 ;  /* 0x0000000700058c82 */ /* 0x000fe40008000000 */
[----:B------:R-:W-:-:S06]  /*5500*/  UIMAD UR4, UR5, UR13, UR6 ;  /* 0x0000000d050472a4 */ /* 0x000fcc000f8e0206 */
[----:B------:R-:W-:-:S07]  /*5510*/  IMAD.U32 R31, RZ, RZ, UR4 ;  /* 0x00000004ff1f7e24 */ /* 0x000fce000f8e00ff */
.L_x_37:
[----:B------:R-:W2:Y:S02]  /*5520*/  LDCU UR4, c[0x0][0xb30] ;  /* 0x00016600ff0477ac */ /* 0x000ea40008000800 */
[----:B--2---:R-:W-:-:S09]  /*5530*/  UISETP.NE.AND UP0, UPT, UR4, 0x1, UPT ;  /* 0x000000010400788c */ /* 0x004fd2000bf05270 */
[----:B------:R-:W-:Y:S05]  /*5540*/  BRA.U UP0, `(.L_x_38) ;  /* 0x00000001004c7547 */ /* 0x000fea000b800000 */
[----:B------:R-:W2:Y:S01]  /*5550*/  LDCU.128 UR8, c[0x0][0xb10] ;  /* 0x00016200ff0877ac */ /* 0x000ea20008000c00 */
[----:B------:R-:W-:Y:S01]  /*5560*/  R2UR UR14, R31 ;  /* 0x000000001f0e72ca */ /* 0x000fe200000e0000 */
[----:B------:R-:W3:Y:S01]  /*5570*/  LDCU UR12, c[0x0][0xb0c] ;  /* 0x00016180ff0c77ac */ /* 0x000ee20008000800 */
[----:B------:R-:W4:Y:S11]  /*5580*/  LDCU UR13, c[0x0][0xb20] ;  /* 0x00016400ff0d77ac */ /* 0x000f360008000800 */
[----:B--2---:R-:W-:-:S02]  /*5590*/  UIMAD.WIDE.U32 UR6, UR14, UR8, URZ ;  /* 0x000000080e0672a5 */ /* 0x004fc4000f8e00ff */
[----:B------:R-:W-:Y:S02]  /*55a0*/  UIMAD.WIDE.U32 UR4, UR71, UR11, URZ ;  /* 0x0000000b470472a5 */ /* 0x000fe4000f8e00ff */
[----:B---3--:R-:W-:Y:S02]  /*55b0*/  UISETP.NE.AND UP2, UPT, UR12, 0x1, UPT ;  /* 0x000000010c00788c */ /* 0x008fe4000bf45270 */
[----:B------:R-:W-:Y:S01]  /*55c0*/  UISETP.NE.AND UP0, UPT, UR10, 0x1, UPT ;  /* 0x000000010a00788c */ /* 0x000fe2000bf05270 */
[----:B------:R-:W-:Y:S02]  /*55d0*/  UMOV UR6, UR7 ;  /* 0x0000000700067c82 */ /* 0x000fe40008000000 */
[----:B------:R-:W-:Y:S01]  /*55e0*/  UMOV UR4, UR5 ;  /* 0x0000000500047c82 */ /* 0x000fe20008000000 */
[----:B------:R-:W-:Y:S02]  /*55f0*/  USHF.R.U32.HI UR6, URZ, UR9, UR6 ;  /* 0x00000009ff067299 */ /* 0x000fe40008011606 */
[----:B----4-:R-:W-:-:S02]  /*5600*/  USHF.R.U32.HI UR4, URZ, UR13, UR4 ;  /* 0x0000000dff047299 */ /* 0x010fc40008011604 */
[----:B------:R-:W-:Y:S02]  /*5610*/  USEL UR5, UR14, UR6, !UP2 ;  /* 0x000000060e057287 */ /* 0x000fe4000d000000 */
[----:B------:R-:W-:-:S04]  /*5620*/  USEL UR4, UR71, UR4, !UP0 ;  /* 0x0000000447047287 */ /* 0x000fc8000c000000 */
[----:B------:R-:W-:Y:S02]  /*5630*/  UIADD3 UR6, UPT, UPT, UR5, -UR4, URZ ;  /* 0x8000000405067290 */ /* 0x000fe4000fffe0ff */
[----:B------:R-:W-:Y:S02]  /*5640*/  UIADD3 UR4, UPT, UPT, -UR5, UR4, URZ ;  /* 0x0000000405047290 */ /* 0x000fe4000fffe1ff */
[----:B------:R-:W-:Y:S02]  /*5650*/  UIMAD UR71, UR6, UR10, UR71 ;  /* 0x0000000a064772a4 */ /* 0x000fe4000f8e0247 */
[----:B------:R-:W-:-:S06]  /*5660*/  UIMAD UR14, UR4, UR12, UR14 ;  /* 0x0000000c040e72a4 */ /* 0x000fcc000f8e020e */
[----:B------:R-:W-:-:S07]  /*5670*/  MOV R31, UR14 ;  /* 0x0000000e001f7c02 */ /* 0x000fce0008000f00 */
.L_x_38:
[----:B------:R-:W-:Y:S01]  /*5680*/  R2UR UR6, R63 ;  /* 0x000000003f0672ca */ /* 0x000fe200000e0000 */
[----:B------:R-:W-:Y:S01]  /*5690*/  UMOV UR47, UR70 ;  /* 0x00000046002f7c82 */ /* 0x000fe20008000000 */
[----:B------:R-:W-:Y:S02]  /*56a0*/  R2UR UR5, R31 ;  /* 0x000000001f0572ca */ /* 0x000fe400000e0000 */
[----:B------:R-:W-:Y:S02]  /*56b0*/  R2UR UR4, R62 ;  /* 0x000000003e0472ca */ /* 0x000fe400000e0000 */
[----:B------:R-:W-:Y:S02]  /*56c0*/  PLOP3.LUT P1, PT, PT, PT, PT, 0x80, 0x8 ;  /* 0x000000000008781c */ /* 0x000fe40003f2f070 */
[----:B------:R-:W-:-:S07]  /*56d0*/  LOP3.LUT R2, R2, 0x1, RZ, 0x3c, !PT ;  /* 0x0000000102027812 */ /* 0x000fce00078e3cff */
[----:B------:R-:W-:Y:S02]  /*56e0*/  UIADD3 UR44, UPT, UPT, UR5, UR6, URZ ;  /* 0x00000006052c7290 */ /* 0x000fe4000fffe0ff */
[----:B------:R-:W-:Y:S01]  /*56f0*/  UIADD3 UR20, UPT, UPT, UR71, UR4, URZ ;  /* 0x0000000447147290 */ /* 0x000fe2000fffe0ff */
[----:B------:R-:W-:Y:S11]  /*5700*/  BRA.U UP1, `(.L_x_39) ;  /* 0xffffffc101487547 */ /* 0x000ff6000b83ffff */
[----:B------:R-:W-:Y:S01]  /*5710*/  UIADD3 UR55, UPT, UPT, UR55, 0x30, URZ ;  /* 0x0000003037377890 */ /* 0x000fe2000fffe0ff */
[----:B------:R-:W-:-:S03]  /*5720*/  MOV R3, UR31 ;  /* 0x0000001f00037c02 */ /* 0x000fc60008000f00 */
[----:B------:R-:W-:Y:S01]  /*5730*/  ULEA UR4, UR54, UR55, 0x3 ;  /* 0x0000003736047291 */ /* 0x000fe2000f8e18ff */
[----:B------:R-:W-:-:S08]  /*5740*/  SHF.L.U32 R3, R3, 0x1f, RZ ;  /* 0x0000001f03037819 */ /* 0x000fd000000006ff */
[----:B------:R-:W2:Y:S02]  /*5750*/  SYNCS.PHASECHK.TRANS64.TRYWAIT P0, [UR4], R3 ;  /* 0x00000003ff0075a7 */ /* 0x000ea40008001104 */
[----:B--2---:R-:W-:Y:S05]  /*5760*/  @!P0 BRA `(.L_x_40) ;  /* 0x0000006c00348947 */ /* 0x004fea0003800000 */
.L_x_149:
[----:B------:R-:W-:-:S04]  /*5770*/  UIADD3 UR4, UPT, UPT, UR54, 0x1, URZ ;  /* 0x0000000136047890 */ /* 0x000fc8000fffe0ff */
[----:B------:R-:W-:-:S04]  /*5780*/  UISETP.NE.AND UP0, UPT, UR4, 0x6, UPT ;  /* 0x000000060400788c */ /* 0x000fc8000bf05270 */
[----:B------:R-:W-:Y:S02]  /*5790*/  USEL UR5, URZ, 0x1, UP0 ;  /* 0x00000001ff057887 */ /* 0x000fe40008000000 */
[----:B------:R-:W-:Y:S02]  /*57a0*/  USEL UR4, UR4, URZ, UP0 ;  /* 0x000000ff04047287 */ /* 0x000fe40008000000 */
[----:B------:R-:W-:Y:S02]  /*57b0*/  ULOP3.LUT UR6, UR31, UR5, URZ, 0x3c, !UPT ;  /* 0x000000051f067292 */ /* 0x000fe4000f8e3cff */
[----:B------:R-:W-:-:S04]  /*57c0*/  ULEA UR5, UR4, UR55, 0x3 ;  /* 0x0000003704057291 */ /* 0x000fc8000f8e18ff */
[----:B--2---:R-:W-:-:S04]  /*57d0*/  MOV R3, UR6 ;  /* 0x0000000600037c02 */ /* 0x004fc80008000f00 */
[----:B------:R-:W-:-:S04]  /*57e0*/  SHF.L.U32 R3, R3, 0x1f, RZ ;  /* 0x0000001f03037819 */ /* 0x000fc800000006ff */
[----:B------:R-:W2:Y:S02]  /*57f0*/  SYNCS.PHASECHK.TRANS64.TRYWAIT P0, [UR5], R3 ;  /* 0x00000003ff0075a7 */ /* 0x000ea40008001105 */
[----:B--2---:R-:W-:Y:S05]  /*5800*/  @!P0 BRA `(.L_x_41) ;  /* 0x0000006c00248947 */ /* 0x004fea0003800000 */
.L_x_151:
        /* <DEDUP_REMOVED lines=10> */
.L_x_153:
        /* <DEDUP_REMOVED lines=10> */
.L_x_155:
        /* <DEDUP_REMOVED lines=10> */
.L_x_157:
[----:B------:R-:W-:-:S04]  /*59f0*/  UIADD3 UR4, UPT, UPT, UR4, 0x1, URZ ;  /* 0x0000000104047890 */ /* 0x000fc8000fffe0ff */
[----:B------:R-:W-:-:S04]  /*5a00*/  UISETP.NE.AND UP0, UPT, UR4, 0x6, UPT ;  /* 0x000000060400788c */ /* 0x000fc8000bf05270 */
[----:B------:R-:W-:Y:S02]  /*5a10*/  USEL UR5, URZ, 0x1, UP0 ;  /* 0x00000001ff057887 */ /* 0x000fe40008000000 */
[----:B------:R-:W-:Y:S02]  /*5a20*/  USEL UR4, UR4, URZ, UP0 ;  /* 0x000000ff04047287 */ /* 0x000fe40008000000 */
[----:B------:R-:W-:Y:S02]  /*5a30*/  ULOP3.LUT UR5, UR6, UR5, URZ, 0x3c, !UPT ;  /* 0x0000000506057292 */ /* 0x000fe4000f8e3cff */
[----:B------:R-:W-:-:S04]  /*5a40*/  ULEA UR4, UR4, UR55, 0x3 ;  /* 0x0000003704047291 */ /* 0x000fc8000f8e18ff */
[----:B------:R-:W-:Y:S02]  /*5a50*/  IMAD.U32 R2, RZ, RZ, UR5 ;  /* 0x00000005ff027e24 */ /* 0x000fe4000f8e00ff */
[----:B--2---:R-:W-:-:S03]  /*5a60*/  MOV R0, UR4 ;  /* 0x0000000400007c02 */ /* 0x004fc60008000f00 */
[----:B------:R-:W-:-:S07]  /*5a70*/  SHF.L.U32 R3, R2, 0x1f, RZ ;  /* 0x0000001f02037819 */ /* 0x000fce00000006ff */
.L_x_45:
[----:B--2---:R2:W3:Y:S02]  /*5a80*/  SYNCS.PHASECHK.TRANS64.TRYWAIT P0, [R0+URZ], R3 ;  /* 0x00000003000075a7 */ /* 0x0044e400080011ff */
[----:B---3--:R-:W-:Y:S05]  /*5a90*/  @!P0 NANOSLEEP.SYNCS 0x989680 ;  /* 0x009896800000895d */ /* 0x008fea0003900000 */
[----:B------:R-:W3:Y:S02]  /*5aa0*/  @!P0 SYNCS.PHASECHK.TRANS64 P0, [R0+URZ], R3 ;  /* 0x00000003000085a7 */ /* 0x000ee400080010ff */
[----:B-1-3--:R-:W-:Y:S05]  /*5ab0*/  @P0 EXIT ;  /* 0x000000000000094d */ /* 0x00afea0003800000 */
[----:B------:R-:W-:Y:S05]  /*5ac0*/  BRA `(.L_x_45) ;  /* 0xfffffffc00ec7947 */ /* 0x000fea000383ffff */
.L_x_21:
[----:B------:R-:W2:Y:S02]  /*5ad0*/  S2UR UR4, SR_CgaCtaId ;  /* 0x00000000000479c3 */ /* 0x000ea40000008800 */
[----:B--2---:R-:W-:-:S04]  /*5ae0*/  UISETP.NE.AND UP0, UPT, UR4, URZ, UPT ;  /* 0x000000ff0400728c */ /* 0x004fc8000bf05270 */
[----:B------:R-:W-:-:S09]  /*5af0*/  UISETP.NE.OR UP0, UPT, UR18, 0x1, UP0 ;  /* 0x000000011200788c */ /* 0x000fd20008705670 */
[----:B------:R-:W-:Y:S05]  /*5b00*/  BRA.U UP0, `(.L_x_46) ;  /* 0x0000000100b47547 */ /* 0x000fea000b800000 */
[----:B------:R-:W2:Y:S01]  /*5b10*/  S2UR UR5, SR_CgaCtaId ;  /* 0x00000000000579c3 */ /* 0x000ea20000008800 */
[----:B------:R-:W-:Y:S01]  /*5b20*/  UMOV UR4, 0x400 ;  /* 0x0000040000047882 */ /* 0x000fe20000000000 */
[----:B------:R-:W-:Y:S01]  /*5b30*/  HFMA2 R3, -RZ, RZ, 0, 5.9604644775390625e-08 ;  /* 0x00000001ff037431 */ /* 0x000fe200000001ff */
[----:B------:R-:W-:Y:S01]  /*5b40*/  ISETP.GE.U32.AND P0, PT, R0, 0x2, PT ;  /* 0x000000020000780c */ /* 0x000fe20003f06070 */
[----:B------:R-:W-:Y:S01]  /*5b50*/  IMAD.MOV.U32 R8, RZ, RZ, RZ ;  /* 0x000000ffff087224 */ /* 0x000fe200078e00ff */
[----:B--2---:R-:W-:-:S04]  /*5b60*/  ULEA UR4, UR5, UR4, 0x18 ;  /* 0x0000000405047291 */ /* 0x004fc8000f8ec0ff */
[----:B------:R-:W-:Y:S02]  /*5b70*/  UIADD3 UR5, UPT, UPT, UR4, 0xb8, URZ ;  /* 0x000000b804057890 */ /* 0x000fe4000fffe0ff */
[----:B------:R-:W-:Y:S02]  /*5b80*/  UIADD3 UR8, UPT, UPT, UR4, 0xb0, URZ ;  /* 0x000000b004087890 */ /* 0x000fe4000fffe0ff */
[----:B------:R-:W-:-:S12]  /*5b90*/  UPRMT UR5, URZ, 0x654, UR5 ;  /* 0x00000654ff057896 */ /* 0x000fd80008000005 */
.L_x_49:
[----:B------:R-:W-:Y:S01]  /*5ba0*/  SHF.L.U32 R7, R3, 0x1f, RZ ;  /* 0x0000001f03077819 */ /* 0x000fe200000006ff */
[----:B------:R-:W-:Y:S02]  /*5bb0*/  IMAD.U32 R9, RZ, RZ, UR8 ;  /* 0x00000008ff097e24 */ /* 0x000fe4000f8e00ff */
[----:B------:R-:W-:Y:S01]  /*5bc0*/  @!P0 IMAD.MOV.U32 R5, RZ, RZ, 0x10 ;  /* 0x00000010ff058424 */ /* 0x000fe200078e00ff */
[----:B------:R-:W2:Y:S02]  /*5bd0*/  SYNCS.PHASECHK.TRANS64.TRYWAIT P1, [UR4+0xb8], R7 ;  /* 0x0000b807ff0075a7 */ /* 0x000ea40008021104 */
[----:B------:R-:W-:-:S04]  /*5be0*/  PRMT R9, R0, 0x654, R9 ;  /* 0x0000065400097816 */ /* 0x000fc80000000009 */
[----:B------:R-:W-:Y:S01]  /*5bf0*/  SEL R2, R9, R2, !P0 ;  /* 0x0000000209027207 */ /* 0x000fe20004000000 */
[----:B--2---:R-:W-:Y:S06]  /*5c00*/  @!P1 BRA `(.L_x_47) ;  /* 0x0000006800849947 */ /* 0x004fec0003800000 */
.L_x_159:
[----:B------:R-:W-:Y:S01]  /*5c10*/  UIADD3 UR6, UPT, UPT, UR4, 0xf0, URZ ;  /* 0x000000f004067890 */ /* 0x000fe2000fffe0ff */
[----:B------:R3:W-:Y:S01]  /*5c20*/  @!P0 SYNCS.ARRIVE.TRANS64.RED RZ, [R2+URZ], R5 ;  /* 0x0000000502ff89a7 */ /* 0x0007e200080004ff */
[----:B------:R-:W-:Y:S01]  /*5c30*/  UIADD3 UR7, UPT, UPT, UR4, 0xb0, URZ ;  /* 0x000000b004077890 */ /* 0x000fe2000fffe0ff */
[----:B------:R-:W-:-:S08]  /*5c40*/  LOP3.LUT R3, R3, 0x1, RZ, 0x3c, !PT ;  /* 0x0000000103037812 */ /* 0x000fd000078e3cff */
[----:B------:R-:W-:Y:S06]  /*5c50*/  UGETNEXTWORKID.BROADCAST [UR6], [UR7] ;  /* 0x00000000060073ca */ /* 0x000fec0008000100 */
[----:B---3--:R-:W-:-:S04]  /*5c60*/  SHF.L.U32 R5, R8, 0x1f, RZ ;  /* 0x0000001f08057819 */ /* 0x008fc800000006ff */
[----:B------:R-:W3:Y:S02]  /*5c70*/  SYNCS.PHASECHK.TRANS64.TRYWAIT P1, [UR4+0xb0], R5 ;  /* 0x0000b005ff0075a7 */ /* 0x000ee40008021104 */
[----:B---3--:R-:W-:Y:S05]  /*5c80*/  @!P1 BRA `(.L_x_48) ;  /* 0x00000068007c9947 */ /* 0x008fea0003800000 */
.L_x_161:
[----:B--2---:R-:W2:Y:S01]  /*5c90*/  LDS.128 R4, [UR4+0xf0] ;  /* 0x0000f004ff047984 */ /* 0x004ea20008000c00 */
[----:B------:R-:W-:Y:S01]  /*5ca0*/  LOP3.LUT R8, R8, 0x1, RZ, 0x3c, !PT ;  /* 0x0000000108087812 */ /* 0x000fe200078e3cff */
[----:B------:R-:W-:Y:S01]  /*5cb0*/  @!PT LDS RZ, [RZ] ;  /* 0x00000000fffff984 */ /* 0x000fe20000000800 */
[----:B------:R-:W-:Y:S01]  /*5cc0*/  @!PT LDS RZ, [RZ] ;  /* 0x00000000fffff984 */ /* 0x000fe20000000800 */
[----:B------:R-:W-:Y:S01]  /*5cd0*/  @!PT LDS RZ, [RZ] ;  /* 0x00000000fffff984 */ /* 0x000fe20000000800 */
[----:B------:R-:W-:Y:S01]  /*5ce0*/  @!PT LDS RZ, [RZ] ;  /* 0x00000000fffff984 */ /* 0x000fe20000000800 */
[----:B------:R3:W-:Y:S06]  /*5cf0*/  MEMBAR.ALL.CTA ;  /* 0x0000000000007992 */ /* 0x0007ec0000008000 */
[----:B---3--:R-:W3:Y:S02]  /*5d00*/  FENCE.VIEW.ASYNC.S ;  /* 0x00000000000073c6 */ /* 0x008ee40000000000 */
[----:B---3--:R-:W-:Y:S01]  /*5d10*/  SYNCS.ARRIVE.TRANS64.RED.A1T0 RZ, [UR5], RZ ;  /* 0x000000ffffff79a7 */ /* 0x008fe20008100405 */
[----:B--2---:R-:W-:-:S13]  /*5d20*/  LOP3.LUT P1, RZ, R6, 0x1, RZ, 0xc0, !PT ;  /* 0x0000000106ff7812 */ /* 0x004fda000782c0ff */
[----:B------:R-:W-:Y:S05]  /*5d30*/  @P1 BRA `(.L_x_49) ;  /* 0xfffffffc00981947 */ /* 0x000fea000383ffff */
[----:B------:R-:W-:-:S04]  /*5d40*/  SHF.L.U32 R0, R3, 0x1f, RZ ;  /* 0x0000001f03007819 */ /* 0x000fc800000006ff */
[----:B------:R-:W2:Y:S02]  /*5d50*/  SYNCS.PHASECHK.TRANS64 P0, [UR4+0xb8], R0 ;  /* 0x0000b800ff0075a7 */ /* 0x000ea40008001004 */
[----:B-12---:R-:W-:Y:S05]  /*5d60*/  @P0 EXIT ;  /* 0x000000000000094d */ /* 0x006fea0003800000 */
[----:B------:R-:W-:-:S07]  /*5d70*/  MOV R0, UR4 ;  /* 0x0000000400007c02 */ /* 0x000fce0008000f00 */
.L_x_50:
[----:B-1----:R-:W-:-:S04]  /*5d80*/  SHF.L.U32 R5, R3, 0x1f, RZ ;  /* 0x0000001f03057819 */ /* 0x002fc800000006ff */
[----:B------:R1:W2:Y:S03]  /*5d90*/  SYNCS.PHASECHK.TRANS64.TRYWAIT P0, [R0+URZ+0xb8], R5 ;  /* 0x0000b805000075a7 */ /* 0x0002a600080011ff */
[----:B--2---:R-:W-:Y:S05]  /*5da0*/  @!P0 NANOSLEEP.SYNCS 0x989680 ;  /* 0x009896800000895d */ /* 0x004fea0003900000 */
[----:B------:R-:W2:Y:S02]  /*5db0*/  @!P0 SYNCS.PHASECHK.TRANS64 P0, [R0+URZ+0xb8], R5 ;  /* 0x0000b805000085a7 */ /* 0x000ea400080010ff */
[----:B--2---:R-:W-:Y:S05]  /*5dc0*/  @P0 EXIT ;  /* 0x000000000000094d */ /* 0x004fea0003800000 */
[----:B------:R-:W-:Y:S05]  /*5dd0*/  BRA `(.L_x_50) ;  /* 0xfffffffc00e87947 */ /* 0x000fea000383ffff */
.L_x_46:
[----:B------:R-:W-:Y:S05]  /*5de0*/  BRA.U UP4, `(.L_x_51) ;  /* 0x0000001504207547 */ /* 0x000fea000b800000 */
[----:B------:R-:W2:Y:S01]  /*5df0*/  S2UR UR4, SR_CgaCtaId ;  /* 0x00000000000479c3 */ /* 0x000ea20000008800 */
[----:B------:R-:W-:Y:S01]  /*5e00*/  UMOV UR5, 0x40 ;  /* 0x0000004000057882 */ /* 0x000fe20000000000 */
[----:B------:R-:W-:Y:S01]  /*5e10*/  NOP ;  /* 0x0000000000007918 */ /* 0x000fe20000000000 */
[----:B------:R-:W-:Y:S01]  /*5e20*/  UMOV UR6, 0x400 ;  /* 0x0000040000067882 */ /* 0x000fe20000000000 */
[----:B--2---:R-:W-:Y:S02]  /*5e30*/  ULEA UR5, UR4, UR5, 0x18 ;  /* 0x0000000504057291 */ /* 0x004fe4000f8ec0ff */
[----:B------:R-:W-:-:S07]  /*5e40*/  ULEA UR6, UR4, UR6, 0x18 ;  /* 0x0000000604067291 */ /* 0x000fce000f8ec0ff */
[----:B------:R-:W2:Y:S02]  /*5e50*/  LDS.U8 R0, [UR5+0x1c] ;  /* 0x00001c05ff007984 */ /* 0x000ea40008000000 */
[----:B--2---:R-:W-:-:S13]  /*5e60*/  ISETP.NE.AND P0, PT, R0, RZ, PT ;  /* 0x000000ff0000720c */ /* 0x004fda0003f05270 */
[----:B------:R-:W-:Y:S05]  /*5e70*/  @P0 BRA `(.L_x_52) ;  /* 0x0000000400080947 */ /* 0x000fea0003800000 */
[----:B------:R-:W-:Y:S02]  /*5e80*/  UISETP.NE.U32.AND UP1, UPT, UR50, 0x1, UPT ;  /* 0x000000013200788c */ /* 0x000fe4000bf25070 */
[----:B------:R-:W-:-:S07]  /*5e90*/  UIADD3 UR7, UPT, UPT, UR5, 0x8, URZ ;  /* 0x0000000805077890 */ /* 0x000fce000fffe0ff */
[----:B------:R-:W-:Y:S05]  /*5ea0*/  BRA.U !UP1, `(.L_x_53) ;  /* 0x00000001099c7547 */ /* 0x000fea000b800000 */
[----:B------:R-:W-:Y:S01]  /*5eb0*/  ELECT P0, URZ, PT ;  /* 0x0000000000ff782f */ /* 0x000fe20003800000 */
[----:B------:R-:W-:-:S12]  /*5ec0*/  BSSY B0, `(.L_x_53) ;  /* 0x0000025000007945 */ /* 0x000fd80003800000 */
[----:B------:R-:W-:Y:S05]  /*5ed0*/  @!P0 BRA `(.L_x_54) ;  /* 0x00000000008c8947 */ /* 0x000fea0003800000 */
[----:B------:R-:W-:-:S05]  /*5ee0*/  UMOV UR4, 0x10 ;  /* 0x0000001000047882 */ /* 0x000fca0000000000 */
[----:B------:R-:W-:Y:S04]  /*5ef0*/  DEPBAR.LE SB2, 0x36 ;  /* 0x0000ad800000791a */ /* 0x000fe80000000000 */
[----:B------:R-:W2:Y:S02]  /*5f00*/  UTCATOMSWS.2CTA.FIND_AND_SET.ALIGN UP0, UR4, UR4 ;  /* 0x00000004000475e3 */ /* 0x000ea40008200800 */
[----:B--2---:R-:W-:Y:S01]  /*5f10*/  MOV R11, UR4 ;  /* 0x00000004000b7c02 */ /* 0x004fe20008000f00 */
[----:B------:R-:W-:Y:S06]  /*5f20*/  BRA.U UP0, `(.L_x_55) ;  /* 0x0000000100187547 */ /* 0x000fec000b800000 */
.L_x_56:
[----:B------:R-:W-:Y:S05]  /*5f30*/  NANOSLEEP 0x64 ;  /* 0x000000640000795d */ /* 0x000fea0003800000 */
[----:B------:R-:W-:-:S05]  /*5f40*/  UMOV UR4, 0x10 ;  /* 0x0000001000047882 */ /* 0x000fca0000000000 */
[----:B------:R-:W-:Y:S04]  /*5f50*/  DEPBAR.LE SB2, 0x36 ;  /* 0x0000ad800000791a */ /* 0x000fe80000000000 */
[----:B------:R-:W2:Y:S02]  /*5f60*/  UTCATOMSWS.2CTA.FIND_AND_SET.ALIGN UP0, UR4, UR4 ;  /* 0x00000004000475e3 */ /* 0x000ea40008200800 */
[----:B--2---:R-:W-:Y:S01]  /*5f70*/  MOV R11, UR4 ;  /* 0x00000004000b7c02 */ /* 0x004fe20008000f00 */
[----:B------:R-:W-:Y:S05]  /*5f80*/  BRA.U !UP0, `(.L_x_56) ;  /* 0xfffffffd08e87547 */ /* 0x000fea000b83ffff */
.L_x_55:
[----:B------:R-:W2:Y:S01]  /*5f90*/  LDS R7, [UR5+0x10] ;  /* 0x00001005ff077984 */ /* 0x000ea20008000800 */
[----:B------:R-:W-:Y:S01]  /*5fa0*/  IMAD.U32 R5, RZ, RZ, UR6 ;  /* 0x00000006ff057e24 */ /* 0x000fe2000f8e00ff */
[----:B------:R-:W-:-:S03]  /*5fb0*/  MOV R4, UR49 ;  /* 0x0000003100047c02 */ /* 0x000fc60008000f00 */
[----:B------:R-:W-:Y:S01]  /*5fc0*/  VIADD R5, R5, 0x100 ;  /* 0x0000010005057836 */ /* 0x000fe20000000000 */
[----:B--2---:R-:W-:-:S04]  /*5fd0*/  SHF.L.U32 R7, R7, 0x1f, RZ ;  /* 0x0000001f07077819 */ /* 0x004fc800000006ff */
[----:B------:R-:W2:Y:S02]  /*5fe0*/  SYNCS.PHASECHK.TRANS64.TRYWAIT P0, [UR5+0x8], R7 ;  /* 0x00000807ff0075a7 */ /* 0x000ea40008001105 */
[----:B--2---:R-:W-:Y:S05]  /*5ff0*/  @P0 BRA `(.L_x_57) ;  /* 0x0000000000080947 */ /* 0x004fea0003800000 */
[----:B------:R-:W2:Y:S02]  /*6000*/  SYNCS.PHASECHK.TRANS64.TRYWAIT P0, [UR5+0x8], R7 ;  /* 0x00000807ff0075a7 */ /* 0x000ea40008001105 */
[----:B--2---:R-:W-:Y:S05]  /*6010*/  @!P0 BRA `(.L_x_58) ;  /* 0x0000006400b08947 */ /* 0x004fea0003800000 */
.L_x_57:
[----:B--2---:R-:W-:Y:S01]  /*6020*/  HFMA2 R0, -RZ, RZ, 0, 5.9604644775390625e-08 ;  /* 0x00000001ff007431 */ /* 0x004fe200000001ff */
[----:B------:R-:W-:Y:S01]  /*6030*/  UPRMT UR4, UR49, 0x654, UR7 ;  /* 0x0000065431047896 */ /* 0x000fe20008000007 */
[----:B------:R-:W-:Y:S01]  /*6040*/  IMAD.MOV.U32 R8, RZ, RZ, 0xffff ;  /* 0x0000ffffff087424 */ /* 0x000fe200078e00ff */
[----:B------:R-:W-:Y:S01]  /*6050*/  PRMT R4, R4, 0x654, R5 ;  /* 0x0000065404047816 */ /* 0x000fe20000000005 */
[----:B------:R-:W-:Y:S02]  /*6060*/  IMAD.MOV.U32 R6, RZ, RZ, 0x4 ;  /* 0x00000004ff067424 */ /* 0x000fe400078e00ff */
[----:B------:R-:W-:Y:S01]  /*6070*/  IMAD.SHL.U32 R9, R11, 0x20, RZ ;  /* 0x000000200b097824 */ /* 0x000fe200078e00ff */
[----:B------:R-:W-:Y:S02]  /*6080*/  MOV R5, UR4 ;  /* 0x0000000400057c02 */ /* 0x000fe40008000f00 */
[-C--:B------:R-:W-:Y:S01]  /*6090*/  SHF.L.U32 R8, R8, R11.reuse, RZ ;  /* 0x0000000b08087219 */ /* 0x080fe200000006ff */
[----:B------:R2:W-:Y:S01]  /*60a0*/  SYNCS.ARRIVE.TRANS64.RED RZ, [UR4], R6 ;  /* 0x00000006ffff79a7 */ /* 0x0005e20008000404 */
[----:B------:R-:W-:Y:S01]  /*60b0*/  SHF.L.U32 R7, R0, R11, RZ ;  /* 0x0000000b00077219 */ /* 0x000fe200000006ff */
[----:B------:R2:W-:Y:S04]  /*60c0*/  STS [UR6+0x100], R9 ;  /* 0x00010009ff007988 */ /* 0x0005e80008000806 */
[----:B------:R2:W-:Y:S04]  /*60d0*/  STAS [R4.64], R11 ;  /* 0x0000000b04007dbd */ /* 0x0005e8000c0008ff */
[----:B------:R2:W-:Y:S04]  /*60e0*/  ATOMS.OR RZ, [UR5+0x14], R8 ;  /* 0x00001408ffff798c */ /* 0x0005e8000b000005 */
[----:B------:R2:W-:Y:S04]  /*60f0*/  ATOMS.OR RZ, [UR5+0x18], R7 ;  /* 0x00001807ffff798c */ /* 0x0005e8000b000005 */
[----:B------:R2:W-:Y:S02]  /*6100*/  ATOMS.XOR RZ, [UR5+0x10], R0 ;  /* 0x00001000ffff798c */ /* 0x0005e4000b800005 */
.L_x_54:
[----:B-1----:R-:W-:Y:S05]  /*6110*/  BSYNC B0 ;  /* 0x0000000000007941 */ /* 0x002fea0003800000 */
.L_x_53:
[----:B------:R-:W-:Y:S05]  /*6120*/  BRA.U UP1, `(.L_x_59) ;  /* 0x00000001016c7547 */ /* 0x000fea000b800000 */
[----:B------:R-:W-:-:S03]  /*6130*/  UMOV UR4, 0xffffffff ;  /* 0xffffffff00047882 */ /* 0x000fc60000000000 */
[----:B------:R-:W-:Y:S05]  /*6140*/  BRA.DIV UR4, `(.L_x_60) ;  /* 0x00000066047c7947 */ /* 0x000fea000b800000 */
[----:B------:R-:W-:-:S13]  /*6150*/  ELECT P6, URZ, PT ;  /* 0x0000000000ff782f */ /* 0x000fda00038c0000 */
.L_x_164:
[----:B------:R-:W-:Y:S05]  /*6160*/  @!P6 BRA `(.L_x_59) ;  /* 0x00000000005ce947 */ /* 0x000fea0003800000 */
[----:B--2---:R-:W2:Y:S02]  /*6170*/  LDS R5, [UR5+0x10] ;  /* 0x00001005ff057984 */ /* 0x004ea40008000800 */
[----:B--2---:R-:W-:-:S04]  /*6180*/  SHF.L.U32 R5, R5, 0x1f, RZ ;  /* 0x0000001f05057819 */ /* 0x004fc800000006ff */
[----:B------:R-:W2:Y:S02]  /*6190*/  SYNCS.PHASECHK.TRANS64.TRYWAIT P0, [UR5+0x8], R5 ;  /* 0x00000805ff0075a7 */ /* 0x000ea40008001105 */
[----:B--2---:R-:W-:Y:S05]  /*61a0*/  @P0 BRA `(.L_x_61) ;  /* 0x0000000000080947 */ /* 0x004fea0003800000 */
[----:B------:R-:W2:Y:S02]  /*61b0*/  SYNCS.PHASECHK.TRANS64.TRYWAIT P0, [UR5+0x8], R5 ;  /* 0x00000805ff0075a7 */ /* 0x000ea40008001105 */
[----:B--2---:R-:W-:Y:S05]  /*61c0*/  @!P0 BRA `(.L_x_62) ;  /* 0x00000064007c8947 */ /* 0x004fea0003800000 */
.L_x_61:
[----:B------:R-:W3:Y:S01]  /*61d0*/  LDS R7, [UR6+0x100] ;  /* 0x00010006ff077984 */ /* 0x000ee20008000800 */
[----:B--2---:R-:W-:Y:S02]  /*61e0*/  HFMA2 R0, -RZ, RZ, 0, 5.9604644775390625e-08 ;  /* 0x00000001ff007431 */ /* 0x004fe400000001ff */
[----:B------:R-:W-:Y:S01]  /*61f0*/  IMAD.MOV.U32 R4, RZ, RZ, 0xffff ;  /* 0x0000ffffff047424 */ /* 0x000fe200078e00ff */
[----:B------:R-:W-:Y:S01]  /*6200*/  UPRMT UR4, UR49, 0x654, UR7 ;  /* 0x0000065431047896 */ /* 0x000fe20008000007 */
[----:B---3--:R-:W-:-:S03]  /*6210*/  IMAD.SHL.U32 R5, R7, 0x20, RZ ;  /* 0x0000002007057824 */ /* 0x008fc600078e00ff */
[-C--:B------:R-:W-:Y:S02]  /*6220*/  SHF.L.U32 R4, R4, R7.reuse, RZ ;  /* 0x0000000704047219 */ /* 0x080fe400000006ff */
[----:B------:R-:W-:Y:S01]  /*6230*/  SHF.L.U32 R7, R0, R7, RZ ;  /* 0x0000000700077219 */ /* 0x000fe200000006ff */
[----:B------:R3:W-:Y:S04]  /*6240*/  STS [UR6+0x100], R5 ;  /* 0x00010005ff007988 */ /* 0x0007e80008000806 */
[----:B------:R3:W-:Y:S04]  /*6250*/  ATOMS.OR RZ, [UR5+0x14], R4 ;  /* 0x00001404ffff798c */ /* 0x0007e8000b000005 */
[----:B------:R3:W-:Y:S01]  /*6260*/  ATOMS.OR RZ, [UR5+0x18], R7 ;  /* 0x00001807ffff798c */ /* 0x0007e2000b000005 */
[----:B------:R-:W-:Y:S03]  /*6270*/  SYNCS.ARRIVE.TRANS64.RED.A1T0 RZ, [UR4], RZ ;  /* 0x000000ffffff79a7 */ /* 0x000fe60008100404 */
[----:B------:R3:W-:Y:S01]  /*6280*/  ATOMS.XOR RZ, [UR5+0x10], R0 ;  /* 0x00001000ffff798c */ /* 0x0007e2000b800005 */
[----:B------:R-:W-:Y:S05]  /*6290*/  BRA `(.L_x_59) ;  /* 0x0000000000107947 */ /* 0x000fea0003800000 */
.L_x_52:
[----:B------:R-:W-:Y:S02]  /*62a0*/  MOV R0, 0xffffffff ;  /* 0xffffffff00007802 */ /* 0x000fe40000000f00 */
[----:B------:R-:W-:-:S03]  /*62b0*/  MOV R4, 0x62e0 ;  /* 0x000062e000047802 */ /* 0x000fc60000000f00 */
[----:B------:R2:W-:Y:S04]  /*62c0*/  STS [UR6+0x100], R0 ;  /* 0x00010000ff007988 */ /* 0x0005e80008000806 */
[----:B-12--5:R-:W-:Y:S05]  /*62d0*/  CALL.REL.NOINC `($__internal_1_$__cuda_sm10x_tcgen05_guardrail_trap_phase_invalid_during_alloc) ;  /* 0x0000006c002c7944 */ /* 0x026fea0003c00000 */
.L_x_59:
[----:B------:R-:W-:Y:S05]  /*62e0*/  WARPSYNC.ALL ;  /* 0x0000000000007948 */ /* 0x000fea0003800000 */
[----:B------:R-:W4:Y:S01]  /*62f0*/  S2UR UR22, SR_CgaCtaId ;  /* 0x00000000001679c3 */ /* 0x000f220000008800 */
[----:B------:R-:W-:Y:S01]  /*6300*/  UMOV UR4, 0x400 ;  /* 0x0000040000047882 */ /* 0x000fe20000000000 */
[----:B------:R-:W-:-:S06]  /*6310*/  NOP ;  /* 0x0000000000007918 */ /* 0x000fcc0000000000 */
[----:B------:R-:W-:Y:S06]  /*6320*/  BAR.ARV 0x6, 0xa0 ;  /* 0x0182800000007b1d */ /* 0x000fec0000002000 */
[----:B------:R-:W1:Y:S01]  /*6330*/  LDCU.64 UR6, c[0x0][0x388] ;  /* 0x00007100ff0677ac */ /* 0x000e620008000a00 */
[----:B------:R-:W-:Y:S01]  /*6340*/  LOP3.LUT R3, R3, 0xffff, RZ, 0xc0, !PT ;  /* 0x0000ffff03037812 */ /* 0x000fe200078ec0ff */
[----:B--2---:R-:W-:Y:S01]  /*6350*/  IMAD.MOV.U32 R8, RZ, RZ, 0x1 ;  /* 0x00000001ff087424 */ /* 0x004fe200078e00ff */
[----:B------:R-:W-:Y:S01]  /*6360*/  LOP3.LUT R2, R2, 0xffff, RZ, 0xc0, !PT ;  /* 0x0000ffff02027812 */ /* 0x000fe200078ec0ff */
[----:B------:R-:W-:Y:S01]  /*6370*/  UMOV UR26, URZ ;  /* 0x000000ff001a7c82 */ /* 0x000fe20008000000 */
[----:B------:R-:W-:Y:S01]  /*6380*/  R2UR UR23, R3 ;  /* 0x00000000031772ca */ /* 0x000fe200000e0000 */
[----:B------:R-:W-:Y:S01]  /*6390*/  UMOV UR21, URZ ;  /* 0x000000ff00157c82 */ /* 0x000fe20008000000 */
[----:B------:R-:W-:-:S02]  /*63a0*/  R2UR UR46, R2 ;  /* 0x00000000022e72ca */ /* 0x000fc400000e0000 */
[----:B------:R-:W-:Y:S01]  /*63b0*/  CS2R R2, SRZ ;  /* 0x0000000000027805 */ /* 0x000fe2000001ff00 */
[----:B------:R-:W-:Y:S02]  /*63c0*/  UISETP.NE.AND UP3, UPT, UR50, URZ, UPT ;  /* 0x000000ff3200728c */ /* 0x000fe4000bf65270 */
[----:B----4-:R-:W-:Y:S01]  /*63d0*/  ULEA UR22, UR22, UR4, 0x18 ;  /* 0x0000000416167291 */ /* 0x010fe2000f8ec0ff */
[----:B------:R-:W-:Y:S01]  /*63e0*/  UMOV UR44, 0x0 ;  /* 0x00000000002c7882 */ /* 0x000fe20000000000 */
[----:B------:R-:W-:Y:S02]  /*63f0*/  UMOV UR45, 0x8200910 ;  /* 0x08200910002d7882 */ /* 0x000fe40000000000 */
[----:B------:R-:W-:Y:S01]  /*6400*/  UIADD3 UR43, UPT, UPT, UR22, 0xb8, URZ ;  /* 0x000000b8162b7890 */ /* 0x000fe2000fffe0ff */
[----:B------:R-:W-:Y:S01]  /*6410*/  UMOV UR40, 0x0 ;  /* 0x0000000000287882 */ /* 0x000fe20000000000 */
[----:B-1----:R-:W-:-:S03]  /*6420*/  UIADD3 UR4, UPT, UPT, UR6, 0x3f, URZ ;  /* 0x0000003f06047890 */ /* 0x002fc6000fffe0ff */
[----:B---3--:R-:W1:Y:S01]  /*6430*/  LDS R0, [UR22+0x100] ;  /* 0x00010016ff007984 */ /* 0x008e620008000800 */
[----:B------:R-:W2:Y:S01]  /*6440*/  LDCU UR6, c[0x0][0x390] ;  /* 0x00007200ff0677ac */ /* 0x000ea20008000800 */
[----:B------:R-:W-:Y:S01]  /*6450*/  USHF.R.S32.HI UR5, URZ, 0x1f, UR4 ;  /* 0x0000001fff057899 */ /* 0x000fe20008011404 */
[----:B------:R-:W-:Y:S01]  /*6460*/  UMOV UR41, 0x8200910 ;  /* 0x0820091000297882 */ /* 0x000fe20000000000 */
[----:B------:R-:W-:Y:S02]  /*6470*/  UMOV UR38, 0x0 ;  /* 0x0000000000267882 */ /* 0x000fe40000000000 */
[----:B------:R-:W-:Y:S02]  /*6480*/  ULEA.HI UR4, UR5, UR4, URZ, 0x6 ;  /* 0x0000000405047291 */ /* 0x000fe4000f8f30ff */
[----:B------:R-:W-:Y:S02]  /*6490*/  UIADD3 UR5, UPT, UPT, UR22, 0x8400, URZ ;  /* 0x0000840016057890 */ /* 0x000fe4000fffe0ff */
[----:B------:R-:W-:-:S02]  /*64a0*/  USHF.R.S32.HI UR4, URZ, 0x6, UR4 ;  /* 0x00000006ff047899 */ /* 0x000fc40008011404 */
[----:B------:R-:W-:Y:S02]  /*64b0*/  USHF.R.U32.HI UR5, URZ, 0x4, UR5 ;  /* 0x00000004ff057899 */ /* 0x000fe40008011605 */
[----:B------:R-:W-:Y:S02]  /*64c0*/  UIMAD UR7, UR4, UR7, URZ ;  /* 0x00000007040772a4 */ /* 0x000fe4000f8e02ff */
[----:B------:R-:W-:Y:S02]  /*64d0*/  UIADD3 UR4, UPT, UPT, UR22, 0x20400, URZ ;  /* 0x0002040016047890 */ /* 0x000fe4000fffe0ff */
[----:B------:R-:W-:Y:S02]  /*64e0*/  ULOP3.LUT UR5, UR5, 0x3fff, URZ, 0xc0, !UPT ;  /* 0x00003fff05057892 */ /* 0x000fe4000f8ec0ff */
[----:B------:R-:W-:Y:S01]  /*64f0*/  USHF.R.U32.HI UR4, URZ, 0x4, UR4 ;  /* 0x00000004ff047899 */ /* 0x000fe20008011604 */
[----:B------:R-:W-:Y:S01]  /*6500*/  UMOV UR39, 0x8200910 ;  /* 0x0820091000277882 */ /* 0x000fe20000000000 */
[----:B------:R-:W-:-:S02]  /*6510*/  UMOV UR36, 0x0 ;  /* 0x0000000000247882 */ /* 0x000fc40000000000 */
[----:B------:R-:W-:Y:S02]  /*6520*/  ULOP3.LUT UR25, UR4, 0x3fff, URZ, 0xc0, !UPT ;  /* 0x00003fff04197892 */ /* 0x000fe4000f8ec0ff */
[----:B--2---:R-:W-:Y:S01]  /*6530*/  UIMAD UR4, UR7, UR6, URZ ;  /* 0x00000006070472a4 */ /* 0x004fe2000f8e02ff */
[----:B------:R-:W-:Y:S01]  /*6540*/  UMOV UR37, 0x8200910 ;  /* 0x0820091000257882 */ /* 0x000fe20000000000 */
[----:B------:R-:W-:Y:S01]  /*6550*/  UMOV UR34, 0x0 ;  /* 0x0000000000227882 */ /* 0x000fe20000000000 */
[----:B------:R-:W-:Y:S01]  /*6560*/  UMOV UR35, 0x8200910 ;  /* 0x0820091000237882 */ /* 0x000fe20000000000 */
[----:B------:R-:W-:Y:S02]  /*6570*/  UPRMT UR43, URZ, 0x654, UR43 ;  /* 0x00000654ff2b7896 */ /* 0x000fe4000800002b */
[----:B------:R-:W-:Y:S02]  /*6580*/  ULOP3.LUT UR24, UR5, 0x10000, URZ, 0xfc, !UPT ;  /* 0x0001000005187892 */ /* 0x000fe4000f8efcff */
[----:B------:R-:W-:Y:S01]  /*6590*/  ULOP3.LUT UR25, UR25, 0x10000, URZ, 0xfc, !UPT ;  /* 0x0001000019197892 */ /* 0x000fe2000f8efcff */
[C---:B-1----:R-:W-:Y:S01]  /*65a0*/  VIADD R5, R0.reuse, 0x40 ;  /* 0x0000004000057836 */ /* 0x042fe20000000000 */
[----:B------:R-:W-:Y:S01]  /*65b0*/  LOP3.LUT R4, R0, 0xffff, RZ, 0xc0, !PT ;  /* 0x0000ffff00047812 */ /* 0x000fe200078ec0ff */
[----:B------:R-:W-:-:S02]  /*65c0*/  UIADD3 UR47, UPT, UPT, UR4, -0x1, URZ ;  /* 0xffffffff042f7890 */ /* 0x000fc4000fffe0ff */
[----:B------:R-:W-:Y:S01]  /*65d0*/  UISETP.GE.AND UP4, UPT, UR4, 0x1, UPT ;  /* 0x000000010400788c */ /* 0x000fe2000bf86270 */
[----:B------:R-:W-:Y:S01]  /*65e0*/  LOP3.LUT R5, R5, 0xffff, RZ, 0xc0, !PT ;  /* 0x0000ffff05057812 */ /* 0x000fe200078ec0ff */
[----:B------:R-:W-:Y:S01]  /*65f0*/  UMOV UR32, 0x0 ;  /* 0x0000000000207882 */ /* 0x000fe20000000000 */
[----:B------:R-:W-:Y:S01]  /*6600*/  UMOV UR33, 0x8200910 ;  /* 0x0820091000217882 */ /* 0x000fe20000000000 */
[----:B------:R-:W-:Y:S01]  /*6610*/  UMOV UR30, 0x0 ;  /* 0x00000000001e7882 */ /* 0x000fe20000000000 */
[----:B------:R-:W-:Y:S01]  /*6620*/  UMOV UR31, 0x8200910 ;  /* 0x08200910001f7882 */ /* 0x000fe20000000000 */
[----:B------:R1:W-:Y:S01]  /*6630*/  STL.64 [R1], R4 ;  /* 0x0000000401007387 */ /* 0x0003e20000100a00 */
[----:B------:R-:W-:Y:S01]  /*6640*/  UMOV UR28, 0x0 ;  /* 0x00000000001c7882 */ /* 0x000fe20000000000 */
[----:B------:R-:W-:-:S05]  /*6650*/  UMOV UR29, 0x8200910 ;  /* 0x08200910001d7882 */ /* 0x000fca0000000000 */
.L_x_71:
[----:B-1----:R-:W-:-:S04]  /*6660*/  SHF.L.U32 R5, R3, 0x1f, RZ ;  /* 0x0000001f03057819 */ /* 0x002fc800000006ff */
[----:B------:R-:W1:Y:S02]  /*6670*/  SYNCS.PHASECHK.TRANS64.TRYWAIT P0, [UR22+0xb0], R5 ;  /* 0x0000b005ff0075a7 */ /* 0x000e640008001116 */
[----:B-1-3--:R-:W-:Y:S05]  /*6680*/  @!P0 BRA `(.L_x_63) ;  /* 0x0000006000648947 */ /* 0x00afea0003800000 */
.L_x_166:
[----:B-1----:R-:W1:Y:S01]  /*6690*/  LDS.128 R4, [UR22+0xf0] ;  /* 0x0000f016ff047984 */ /* 0x002e620008000c00 */
[----:B------:R-:W-:Y:S01]  /*66a0*/  ULEA UR27, UR26, UR22, 0x3 ;  /* 0x000000161a1b7291 */ /* 0x000fe2000f8e18ff */
[----:B------:R-:W-:Y:S01]  /*66b0*/  @!PT LDS RZ, [RZ] ;  /* 0x00000000fffff984 */ /* 0x000fe20000000800 */
[----:B------:R-:W-:Y:S01]  /*66c0*/  @!PT LDS RZ, [RZ] ;  /* 0x00000000fffff984 */ /* 0x000fe20000000800 */
[----:B------:R-:W-:Y:S01]  /*66d0*/  @!PT LDS RZ, [RZ] ;  /* 0x00000000fffff984 */ /* 0x000fe20000000800 */
[----:B------:R-:W-:Y:S01]  /*66e0*/  @!PT LDS RZ, [RZ] ;  /* 0x00000000fffff984 */ /* 0x000fe20000000800 */
[----:B------:R2:W-:Y:S06]  /*66f0*/  MEMBAR.ALL.CTA ;  /* 0x0000000000007992 */ /* 0x0005ec0000008000 */
[----:B--2---:R-:W2:Y:S02]  /*6700*/  FENCE.VIEW.ASYNC.S ;  /* 0x00000000000073c6 */ /* 0x004ea40000000000 */
[----:B--2---:R-:W-:Y:S01]  /*6710*/  SYNCS.ARRIVE.TRANS64.RED.A1T0 RZ, [UR43], RZ ;  /* 0x000000ffffff79a7 */ /* 0x004fe2000810042b */
[----:B-1----:R-:W-:Y:S01]  /*6720*/  LOP3.LUT P3, RZ, R6, 0x1, RZ, 0xc0, !PT ;  /* 0x0000000106ff7812 */ /* 0x002fe2000786c0ff */
[----:B------:R-:W-:-:S12]  /*6730*/  BRA.U UP3, `(.L_x_64) ;  /* 0x00000001030c7547 */ /* 0x000fd8000b800000 */
[----:B------:R-:W-:-:S04]  /*6740*/  SHF.L.U32 R5, R8, 0x1f, RZ ;  /* 0x0000001f08057819 */ /* 0x000fc800000006ff */
[----:B------:R-:W1:Y:S02]  /*6750*/  SYNCS.PHASECHK.TRANS64.TRYWAIT P0, [UR27+0xd0], R5 ;  /* 0x0000d005ff0075a7 */ /* 0x000e64000800111b */
[----:B-1----:R-:W-:Y:S05]  /*6760*/  @!P0 BRA `(.L_x_65) ;  /* 0x0000006000448947 */ /* 0x002fea0003800000 */
.L_x_64:
[----:B------:R-:W-:Y:S05]  /*6770*/  BRA.U UP3, `(.L_x_66) ;  /* 0x0000000503647547 */ /* 0x000fea000b800000 */
[----:B------:R-:W-:Y:S05]  /*6780*/  BRA.U !UP4, `(.L_x_67) ;  /* 0x000000050c547547 */ /* 0x000fea000b800000 */
[----:B------:R-:W-:Y:S01]  /*6790*/  ULEA UR4, UR26, UR42, 0x2 ;  /* 0x0000002a1a047291 */ /* 0x000fe2000f8e10ff */
[----:B-1----:R-:W-:-:S08]  /*67a0*/  SHF.L.U32 R4, R2, 0x1f, RZ ;  /* 0x0000001f02047819 */ /* 0x002fd000000006ff */
[----:B------:R-:W5:Y:S01]  /*67b0*/  LDL R5, [UR4] ;  /* 0x00000004ff057983 */ /* 0x000f620008100800 */
[----:B------:R-:W-:Y:S02]  /*67c0*/  ULEA UR4, UR21, UR22, 0x3 ;  /* 0x0000001615047291 */ /* 0x000fe4000f8e18ff */
[----:B------:R-:W-:Y:S01]  /*67d0*/  UPLOP3.LUT UP2, UPT, UPT, UPT, UPT, 0x40, 0x4 ;  /* 0x000000000004789c */ /* 0x000fe20003f4e870 */
[----:B------:R-:W-:-:S06]  /*67e0*/  UMOV UR19, UR47 ;  /* 0x0000002f00137c82 */ /* 0x000fcc0008000000 */
[----:B------:R1:W2:Y:S01]  /*67f0*/  SYNCS.PHASECHK.TRANS64.TRYWAIT P2, [UR4], R4 ;  /* 0x00000004ff0075a7 */ /* 0x0002a20008041104 */
[----:B------:R-:W-:-:S05]  /*6800*/  UMOV UR4, UR21 ;  /* 0x0000001500047c82 */ /* 0x000fca0008000000 */
.L_x_70:
[----:B------:R-:W-:Y:S01]  /*6810*/  ULEA UR20, UR4, UR22, 0x3 ;  /* 0x0000001604147291 */ /* 0x000fe2000f8e18ff */
[----:B--23--:R-:W-:Y:S11]  /*6820*/  @P2 BRA `(.L_x_68) ;  /* 0x00000000000c2947 */ /* 0x00cff60003800000 */
[----:B------:R-:W-:Y:S04]  /*6830*/  SHF.L.U32 R7, R2, 0x1f, RZ ;  /* 0x0000001f02077819 */ /* 0x000fe800000006ff */
[----:B------:R-:W2:Y:S02]  /*6840*/  SYNCS.PHASECHK.TRANS64.TRYWAIT P0, [UR20], R7 ;  /* 0x00000007ff0075a7 */ /* 0x000ea40008001114 */
[----:B--2---:R-:W-:Y:S05]  /*6850*/  @!P0 BRA `(.L_x_69) ;  /* 0x0000006000208947 */ /* 0x004fea0003800000 */
.L_x_68:
[----:B------:R-:W-:Y:S01]  /*6860*/  UISETP.NE.AND UP0, UPT, UR19, URZ, UPT ;  /* 0x000000ff1300728c */ /* 0x000fe2000bf05270 */
[----:B------:R-:W-:Y:S01]  /*6870*/  PLOP3.LUT P2, PT, PT, PT, PT, 0x80, 0x8 ;  /* 0x000000000008781c */ /* 0x000fe20003f4f070 */
[----:B------:R-:W-:Y:S02]  /*6880*/  UIADD3 UR5, UPT, UPT, UR4, 0x1, URZ ;  /* 0x0000000104057890 */ /* 0x000fe4000fffe0ff */
[----:B------:R-:W-:Y:S02]  /*6890*/  ULEA UR16, UR4, UR25, 0xa ;  /* 0x0000001904107291 */ /* 0x000fe4000f8e50ff */
[----:B------:R-:W-:Y:S01]  /*68a0*/  UISETP.NE.AND UP1, UPT, UR5, 0x6, UPT ;  /* 0x000000060500788c */ /* 0x000fe2000bf25270 */
[----:B------:R-:W-:Y:S01]  /*68b0*/  PLOP3.LUT P0, PT, PT, PT, UP0, 0x80, 0x8 ;  /* 0x000000000008781c */ /* 0x000fe20003f0f008 */
[----:B------:R-:W-:Y:S02]  /*68c0*/  ULEA UR14, UR4, UR24, 0xa ;  /* 0x00000018040e7291 */ /* 0x000fe4000f8e50ff */
[----:B------:R-:W-:Y:S02]  /*68d0*/  USEL UR6, URZ, 0x1, UP1 ;  /* 0x00000001ff067887 */ /* 0x000fe40008800000 */
[----:B------:R-:W-:Y:S01]  /*68e0*/  USEL UR21, UR5, URZ, UP1 ;  /* 0x000000ff05157287 */ /* 0x000fe20008800000 */
[----:B------:R-:W-:Y:S11]  /*68f0*/  ELECT P1, URZ, PT ;  /* 0x0000000000ff782f */ /* 0x000ff60003820000 */
[----:B------:R-:W-:Y:S02]  /*6900*/  @!UPT UIADD3 URZ, UPT, UPT, URZ, URZ, URZ ;  /* 0x000000fffffff290 */ /* 0x000fe4000fffe0ff */
[C---:B-----5:R-:W-:Y:S01]  /*6910*/  @P1 R2UR.BROADCAST UR4, R5.reuse ;  /* 0x00000000050412ca */ /* 0x060fe200008e0000 */
[----:B------:R-:W-:Y:S01]  /*6920*/  @UP0 ULEA UR5, UR21, UR22, 0x3 ;  /* 0x0000001615050291 */ /* 0x000fe2000f8e18ff */
[----:B------:R-:W-:Y:S01]  /*6930*/  LOP3.LUT R2, R2, UR6, RZ, 0x3c, !PT ;  /* 0x0000000602027c12 */ /* 0x000fe2000f8e3cff */
[----:B------:R-:W-:Y:S02]  /*6940*/  UIADD3 UR10, UPT, UPT, UR16, 0x2, URZ ;  /* 0x00000002100a7890 */ /* 0x000fe4000fffe0ff */
[----:B------:R-:W-:Y:S01]  /*6950*/  UIADD3 UR6, UPT, UPT, UR14, 0x2, URZ ;  /* 0x000000020e067890 */ /* 0x000fe2000fffe0ff */
[----:B-1----:R-:W-:Y:S01]  /*6960*/  @P0 SHF.L.U32 R4, R2, 0x1f, RZ ;  /* 0x0000001f02040819 */ /* 0x002fe200000006ff */
[----:B------:R-:W-:Y:S02]  /*6970*/  UIADD3 UR8, UPT, UPT, UR16, 0x4, URZ ;  /* 0x0000000410087890 */ /* 0x000fe4000fffe0ff */
[----:B------:R-:W-:Y:S01]  /*6980*/  UIADD3 UR12, UPT, UPT, UR16, 0x6, URZ ;  /* 0x00000006100c7890 */ /* 0x000fe2000fffe0ff */
[----:B------:R3:W4:Y:S01]  /*6990*/  @P0 SYNCS.PHASECHK.TRANS64.TRYWAIT P2, [UR5], R4 ;  /* 0x00000004ff0005a7 */ /* 0x0007220008041105 */
[----:B------:R-:W-:Y:S11]  /*69a0*/  ELECT P0, URZ, PT ;  /* 0x0000000000ff782f */ /* 0x000ff60003800000 */
[----:B------:R-:W-:Y:S02]  /*69b0*/  @!UPT UIADD3 URZ, UPT, UPT, URZ, URZ, URZ ;  /* 0x000000fffffff290 */ /* 0x000fe4000fffe0ff */
[C---:B------:R-:W-:Y:S02]  /*69c0*/  @P0 R2UR.BROADCAST UR18, R5.reuse ;  /* 0x00000000051202ca */ /* 0x040fe400008e0000 */
[----:B------:R-:W-:Y:S01]  /*69d0*/  ELECT P0, URZ, PT ;  /* 0x0000000000ff782f */ /* 0x000fe20003800000 */
[----:B------:R-:W-:Y:S01]  /*69e0*/  UMOV UR17, 0x40004080 ;  /* 0x4000408000117882 */ /* 0x000fe20000000000 */
[----:B------:R-:W-:Y:S01]  /*69f0*/  UMOV UR15, 0x40004080 ;  /* 0x40004080000f7882 */ /* 0x000fe20000000000 */
[----:B------:R-:W-:Y:S01]  /*6a00*/  UMOV UR11, 0x40004080 ;  /* 0x40004080000b7882 */ /* 0x000fe20000000000 */
[----:B------:R1:W-:Y:S01]  /*6a10*/  UTCHMMA.2CTA gdesc[UR14], gdesc[UR16], tmem[UR4], tmem[UR44], idesc[UR45], UP2 ;  /* 0x00ff2c100e0075ea */ /* 0x0003e20009200004 */
[----:B------:R-:W-:Y:S01]  /*6a20*/  UPLOP3.LUT UP2, UPT, UPT, UPT, UPT, 0x80, 0x8 ;  /* 0x000000000008789c */ /* 0x000fe20003f4f070 */
[----:B------:R-:W-:Y:S01]  /*6a30*/  UMOV UR7, 0x40004080 ;  /* 0x4000408000077882 */ /* 0x000fe20000000000 */
[----:B------:R-:W-:Y:S01]  /*6a40*/  UMOV UR9, 0x40004080 ;  /* 0x4000408000097882 */ /* 0x000fe20000000000 */
[----:B------:R-:W-:Y:S01]  /*6a50*/  UMOV UR5, 0x40004080 ;  /* 0x4000408000057882 */ /* 0x000fe20000000000 */
[----:B------:R-:W-:Y:S02]  /*6a60*/  UMOV UR13, 0x40004080 ;  /* 0x40004080000d7882 */ /* 0x000fe40000000000 */
[----:B------:R2:W-:Y:S01]  /*6a70*/  UTCHMMA.2CTA gdesc[UR6], gdesc[UR10], tmem[UR18], tmem[UR40], idesc[UR41], UPT ;  /* 0x00ff280a060075ea */ /* 0x0005e2000ba00012 */
[----:B-1----:R-:W-:Y:S01]  /*6a80*/  UIADD3 UR4, UPT, UPT, UR14, 0x4, URZ ;  /* 0x000000040e047890 */ /* 0x002fe2000fffe0ff */
[C---:B------:R-:W-:Y:S02]  /*6a90*/  @P0 R2UR.BROADCAST UR15, R5.reuse ;  /* 0x00000000050f02ca */ /* 0x040fe400008e0000 */
[----:B------:R-:W-:Y:S11]  /*6aa0*/  ELECT P0, URZ, PT ;  /* 0x0000000000ff782f */ /* 0x000ff60003800000 */
[----:B------:R-:W-:Y:S02]  /*6ab0*/  @!UPT UIADD3 URZ, UPT, UPT, URZ, URZ, URZ ;  /* 0x000000fffffff290 */ /* 0x000fe4000fffe0ff */
[C---:B------:R-:W-:Y:S02]  /*6ac0*/  @P0 R2UR.BROADCAST UR17, R5.reuse ;  /* 0x00000000051102ca */ /* 0x040fe400008e0000 */
[----:B------:R-:W-:Y:S01]  /*6ad0*/  ELECT P0, URZ, PT ;  /* 0x0000000000ff782f */ /* 0x000fe20003800000 */
[----:B--2---:R-:W-:Y:S02]  /*6ae0*/  UIADD3 UR6, UPT, UPT, UR14, 0x6, URZ ;  /* 0x000000060e067890 */ /* 0x004fe4000fffe0ff */
[----:B------:R-:W-:Y:S01]  /*6af0*/  UIADD3 UR10, UPT, UPT, UR16, 0x40, URZ ;  /* 0x00000040100a7890 */ /* 0x000fe2000fffe0ff */
[----:B------:R1:W-:Y:S07]  /*6b00*/  UTCHMMA.2CTA gdesc[UR4], gdesc[UR8], tmem[UR15], tmem[UR38], idesc[UR39], UPT ;  /* 0x00ff2608040075ea */ /* 0x0003ee000ba0000f */
[----:B------:R2:W-:Y:S01]  /*6b10*/  UTCHMMA.2CTA gdesc[UR6], gdesc[UR12], tmem[UR17], tmem[UR36], idesc[UR37], UPT ;  /* 0x00ff240c060075ea */ /* 0x0005e2000ba00011 */
[----:B-1----:R-:W-:Y:S01]  /*6b20*/  UIADD3 UR4, UPT, UPT, UR14, 0x40, URZ ;  /* 0x000000400e047890 */ /* 0x002fe2000fffe0ff */
[C---:B------:R-:W-:Y:S02]  /*6b30*/  @P0 R2UR.BROADCAST UR15, R5.reuse ;  /* 0x00000000050f02ca */ /* 0x040fe400008e0000 */
[----:B------:R-:W-:Y:S11]  /*6b40*/  ELECT P0, URZ, PT ;  /* 0x0000000000ff782f */ /* 0x000ff60003800000 */
[----:B------:R-:W-:Y:S02]  /*6b50*/  @!UPT UIADD3 URZ, UPT, UPT, URZ, URZ, URZ ;  /* 0x000000fffffff290 */ /* 0x000fe4000fffe0ff */
[C---:B--2---:R-:W-:Y:S01]  /*6b60*/  @P0 R2UR.BROADCAST UR17, R5.reuse ;  /* 0x00000000051102ca */ /* 0x044fe200008e0000 */
[----:B------:R-:W-:Y:S02]  /*6b70*/  UIADD3 UR8, UPT, UPT, UR16, 0x42, URZ ;  /* 0x0000004210087890 */ /* 0x000fe4000fffe0ff */
[----:B------:R-:W-:Y:S01]  /*6b80*/  UIADD3 UR6, UPT, UPT, UR14, 0x42, URZ ;  /* 0x000000420e067890 */ /* 0x000fe2000fffe0ff */
[----:B------:R-:W-:Y:S01]  /*6b90*/  ELECT P0, URZ, PT ;  /* 0x0000000000ff782f */ /* 0x000fe20003800000 */
[----:B------:R-:W-:Y:S01]  /*6ba0*/  UIADD3 UR12, UPT, UPT, UR16, 0x44, URZ ;  /* 0x00000044100c7890 */ /* 0x000fe2000fffe0ff */
[----:B------:R1:W-:Y:S07]  /*6bb0*/  UTCHMMA.2CTA gdesc[UR4], gdesc[UR10], tmem[UR15], tmem[UR34], idesc[UR35], UPT ;  /* 0x00ff220a040075ea */ /* 0x0003ee000ba0000f */
[----:B------:R2:W-:Y:S01]  /*6bc0*/  UTCHMMA.2CTA gdesc[UR6], gdesc[UR8], tmem[UR17], tmem[UR32], idesc[UR33], UPT ;  /* 0x00ff2008060075ea */ /* 0x0005e2000ba00011 */
[----:B-1----:R-:W-:Y:S03]  /*6bd0*/  UIADD3 UR4, UPT, UPT, UR14, 0x44, URZ ;  /* 0x000000440e047890 */ /* 0x002fe6000fffe0ff */
[C---:B------:R-:W-:Y:S02]  /*6be0*/  @P0 R2UR.BROADCAST UR15, R5.reuse ;  /* 0x00000000050f02ca */ /* 0x040fe400008e0000 */
[----:B------:R-:W-:Y:S11]  /*6bf0*/  ELECT P0, URZ, PT ;  /* 0x0000000000ff782f */ /* 0x000ff60003800000 */
[----:B------:R-:W-:Y:S02]  /*6c00*/  @!UPT UIADD3 URZ, UPT, UPT, URZ, URZ, URZ ;  /* 0x000000fffffff290 */ /* 0x000fe4000fffe0ff */
[----:B--2---:R-:W-:Y:S01]  /*6c10*/  @P0 R2UR.BROADCAST UR9, R5 ;  /* 0x00000000050902ca */ /* 0x004fe200008e0000 */
[----:B------:R-:W-:Y:S02]  /*6c20*/  UIADD3 UR10, UPT, UPT, UR16, 0x46, URZ ;  /* 0x00000046100a7890 */ /* 0x000fe4000fffe0ff */
[----:B------:R-:W-:Y:S02]  /*6c30*/  UIADD3 UR6, UPT, UPT, UR14, 0x46, URZ ;  /* 0x000000460e067890 */ /* 0x000fe4000fffe0ff */
[----:B------:R-:W-:Y:S01]  /*6c40*/  UIADD3 UR8, UPT, UPT, UR20, 0x30, URZ ;  /* 0x0000003014087890 */ /* 0x000fe2000fffe0ff */
[----:B------:R1:W-:Y:S07]  /*6c50*/  UTCHMMA.2CTA gdesc[UR4], gdesc[UR12], tmem[UR15], tmem[UR30], idesc[UR31], UPT ;  /* 0x00ff1e0c040075ea */ /* 0x0003ee000ba0000f */
[----:B------:R3:W-:Y:S01]  /*6c60*/  UTCHMMA.2CTA gdesc[UR6], gdesc[UR10], tmem[UR9], tmem[UR28], idesc[UR29], UPT ;  /* 0x00ff1c0a060075ea */ /* 0x0007e2000ba00009 */
[----:B------:R3:W-:Y:S01]  /*6c70*/  UTCBAR.2CTA.MULTICAST [UR8], URZ, UR23 ;  /* 0x000000ff080073e9 */ /* 0x0007e20008200817 */
[----:B-1----:R-:W-:Y:S02]  /*6c80*/  UIADD3 UR4, UPT, UPT, UR19, 0x1, URZ ;  /* 0x0000000113047890 */ /* 0x002fe4000fffe0ff */
[----:B------:R-:W-:Y:S02]  /*6c90*/  UIADD3 UR5, UPT, UPT, UR19, -0x1, URZ ;  /* 0xffffffff13057890 */ /* 0x000fe4000fffe0ff */
[----:B------:R-:W-:Y:S03]  /*6ca0*/  UISETP.GT.U32.AND UP0, UPT, UR4, 0x1, UPT ;  /* 0x000000010400788c */ /* 0x000fe6000bf04070 */
[----:B------:R-:W-:Y:S02]  /*6cb0*/  UMOV UR4, UR21 ;  /* 0x0000001500047c82 */ /* 0x000fe40008000000 */
[----:B------:R-:W-:Y:S04]  /*6cc0*/  UMOV UR19, UR5 ;  /* 0x0000000500137c82 */ /* 0x000fe80008000000 */
[----:B----4-:R-:W-:Y:S05]  /*6cd0*/  BRA.U UP0, `(.L_x_70) ;  /* 0xfffffff900cc7547 */ /* 0x010fea000b83ffff */
.L_x_67:
[----:B------:R-:W-:-:S09]  /*6ce0*/  UIADD3 UR4, UPT, UPT, UR27, 0xc0, URZ ;  /* 0x000000c01b047890 */ /* 0x000fd2000fffe0ff */
[----:B------:R2:W-:Y:S01]  /*6cf0*/  UTCBAR.2CTA.MULTICAST [UR4], URZ, UR46 ;  /* 0x000000ff040073e9 */ /* 0x0005e2000820082e */
[----:B------:R-:W-:Y:S02]  /*6d00*/  NOP ;  /* 0x0000000000007918 */ /* 0x000fe40000000000 */
.L_x_66:
[----:B--2---:R-:W-:Y:S01]  /*6d10*/  UIADD3 UR4, UPT, UPT, UR26, 0x1, URZ ;  /* 0x000000011a047890 */ /* 0x004fe2000fffe0ff */
[----:B------:R-:W-:-:S03]  /*6d20*/  LOP3.LUT R3, R3, 0x1, RZ, 0x3c, !PT ;  /* 0x0000000103037812 */ /* 0x000fc600078e3cff */
[----:B------:R-:W-:-:S04]  /*6d30*/  UISETP.NE.AND UP0, UPT, UR4, 0x2, UPT ;  /* 0x000000020400788c */ /* 0x000fc8000bf05270 */
[----:B------:R-:W-:Y:S02]  /*6d40*/  USEL UR5, URZ, 0x1, UP0 ;  /* 0x00000001ff057887 */ /* 0x000fe40008000000 */
[----:B------:R-:W-:-:S04]  /*6d50*/  USEL UR26, UR4, URZ, UP0 ;  /* 0x000000ff041a7287 */ /* 0x000fc80008000000 */
[----:B------:R-:W-:Y:S01]  /*6d60*/  LOP3.LUT R8, R8, UR5, RZ, 0x3c, !PT ;  /* 0x0000000508087c12 */ /* 0x000fe2000f8e3cff */
[----:B------:R-:W-:Y:S07]  /*6d70*/  @P3 BRA `(.L_x_71) ;  /* 0xfffffff800383947 */ /* 0x000fee000383ffff */
[----:B---3--:R-:W2:Y:S01]  /*6d80*/  S2UR UR8, SR_CgaCtaId ;  /* 0x00000000000879c3 */ /* 0x008ea20000008800 */
[----:B------:R-:W-:Y:S01]  /*6d90*/  ELECT P0, URZ, PT ;  /* 0x0000000000ff782f */ /* 0x000fe20003800000 */
[----:B------:R-:W-:Y:S01]  /*6da0*/  HFMA2 R2, -RZ, RZ, 0, 5.9604644775390625e-08 ;  /* 0x00000001ff027431 */ /* 0x000fe200000001ff */
[----:B------:R-:W-:-:S05]  /*6db0*/  UMOV UR4, 0x40 ;  /* 0x0000004000047882 */ /* 0x000fca0000000000 */
[----:B------:R-:W-:Y:S01]  /*6dc0*/  UVIRTCOUNT.DEALLOC.SMPOOL 0x80 ;  /* 0x000000800000784c */ /* 0x000fe20000000000 */
[----:B------:R-:W-:Y:S02]  /*6dd0*/  UISETP.NE.AND UP0, UPT, UR50, URZ, UPT ;  /* 0x000000ff3200728c */ /* 0x000fe4000bf05270 */
[----:B--2---:R-:W-:-:S09]  /*6de0*/  ULEA UR8, UR8, UR4, 0x18 ;  /* 0x0000000408087291 */ /* 0x004fd2000f8ec0ff */
[----:B------:R2:W-:Y:S01]  /*6df0*/  @P0 STS.U8 [UR8+0x1c], R2 ;  /* 0x00001c02ff000988 */ /* 0x0005e20008000008 */
[----:B------:R-:W-:Y:S05]  /*6e00*/  BRA.U UP0, `(.L_x_72) ;  /* 0x0000000100587547 */ /* 0x000fea000b800000 */
[----:B------:R-:W-:Y:S01]  /*6e10*/  UIADD3 UR5, UPT, UPT, UR22, 0xd0, URZ ;  /* 0x000000d016057890 */ /* 0x000fe2000fffe0ff */
[----:B------:R-:W-:-:S03]  /*6e20*/  SHF.L.U32 R3, R8, 0x1f, RZ ;  /* 0x0000001f08037819 */ /* 0x000fc600000006ff */
[----:B------:R-:W-:-:S09]  /*6e30*/  ULEA UR4, UR26, UR5, 0x3 ;  /* 0x000000051a047291 */ /* 0x000fd2000f8e18ff */
[----:B------:R-:W3:Y:S02]  /*6e40*/  SYNCS.PHASECHK.TRANS64.TRYWAIT P0, [UR4], R3 ;  /* 0x00000003ff0075a7 */ /* 0x000ee40008001104 */
[----:B---3--:R-:W-:Y:S05]  /*6e50*/  @!P0 BRA `(.L_x_73) ;  /* 0x0000005800b88947 */ /* 0x008fea0003800000 */
.L_x_170:
[----:B------:R-:W-:-:S04]  /*6e60*/  UIADD3 UR4, UPT, UPT, UR26, 0x1, URZ ;  /* 0x000000011a047890 */ /* 0x000fc8000fffe0ff */
[----:B------:R-:W-:-:S04]  /*6e70*/  UISETP.NE.AND UP1, UPT, UR4, 0x2, UPT ;  /* 0x000000020400788c */ /* 0x000fc8000bf25270 */
[----:B------:R-:W-:Y:S02]  /*6e80*/  USEL UR6, URZ, 0x1, UP1 ;  /* 0x00000001ff067887 */ /* 0x000fe40008800000 */
[----:B------:R-:W-:-:S04]  /*6e90*/  USEL UR4, UR4, URZ, UP1 ;  /* 0x000000ff04047287 */ /* 0x000fc80008800000 */
[----:B------:R-:W-:Y:S01]  /*6ea0*/  ULEA UR4, UR4, UR5, 0x3 ;  /* 0x0000000504047291 */ /* 0x000fe2000f8e18ff */
[----:B--2---:R-:W-:-:S04]  /*6eb0*/  LOP3.LUT R3, R8, UR6, RZ, 0x3c, !PT ;  /* 0x0000000608037c12 */ /* 0x004fc8000f8e3cff */
[----:B------:R-:W-:Y:S01]  /*6ec0*/  SHF.L.U32 R3, R3, 0x1f, RZ ;  /* 0x0000001f03037819 */ /* 0x000fe200000006ff */
[----:B------:R-:W-:-:S04]  /*6ed0*/  IMAD.U32 R2, RZ, RZ, UR4 ;  /* 0x00000004ff027e24 */ /* 0x000fc8000f8e00ff */
[----:B------:R2:W3:Y:S03]  /*6ee0*/  SYNCS.PHASECHK.TRANS64.TRYWAIT P0, [R2+URZ], R3 ;  /* 0x00000003020075a7 */ /* 0x0004e600080011ff */
[----:B---3--:R-:W-:Y:S05]  /*6ef0*/  @!P0 NANOSLEEP.SYNCS 0x989680 ;  /* 0x009896800000895d */ /* 0x008fea0003900000 */
[----:B------:R-:W3:Y:S02]  /*6f00*/  @!P0 SYNCS.PHASECHK.TRANS64 P0, [R2+URZ], R3 ;  /* 0x00000003020085a7 */ /* 0x000ee400080010ff */
[----:B---3--:R-:W-:Y:S05]  /*6f10*/  @P0 BRA `(.L_x_74) ;  /* 0x0000000000200947 */ /* 0x008fea0003800000 */
.L_x_75:
[----:B---3--:R3:W4:Y:S02]  /*6f20*/  SYNCS.PHASECHK.TRANS64.TRYWAIT P0, [R2+URZ], R3 ;  /* 0x00000003020075a7 */ /* 0x00872400080011ff */
[----:B----4-:R-:W-:Y:S05]  /*6f30*/  @!P0 NANOSLEEP.SYNCS 0x989680 ;  /* 0x009896800000895d */ /* 0x010fea0003900000 */
[----:B------:R-:W4:Y:S02]  /*6f40*/  @!P0 SYNCS.PHASECHK.TRANS64 P0, [R2+URZ], R3 ;  /* 0x00000003020085a7 */ /* 0x000f2400080010ff */
[----:B----4-:R-:W-:Y:S05]  /*6f50*/  @!P0 BRA `(.L_x_75) ;  /* 0xfffffffc00f08947 */ /* 0x010fea000383ffff */
[----:B------:R-:W-:Y:S05]  /*6f60*/  BRA `(.L_x_74) ;  /* 0x00000000000c7947 */ /* 0x000fea0003800000 */
.L_x_72:
[----:B------:R-:W-:-:S04]  /*6f70*/  UIADD3 UR4, UPT, UPT, UR22, 0xe0, URZ ;  /* 0x000000e016047890 */ /* 0x000fc8000fffe0ff */
[----:B------:R-:W-:-:S09]  /*6f80*/  UPRMT UR4, UR49, 0x654, UR4 ;  /* 0x0000065431047896 */ /* 0x000fd20008000004 */
[----:B------:R-:W-:Y:S03]  /*6f90*/  SYNCS.ARRIVE.TRANS64.RED.A1T0 RZ, [UR4], RZ ;  /* 0x000000ffffff79a7 */ /* 0x000fe60008100404 */
.L_x_74:
[----:B--23--:R-:W-:Y:S01]  /*6fa0*/  SHF.L.U32 R3, RZ, 0x1f, RZ ;  /* 0x0000001fff037819 */ /* 0x00cfe200000006ff */
[----:B------:R-:W-:Y:S01]  /*6fb0*/  UIADD3 UR4, UPT, UPT, UR22, 0xe0, URZ ;  /* 0x000000e016047890 */ /* 0x000fe2000fffe0ff */
[----:B------:R-:W-:Y:S02]  /*6fc0*/  PLOP3.LUT P0, PT, PT, PT, UP0, 0x80, 0x8 ;  /* 0x000000000008781c */ /* 0x000fe40003f0f008 */
[----:B------:R-:W2:Y:S02]  /*6fd0*/  SYNCS.PHASECHK.TRANS64.TRYWAIT P1, [UR22+0xe0], R3 ;  /* 0x0000e003ff0075a7 */ /* 0x000ea40008021116 */
[----:B--2---:R-:W-:Y:S09]  /*6fe0*/  @!P1 BRA `(.L_x_76) ;  /* 0x00000058006c9947 */ /* 0x004ff20003800000 */
.L_x_172:
[----:B------:R-:W-:Y:S01]  /*6ff0*/  @!UP0 UPRMT UR4, UR49, 0x654, UR4 ;  /* 0x0000065431048896 */ /* 0x000fe20008000004 */
[----:B------:R-:W-:Y:S01]  /*7000*/  LOP3.LUT R0, R0, 0xffff, RZ, 0xc0, !PT ;  /* 0x0000ffff00007812 */ /* 0x000fe200078ec0ff */
[----:B--2---:R-:W-:Y:S02]  /*7010*/  IMAD.MOV.U32 R3, RZ, RZ, 0xffff ;  /* 0x0000ffffff037424 */ /* 0x004fe400078e00ff */
[----:B-1----:R-:W-:Y:S01]  /*7020*/  IMAD.MOV.U32 R5, RZ, RZ, 0x1 ;  /* 0x00000001ff057424 */ /* 0x002fe200078e00ff */
[----:B------:R-:W-:-:S04]  /*7030*/  SHF.R.U32.HI R0, RZ, 0x5, R0 ;  /* 0x00000005ff007819 */ /* 0x000fc80000011600 */
[----:B------:R-:W-:Y:S01]  /*7040*/  @!P0 SYNCS.ARRIVE.TRANS64.RED.A1T0 RZ, [UR4], RZ ;  /* 0x000000ffffff89a7 */ /* 0x000fe20008100404 */
[----:B------:R-:W-:Y:S01]  /*7050*/  NOP ;  /* 0x0000000000007918 */ /* 0x000fe20000000000 */
[----:B------:R-:W1:Y:S01]  /*7060*/  LDS R2, [UR8+0x14] ;  /* 0x00001408ff027984 */ /* 0x000e620008000800 */
[-C--:B------:R-:W-:Y:S02]  /*7070*/  SHF.L.U32 R3, R3, R0.reuse, RZ ;  /* 0x0000000003037219 */ /* 0x080fe400000006ff */
[----:B------:R-:W-:Y:S02]  /*7080*/  SHF.L.U32 R5, R5, R0, RZ ;  /* 0x0000000005057219 */ /* 0x000fe400000006ff */
[----:B-1----:R-:W-:-:S04]  /*7090*/  LOP3.LUT R2, R2, R3, RZ, 0xc0, !PT ;  /* 0x0000000302027212 */ /* 0x002fc800078ec0ff */
[----:B------:R-:W-:-:S13]  /*70a0*/  ISETP.NE.AND P0, PT, R2, R3, PT ;  /* 0x000000030200720c */ /* 0x000fda0003f05270 */
[----:B------:R-:W-:Y:S05]  /*70b0*/  @P0 BRA `(.L_x_77) ;  /* 0x00000000005c0947 */ /* 0x000fea0003800000 */
[----:B------:R-:W1:Y:S02]  /*70c0*/  LDS R0, [UR8+0x18] ;  /* 0x00001808ff007984 */ /* 0x000e640008000800 */
[----:B-1----:R-:W-:-:S04]  /*70d0*/  LOP3.LUT R0, R0, R5, RZ, 0xc0, !PT ;  /* 0x0000000500007212 */ /* 0x002fc800078ec0ff */
[----:B------:R-:W-:-:S13]  /*70e0*/  ISETP.NE.AND P0, PT, R0, R5, PT ;  /* 0x000000050000720c */ /* 0x000fda0003f05270 */
[----:B------:R-:W-:Y:S05]  /*70f0*/  @P0 BRA `(.L_x_78) ;  /* 0x0000000000400947 */ /* 0x000fea0003800000 */
[----:B------:R-:W-:Y:S01]  /*7100*/  R2UR UR4, R3 ;  /* 0x00000000030472ca */ /* 0x000fe200000e0000 */
[----:B------:R-:W1:Y:S01]  /*7110*/  S2R R2, SR_LANEID ;  /* 0x0000000000027919 */ /* 0x000e620000000000 */
[----:B------:R-:W-:-:S04]  /*7120*/  LOP3.LUT R5, RZ, R5, RZ, 0x33, !PT ;  /* 0x00000005ff057212 */ /* 0x000fc800078e33ff */
[----:B------:R-:W2:Y:S07]  /*7130*/  REDUX UR6, R5 ;  /* 0x00000000050673c4 */ /* 0x000eae0000000000 */
[----:B------:R-:W-:-:S03]  /*7140*/  ULOP3.LUT UR5, URZ, UR4, URZ, 0x33, !UPT ;  /* 0x00000004ff057292 */ /* 0x000fc6000f8e33ff */
[----:B------:R-:W-:Y:S02]  /*7150*/  VOTEU.ANY UR4, UPT, PT ;  /* 0x0000000000047886 */ /* 0x000fe400038e0100 */
[----:B------:R-:W-:Y:S01]  /*7160*/  UFLO.U32 UR4, UR4 ;  /* 0x00000004000472bd */ /* 0x000fe200080e0000 */
[----:B------:R-:W-:-:S04]  /*7170*/  IMAD.U32 R0, RZ, RZ, UR5 ;  /* 0x00000005ff007e24 */ /* 0x000fc8000f8e00ff */
[----:B------:R-:W3:Y:S02]  /*7180*/  REDUX UR7, R0 ;  /* 0x00000000000773c4 */ /* 0x000ee40000000000 */
[----:B------:R4:W-:Y:S01]  /*7190*/  UTCATOMSWS.AND URZ, UR5 ;  /* 0x0000000500ff79e3 */ /* 0x0009e20008000000 */
[----:B-1----:R-:W-:Y:S01]  /*71a0*/  ISETP.EQ.U32.AND P0, PT, R2, UR4, PT ;  /* 0x0000000402007c0c */ /* 0x002fe2000bf02070 */
[----:B--2---:R-:W-:Y:S02]  /*71b0*/  IMAD.U32 R2, RZ, RZ, UR6 ;  /* 0x00000006ff027e24 */ /* 0x004fe4000f8e00ff */
[----:B---3--:R-:W-:-:S10]  /*71c0*/  IMAD.U32 R3, RZ, RZ, UR7 ;  /* 0x00000007ff037e24 */ /* 0x008fd4000f8e00ff */
[----:B------:R4:W-:Y:S04]  /*71d0*/  @P0 ATOMS.AND RZ, [UR8+0x14], R3 ;  /* 0x00001403ffff098c */ /* 0x0009e8000a800008 */
[----:B------:R4:W-:Y:S01]  /*71e0*/  @P0 ATOMS.AND RZ, [UR8+0x18], R2 ;  /* 0x00001802ffff098c */ /* 0x0009e2000a800008 */
[----:B------:R-:W-:Y:S05]  /*71f0*/  BRA `(.L_x_79) ;  /* 0x0000000000147947 */ /* 0x000fea0003800000 */
.L_x_78:
[----:B------:R-:W-:Y:S02]  /*7200*/  MOV R2, 0x7220 ;  /* 0x0000722000027802 */ /* 0x000fe40000000f00 */
[----:B-----5:R-:W-:Y:S05]  /*7210*/  CALL.REL.NOINC `($__internal_0_$__cuda_sm10x_tcgen05_guardrail_trap_col_being_dealloced_not_returned_by_alloc) ;  /* 0x0000005c00507944 */ /* 0x020fea0003c00000 */
[----:B------:R-:W-:Y:S05]  /*7220*/  BRA `(.L_x_79) ;  /* 0x0000000000087947 */ /* 0x000fea0003800000 */
.L_x_77:
[----:B------:R-:W-:Y:S02]  /*7230*/  MOV R2, 0x7250 ;  /* 0x0000725000027802 */ /* 0x000fe40000000f00 */
[----:B-----5:R-:W-:Y:S05]  /*7240*/  CALL.REL.NOINC `($__internal_2_$__cuda_sm10x_tcgen05_guardrail_trap_unallocated_columns_being_dealloced) ;  /* 0x0000005c005c7944 */ /* 0x020fea0003c00000 */
.L_x_79:
[----:B------:R-:W-:Y:S01]  /*7250*/  NOP ;  /* 0x0000000000007918 */ /* 0x000fe20000000000 */
[----:B----4-:R-:W-:Y:S05]  /*7260*/  EXIT ;  /* 0x000000000000794d */ /* 0x010fea0003800000 */
.L_x_51:
[----:B------:R-:W-:-:S09]  /*7270*/  UISETP.NE.OR UP0, UPT, UR18, 0x3, !UP3 ;  /* 0x000000031200788c */ /* 0x000fd2000df05670 */
[----:B------:R-:W-:Y:S05]  /*7280*/  BRA.U UP0, `(.L_x_80) ;  /* 0x00000015002c7547 */ /* 0x000fea000b800000 */
[----:B------:R-:W2:Y:S01]  /*7290*/  LDCU.64 UR4, c[0x0][0x888] ;  /* 0x00011100ff0477ac */ /* 0x000ea20008000a00 */
[----:B------:R-:W3:Y:S01]  /*72a0*/  S2UR UR10, SR_CgaCtaId ;  /* 0x00000000000a79c3 */ /* 0x000ee20000008800 */
[----:B------:R-:W-:Y:S01]  /*72b0*/  HFMA2 R10, -RZ, RZ, 0, 5.9604644775390625e-08 ;  /* 0x00000001ff0a7431 */ /* 0x000fe200000001ff */
[----:B------:R-:W-:Y:S01]  /*72c0*/  MOV R9, RZ ;  /* 0x000000ff00097202 */ /* 0x000fe20000000f00 */
[----:B------:R-:W4:Y:S01]  /*72d0*/  LDCU UR49, c[0x0][0x370] ;  /* 0x00006e00ff3177ac */ /* 0x000f220008000800 */
[----:B------:R-:W-:Y:S01]  /*72e0*/  HFMA2 R0, -RZ, RZ, 0, 0.0078125 ;  /* 0x00002000ff007431 */ /* 0x000fe200000001ff */
[----:B------:R-:W4:Y:S03]  /*72f0*/  LDCU.128 UR52, c[0x0][0xb10] ;  /* 0x00016200ff3477ac */ /* 0x000f260008000c00 */
[----:B------:R-:W1:Y:S01]  /*7300*/  LDC.64 R12, c[0x0][0x348] ;  /* 0x0000d200ff0c7b82 */ /* 0x000e620000000a00 */
[----:B------:R-:W3:Y:S01]  /*7310*/  LDCU UR47, c[0x0][0x374] ;  /* 0x00006e80ff2f77ac */ /* 0x000ee20008000800 */
[----:B------:R-:W3:Y:S01]  /*7320*/  LDCU.64 UR38, c[0x0][0x890] ;  /* 0x00011200ff2677ac */ /* 0x000ee20008000a00 */
[----:B--2---:R-:W-:Y:S01]  /*7330*/  UISETP.NE.U32.AND UP0, UPT, UR4, URZ, UPT ;  /* 0x000000ff0400728c */ /* 0x004fe2000bf05070 */
[----:B------:R-:W2:Y:S01]  /*7340*/  LDCU UR30, c[0x0][0xb0c] ;  /* 0x00016180ff1e77ac */ /* 0x000ea20008000800 */
[----:B------:R-:W1:Y:S01]  /*7350*/  LDCU UR68, c[0x0][0xb20] ;  /* 0x00016400ff4477ac */ /* 0x000e620008000800 */
[----:B------:R-:W1:Y:S01]  /*7360*/  LDCU UR4, c[0x0][0xb30] ;  /* 0x00016600ff0477ac */ /* 0x000e620008000800 */
[----:B------:R-:W1:Y:S01]  /*7370*/  LDCU.128 UR56, c[0x0][0x980] ;  /* 0x00013000ff3877ac */ /* 0x000e620008000c00 */
[----:B------:R-:W-:Y:S01]  /*7380*/  UMOV UR31, 0x400 ;  /* 0x00000400001f7882 */ /* 0x000fe20000000000 */
[----:B----4-:R-:W-:-:S02]  /*7390*/  UIMAD.WIDE.U32 UR6, UR49, UR52, URZ ;  /* 0x00000034310672a5 */ /* 0x010fc4000f8e00ff */
[----:B---3--:R-:W-:Y:S02]  /*73a0*/  UIMAD.WIDE.U32 UR8, UR47, UR55, URZ ;  /* 0x000000372f0872a5 */ /* 0x008fe4000f8e00ff */
[----:B------:R-:W-:Y:S02]  /*73b0*/  UISETP.NE.AND.EX UP6, UPT, UR5, URZ, UPT, UP0 ;  /* 0x000000ff0500728c */ /* 0x000fe4000bfc5300 */
[----:B------:R-:W-:Y:S02]  /*73c0*/  ULEA UR31, UR10, UR31, 0x18 ;  /* 0x0000001f0a1f7291 */ /* 0x000fe4000f8ec0ff */
[----:B------:R-:W-:Y:S02]  /*73d0*/  UISETP.NE.AND UP0, UPT, UR46, 0x1, UPT ;  /* 0x000000012e00788c */ /* 0x000fe4000bf05270 */
[----:B------:R-:W-:Y:S02]  /*73e0*/  UISETP.NE.U32.AND UP0, UPT, UR38, URZ, UPT ;  /* 0x000000ff2600728c */ /* 0x000fe4000bf05070 */
[----:B------:R-:W-:-:S02]  /*73f0*/  UIADD3 UR61, UPT, UPT, UR31, 0x78, URZ ;  /* 0x000000781f3d7890 */ /* 0x000fc4000fffe0ff */
[----:B------:R-:W-:Y:S02]  /*7400*/  UIADD3 UR60, UPT, UPT, UR31, 0xb8, URZ ;  /* 0x000000b81f3c7890 */ /* 0x000fe4000fffe0ff */
[----:B------:R-:W-:Y:S02]  /*7410*/  UIADD3 UR41, UPT, UPT, UR31, 0x60, URZ ;  /* 0x000000601f297890 */ /* 0x000fe4000fffe0ff */
[----:B------:R-:W-:Y:S02]  /*7420*/  UIADD3 UR33, UPT, UPT, UR31, 0x68, URZ ;  /* 0x000000681f217890 */ /* 0x000fe4000fffe0ff */
[----:B------:R-:W-:Y:S02]  /*7430*/  UIADD3 UR25, UPT, UPT, UR31, 0x70, URZ ;  /* 0x000000701f197890 */ /* 0x000fe4000fffe0ff */
[----:B------:R-:W-:Y:S02]  /*7440*/  UISETP.GE.AND UP3, UPT, UR46, 0x1, UPT ;  /* 0x000000012e00788c */ /* 0x000fe4000bf66270 */
[----:B------:R-:W-:Y:S01]  /*7450*/  UISETP.NE.AND.EX UP5, UPT, UR39, URZ, UPT, UP0 ;  /* 0x000000ff2700728c */ /* 0x000fe2000bfa5300 */
[----:B------:R-:W-:Y:S01]  /*7460*/  UMOV UR66, UR7 ;  /* 0x0000000700427c82 */ /* 0x000fe20008000000 */
[----:B------:R-:W-:Y:S01]  /*7470*/  UMOV UR65, UR9 ;  /* 0x0000000900417c82 */ /* 0x000fe20008000000 */
[----:B--2---:R-:W-:-:S02]  /*7480*/  UISETP.NE.AND UP3, UPT, UR30, 0x1, UPT ;  /* 0x000000011e00788c */ /* 0x004fc4000bf65270 */
[----:B------:R-:W-:Y:S02]  /*7490*/  UISETP.NE.AND UP0, UPT, UR54, 0x1, UPT ;  /* 0x000000013600788c */ /* 0x000fe4000bf05270 */
[----:B------:R-:W-:Y:S01]  /*74a0*/  UPLOP3.LUT UP2, UPT, UPT, UPT, UPT, 0x40, 0x4 ;  /* 0x000000000004789c */ /* 0x000fe20003f4e870 */
[----:B------:R-:W2:Y:S01]  /*74b0*/  LDCU.64 UR22, c[0x0][0xb28] ;  /* 0x00016500ff1677ac */ /* 0x000ea20008000a00 */
[----:B------:R-:W3:Y:S01]  /*74c0*/  LDCU.64 UR50, c[0x0][0x990] ;  /* 0x00013200ff3277ac */ /* 0x000ee20008000a00 */
[----:B------:R-:W-:Y:S02]  /*74d0*/  UPRMT UR61, UR10, 0x654, UR61 ;  /* 0x000006540a3d7896 */ /* 0x000fe4000800003d */
[----:B------:R-:W-:Y:S02]  /*74e0*/  UPRMT UR60, URZ, 0x654, UR60 ;  /* 0x00000654ff3c7896 */ /* 0x000fe4000800003c */
[----:B------:R-:W-:Y:S02]  /*74f0*/  UPRMT UR64, UR10, 0x654, UR41 ;  /* 0x000006540a407896 */ /* 0x000fe40008000029 */
[----:B------:R-:W-:-:S02]  /*7500*/  UPRMT UR63, UR10, 0x654, UR33 ;  /* 0x000006540a3f7896 */ /* 0x000fc40008000021 */
[----:B------:R-:W-:Y:S02]  /*7510*/  UPRMT UR62, UR10, 0x654, UR25 ;  /* 0x000006540a3e7896 */ /* 0x000fe40008000019 */
[----:B------:R-:W-:Y:S02]  /*7520*/  USHF.R.U32.HI UR66, URZ, UR53, UR66 ;  /* 0x00000035ff427299 */ /* 0x000fe40008011642 */
[----:B-1----:R-:W-:Y:S02]  /*7530*/  USHF.R.U32.HI UR65, URZ, UR68, UR65 ;  /* 0x00000044ff417299 */ /* 0x002fe40008011641 */
[----:B------:R-:W-:Y:S02]  /*7540*/  UISETP.NE.AND UP4, UPT, UR4, 0x1, UPT ;  /* 0x000000010400788c */ /* 0x000fe4000bf85270 */
[----:B------:R-:W-:Y:S02]  /*7550*/  UISETP.NE.AND UP3, UPT, UR56, 0x1, UPT ;  /* 0x000000013800788c */ /* 0x000fe4000bf65270 */
[----:B--23--:R-:W-:-:S11]  /*7560*/  UISETP.NE.AND UP0, UPT, UR59, 0x1, UPT ;  /* 0x000000013b00788c */ /* 0x00cfd6000bf05270 */
.L_x_91:
[----:B------:R-:W-:Y:S04]  /*7570*/  SHF.L.U32 R3, R9, 0x1f, RZ ;  /* 0x0000001f09037819 */ /* 0x000fe800000006ff */
[----:B------:R-:W1:Y:S02]  /*7580*/  SYNCS.PHASECHK.TRANS64.TRYWAIT P0, [UR31+0xb0], R3 ;  /* 0x0000b003ff0075a7 */ /* 0x000e64000800111f */
[----:B-12---:R-:W-:Y:S05]  /*7590*/  @!P0 BRA `(.L_x_81) ;  /* 0x0000005400188947 */ /* 0x006fea0003800000 */
.L_x_174:
[----:B------:R-:W2:Y:S01]  /*75a0*/  LDS.128 R4, [UR31+0xf0] ;  /* 0x0000f01fff047984 */ /* 0x000ea20008000c00 */
[----:B------:R-:W-:Y:S01]  /*75b0*/  UISETP.GE.AND UP0, UPT, UR46, 0x1, UPT ;  /* 0x000000012e00788c */ /* 0x000fe2000bf06270 */
[----:B------:R-:W-:Y:S01]  /*75c0*/  @!PT LDS RZ, [RZ] ;  /* 0x00000000fffff984 */ /* 0x000fe20000000800 */
[----:B------:R-:W-:Y:S01]  /*75d0*/  @!PT LDS RZ, [RZ] ;  /* 0x00000000fffff984 */ /* 0x000fe20000000800 */
[----:B------:R-:W-:Y:S01]  /*75e0*/  @!PT LDS RZ, [RZ] ;  /* 0x00000000fffff984 */ /* 0x000fe20000000800 */
[----:B------:R-:W-:Y:S01]  /*75f0*/  @!PT LDS RZ, [RZ] ;  /* 0x00000000fffff984 */ /* 0x000fe20000000800 */
[----:B------:R3:W-:Y:S06]  /*7600*/  MEMBAR.ALL.CTA ;  /* 0x0000000000007992 */ /* 0x0007ec0000008000 */
[----:B---3--:R-:W3:Y:S02]  /*7610*/  FENCE.VIEW.ASYNC.S ;  /* 0x00000000000073c6 */ /* 0x008ee40000000000 */
[----:B---3--:R-:W-:Y:S01]  /*7620*/  SYNCS.ARRIVE.TRANS64.RED.A1T0 RZ, [UR60], RZ ;  /* 0x000000ffffff79a7 */ /* 0x008fe2000810043c */
[----:B--2---:R-:W-:Y:S11]  /*7630*/  LOP3.LUT P0, RZ, R6, 0x1, RZ, 0xc0, !PT ;  /* 0x0000000106ff7812 */ /* 0x004ff6000780c0ff */
[----:B------:R-:W-:Y:S02]  /*7640*/  @!UPT UIADD3 URZ, UPT, UPT, URZ, URZ, URZ ;  /* 0x000000fffffff290 */ /* 0x000fe4000fffe0ff */
[----:B------:R-:W-:Y:S01]  /*7650*/  VOTEU.ANY UP3, P0 ;  /* 0x0000000000ff7886 */ /* 0x000fe20000060100 */
[----:B------:R-:W-:Y:S11]  /*7660*/  PLOP3.LUT P0, PT, PT, PT, UP3, 0x80, 0x8 ;  /* 0x000000000008781c */ /* 0x000ff60003f0f038 */
[----:B------:R-:W-:Y:S02]  /*7670*/  @!UPT UIADD3 URZ, UPT, UPT, URZ, URZ, URZ ;  /* 0x000000fffffff290 */ /* 0x000fe4000fffe0ff */
[----:B-1----:R-:W-:Y:S02]  /*7680*/  @P0 MOV R3, R4 ;  /* 0x0000000400030202 */ /* 0x002fe40000000f00 */
[----:B------:R-:W-:Y:S02]  /*7690*/  @P0 LOP3.LUT R2, R5, 0xffff, RZ, 0xc0, !PT ;  /* 0x0000ffff05020812 */ /* 0x000fe400078ec0ff */
[----:B------:R-:W-:Y:S02]  /*76a0*/  @P0 R2UR UR5, R3 ;  /* 0x00000000030502ca */ /* 0x000fe400000e0000 */
[----:B------:R-:W-:Y:S11]  /*76b0*/  @P0 R2UR UR4, R2 ;  /* 0x00000000020402ca */ /* 0x000ff600000e0000 */
[----:B------:R-:W-:Y:S02]  /*76c0*/  @UP3 UMOV UR15, UR5 ;  /* 0x00000005000f3c82 */ /* 0x000fe40008000000 */
[----:B------:R-:W-:Y:S01]  /*76d0*/  @UP3 UMOV UR14, UR4 ;  /* 0x00000004000e3c82 */ /* 0x000fe20008000000 */
[----:B------:R-:W-:Y:S05]  /*76e0*/  BRA.U !UP0, `(.L_x_82) ;  /* 0x0000000108c07547 */ /* 0x000fea000b800000 */
[----:B------:R-:W-:Y:S02]  /*76f0*/  UIMAD.WIDE.U32 UR8, UR14, UR55, URZ ;  /* 0x000000370e0872a5 */ /* 0x000fe4000f8e00ff */
[----:B------:R-:W-:Y:S02]  /*7700*/  UP2UR UR18, UPR, URZ, 0x4 ;  /* 0x00000004ff127883 */ /* 0x000fe40008000000 */
[----:B------:R-:W-:Y:S02]  /*7710*/  UISETP.NE.AND UP2, UPT, UR54, 0x1, UPT ;  /* 0x000000013600788c */ /* 0x000fe4000bf45270 */
[----:B------:R-:W-:Y:S02]  /*7720*/  UIMAD.WIDE.U32 UR10, UR15, UR52, URZ ;  /* 0x000000340f0a72a5 */ /* 0x000fe4000f8e00ff */
[----:B------:R-:W-:Y:S02]  /*7730*/  USEL UR4, UR47, UR65, !UP2 ;  /* 0x000000412f047287 */ /* 0x000fe4000d000000 */
[----:B------:R-:W-:Y:S02]  /*7740*/  UISETP.NE.AND UP0, UPT, UR30, 0x1, UPT ;  /* 0x000000011e00788c */ /* 0x000fe4000bf05270 */
[----:B------:R-:W-:Y:S02]  /*7750*/  UP2UR UR19, UPR, URZ, 0x2 ;  /* 0x00000002ff137883 */ /* 0x000fe40008000000 */
[----:B------:R-:W-:Y:S02]  /*7760*/  UISETP.NE.AND UP1, UPT, UR46, 0x1, UPT ;  /* 0x000000012e00788c */ /* 0x000fe4000bf25270 */
[----:B------:R-:W-:Y:S02]  /*7770*/  UIMAD.WIDE.U32 UR12, UR4, UR22, URZ ;  /* 0x00000016040c72a5 */ /* 0x000fe4000f8e00ff */
[----:B------:R-:W-:Y:S01]  /*7780*/  USEL UR7, UR49, UR66, !UP0 ;  /* 0x0000004231077287 */ /* 0x000fe2000c000000 */
[----:B------:R-:W-:Y:S02]  /*7790*/  UMOV UR5, UR9 ;  /* 0x0000000900057c82 */ /* 0x000fe40008000000 */
[----:B------:R-:W-:Y:S02]  /*77a0*/  USHF.R.U32.HI UR6, URZ, UR68, UR5 ;  /* 0x00000044ff067299 */ /* 0x000fe40008011605 */
[----:B------:R-:W-:Y:S02]  /*77b0*/  UIMAD.WIDE.U32 UR16, UR7, UR22, URZ ;  /* 0x00000016071072a5 */ /* 0x000fe4000f8e00ff */
[----:B------:R-:W-:Y:S02]  /*77c0*/  USEL UR6, UR14, UR6, !UP2 ;  /* 0x000000060e067287 */ /* 0x000fe4000d000000 */
[----:B------:R-:W-:Y:S01]  /*77d0*/  UISETP.NE.AND UP2, UPT, UR18, URZ, UPT ;  /* 0x000000ff1200728c */ /* 0x000fe2000bf45270 */
[----:B------:R-:W-:Y:S01]  /*77e0*/  UMOV UR5, UR11 ;  /* 0x0000000b00057c82 */ /* 0x000fe20008000000 */
[----:B------:R-:W-:Y:S02]  /*77f0*/  UIMAD.WIDE.U32 UR10, UR6, UR22, URZ ;  /* 0x00000016060a72a5 */ /* 0x000fe4000f8e00ff */
[----:B------:R-:W-:Y:S03]  /*7800*/  USHF.R.U32.HI UR8, URZ, UR53, UR5 ;  /* 0x00000035ff087299 */ /* 0x000fe60008011605 */
[----:B------:R-:W-:Y:S02]  /*7810*/  UMOV UR5, UR13 ;  /* 0x0000000d00057c82 */ /* 0x000fe40008000000 */
[----:B------:R-:W-:Y:S03]  /*7820*/  @UP1 USHF.R.U32.HI UR4, URZ, UR23, UR5 ;  /* 0x00000017ff041299 */ /* 0x000fe60008011605 */
[----:B------:R-:W-:Y:S01]  /*7830*/  UMOV UR5, UR17 ;  /* 0x0000001100057c82 */ /* 0x000fe20008000000 */
[----:B------:R-:W-:Y:S02]  /*7840*/  UIMAD UR4, UR46, UR4, URZ ;  /* 0x000000042e0472a4 */ /* 0x000fe4000f8e02ff */
[----:B------:R-:W-:Y:S02]  /*7850*/  @UP1 USHF.R.U32.HI UR7, URZ, UR23, UR5 ;  /* 0x00000017ff071299 */ /* 0x000fe40008011605 */
[----:B------:R-:W-:Y:S02]  /*7860*/  USEL UR5, UR15, UR8, !UP0 ;  /* 0x000000080f057287 */ /* 0x000fe4000c000000 */
[----:B------:R-:W-:Y:S02]  /*7870*/  UIMAD UR8, UR46, UR7, URZ ;  /* 0x000000072e0872a4 */ /* 0x000fe4000f8e02ff */
[----:B------:R-:W-:Y:S03]  /*7880*/  UISETP.GE.AND UP0, UPT, UR6, UR4, UPT ;  /* 0x000000040600728c */ /* 0x000fe6000bf06270 */
[----:B------:R-:W-:Y:S01]  /*7890*/  UMOV UR4, UR11 ;  /* 0x0000000b00047c82 */ /* 0x000fe20008000000 */
[----:B------:R-:W-:Y:S02]  /*78a0*/  UISETP.GE.OR UP0, UPT, UR5, UR8, UP0 ;  /* 0x000000080500728c */ /* 0x000fe40008706670 */
[----:B------:R-:W-:Y:S02]  /*78b0*/  USHF.R.U32.HI UR4, URZ, UR23, UR4 ;  /* 0x00000017ff047299 */ /* 0x000fe40008011604 */
[----:B------:R-:W-:Y:S02]  /*78c0*/  UIMAD.WIDE.U32 UR8, UR5, UR22, URZ ;  /* 0x00000016050872a5 */ /* 0x000fe4000f8e00ff */
[----:B------:R-:W-:Y:S04]  /*78d0*/  USEL UR10, UR6, UR4, !UP1 ;  /* 0x00000004060a7287 */ /* 0x000fe8000c800000 */
[----:B------:R-:W-:Y:S01]  /*78e0*/  UIADD3 UR11, UPT, UPT, -UR10, URZ, URZ ;  /* 0x000000ff0a0b7290 */ /* 0x000fe2000fffe1ff */
[----:B------:R-:W-:Y:S02]  /*78f0*/  @!UP0 UMOV UR4, UR9 ;  /* 0x0000000900048c82 */ /* 0x000fe40008000000 */
[----:B------:R-:W-:Y:S02]  /*7900*/  @!UP0 USHF.R.U32.HI UR4, URZ, UR23, UR4 ;  /* 0x00000017ff048299 */ /* 0x000fe40008011604 */
[----:B------:R-:W-:Y:S02]  /*7910*/  UIMAD UR8, UR46, UR11, UR6 ;  /* 0x0000000b2e0872a4 */ /* 0x000fe4000f8e0206 */
[----:B------:R-:W-:Y:S02]  /*7920*/  @!UP0 USEL UR4, UR5, UR4, !UP1 ;  /* 0x0000000405048287 */ /* 0x000fe4000c800000 */
[----:B------:R-:W-:Y:S02]  /*7930*/  UISETP.NE.AND UP1, UPT, UR19, URZ, UPT ;  /* 0x000000ff1300728c */ /* 0x000fe4000bf25270 */
[----:B------:R-:W-:Y:S02]  /*7940*/  @!UP0 UIMAD UR7, UR7, UR8, UR4 ;  /* 0x00000008070782a4 */ /* 0x000fe4000f8e0204 */
[----:B------:R-:W-:Y:S02]  /*7950*/  @!UP0 UIADD3 UR9, UPT, UPT, UR10, -UR4, URZ ;  /* 0x800000040a098290 */ /* 0x000fe4000fffe0ff */
[----:B------:R-:W-:Y:S02]  /*7960*/  UIADD3 UR8, UPT, UPT, -UR6, URZ, URZ ;  /* 0x000000ff06087290 */ /* 0x000fe4000fffe1ff */
[----:B------:R-:W-:Y:S02]  /*7970*/  UIADD3 UR4, UPT, UPT, -UR5, URZ, URZ ;  /* 0x000000ff05047290 */ /* 0x000fe4000fffe1ff */
[----:B------:R-:W-:Y:S03]  /*7980*/  @!UP0 UIMAD UR6, UR9, UR46, UR5 ;  /* 0x0000002e090682a4 */ /* 0x000fe6000f8e0205 */
[----:B------:R-:W-:Y:S01]  /*7990*/  @!UP0 UMOV UR5, UR7 ;  /* 0x0000000700058c82 */ /* 0x000fe20008000000 */
[----:B------:R-:W-:Y:S02]  /*79a0*/  UIMAD UR7, UR30, UR4, UR15 ;  /* 0x000000041e0772a4 */ /* 0x000fe4000f8e020f */
[----:B------:R-:W-:Y:S02]  /*79b0*/  UIMAD UR4, UR54, UR8, UR14 ;  /* 0x00000008360472a4 */ /* 0x000fe4000f8e020e */
[----:B------:R-:W-:Y:S02]  /*79c0*/  UIMAD UR15, UR5, UR30, UR7 ;  /* 0x0000001e050f72a4 */ /* 0x000fe4000f8e0207 */
[----:B------:R-:W-:Y:S11]  /*79d0*/  UIMAD UR14, UR6, UR54, UR4 ;  /* 0x00000036060e72a4 */ /* 0x000ff6000f8e0204 */
[----:B------:R-:W-:Y:S01]  /*79e0*/  @!UPT UIADD3 URZ, UPT, UPT, URZ, URZ, URZ ;  /* 0x000000fffffff290 */ /* 0x000fe2000fffe0ff */
.L_x_82:
[----:B------:R-:W1:Y:S01]  /*79f0*/  @!UP4 LDCU.128 UR8, c[0x0][0xb10] ;  /* 0x00016200ff08c7ac */ /* 0x000e620008000c00 */
[----:B------:R-:W-:Y:S02]  /*7a00*/  ISETP.NE.U32.AND P1, PT, RZ, UR38, PT ;  /* 0x00000026ff007c0c */ /* 0x000fe4000bf25070 */
[----:B------:R-:W-:Y:S02]  /*7a10*/  SHF.L.U32 R8, R10, 0x1f, RZ ;  /* 0x0000001f0a087819 */ /* 0x000fe400000006ff */
[----:B------:R-:W-:Y:S01]  /*7a20*/  ISETP.NE.AND.EX P1, PT, RZ, UR39, PT, P1 ;  /* 0x00000027ff007c0c */ /* 0x000fe2000bf25310 */
[----:B------:R-:W2:Y:S01]  /*7a30*/  @!UP4 LDCU UR5, c[0x0][0xb0c] ;  /* 0x00016180ff05c7ac */ /* 0x000ea20008000800 */
[----:B------:R-:W-:Y:S02]  /*7a40*/  USHF.L.U32 UR42, UR20, 0x7, URZ ;  /* 0x00000007142a7899 */ /* 0x000fe400080006ff */
[----:B-1----:R-:W-:Y:S07]  /*7a50*/  UIMAD.WIDE.U32 UR6, UR15, UR8, URZ ;  /* 0x000000080f0672a5 */ /* 0x002fee000f8e00ff */
[----:B------:R-:W-:Y:S01]  /*7a60*/  @!UP4 UMOV UR4, UR7 ;  /* 0x000000070004cc82 */ /* 0x000fe20008000000 */
[----:B--2---:R-:W-:Y:S02]  /*7a70*/  @!UP4 UISETP.NE.AND UP0, UPT, UR5, 0x1, UPT ;  /* 0x000000010500c88c */ /* 0x004fe4000bf05270 */
[----:B------:R-:W-:Y:S02]  /*7a80*/  @!UP4 USHF.R.U32.HI UR4, URZ, UR9, UR4 ;  /* 0x00000009ff04c299 */ /* 0x000fe40008011604 */
[----:B------:R-:W-:Y:S02]  /*7a90*/  UIMAD.WIDE.U32 UR6, UR14, UR11, URZ ;  /* 0x0000000b0e0672a5 */ /* 0x000fe4000f8e00ff */
[----:B------:R-:W-:Y:S02]  /*7aa0*/  @!UP4 USEL UR8, UR15, UR4, !UP0 ;  /* 0x000000040f08c287 */ /* 0x000fe4000c000000 */
[----:B------:R-:W-:Y:S03]  /*7ab0*/  @!UP4 UISETP.NE.AND UP0, UPT, UR10, 0x1, UPT ;  /* 0x000000010a00c88c */ /* 0x000fe6000bf05270 */
[----:B------:R-:W-:Y:S02]  /*7ac0*/  @!UP4 UMOV UR6, UR7 ;  /* 0x000000070006cc82 */ /* 0x000fe40008000000 */
[----:B------:R-:W1:Y:S02]  /*7ad0*/  @!UP4 LDCU UR4, c[0x0][0xb20] ;  /* 0x00016400ff04c7ac */ /* 0x000e640008000800 */
[----:B-1----:R-:W-:Y:S04]  /*7ae0*/  @!UP4 USHF.R.U32.HI UR6, URZ, UR4, UR6 ;  /* 0x00000004ff06c299 */ /* 0x002fe80008011606 */
[----:B------:R-:W-:Y:S04]  /*7af0*/  @!UP4 USEL UR6, UR14, UR6, !UP0 ;  /* 0x000000060e06c287 */ /* 0x000fe8000c000000 */
[----:B------:R-:W-:Y:S02]  /*7b00*/  @!UP4 UIADD3 UR4, UPT, UPT, -UR8, UR6, URZ ;  /* 0x000000060804c290 */ /* 0x000fe4000fffe1ff */
[----:B------:R-:W-:Y:S02]  /*7b10*/  @!UP4 UIADD3 UR6, UPT, UPT, UR8, -UR6, URZ ;  /* 0x800000060806c290 */ /* 0x000fe4000fffe0ff */
[----:B------:R-:W-:Y:S02]  /*7b20*/  @!UP4 UIMAD UR15, UR4, UR5, UR15 ;  /* 0x00000005040fc2a4 */ /* 0x000fe4000f8e020f */
[----:B------:R-:W-:Y:S01]  /*7b30*/  @!UP4 UIMAD UR14, UR6, UR10, UR14 ;  /* 0x0000000a060ec2a4 */ /* 0x000fe2000f8e020e */
[----:B------:R-:W-:Y:S11]  /*7b40*/  BRA.U UP2, `(.L_x_83) ;  /* 0x0000000102107547 */ /* 0x000ff6000b800000 */
[----:B------:R-:W-:Y:S04]  /*7b50*/  MOV R2, UR67 ;  /* 0x0000004300027c02 */ /* 0x000fe80008000f00 */
[----:B------:R-:W-:Y:S04]  /*7b60*/  SHF.L.U32 R3, R2, 0x1f, RZ ;  /* 0x0000001f02037819 */ /* 0x000fe800000006ff */
[----:B------:R-:W1:Y:S02]  /*7b70*/  SYNCS.PHASECHK.TRANS64.TRYWAIT P2, [UR31+0xa8], R3 ;  /* 0x0000a803ff0075a7 */ /* 0x000e64000804111f */
[----:B-1----:R-:W-:Y:S05]  /*7b80*/  @!P2 BRA `(.L_x_84) ;  /* 0x0000004c00b4a947 */ /* 0x002fea0003800000 */
.L_x_83:
[----:B------:R-:W-:Y:S05]  /*7b90*/  BRA.U !UP5, `(.L_x_85) ;  /* 0x000000010d387547 */ /* 0x000fea000b800000 */
[----:B------:R-:W-:Y:S01]  /*7ba0*/  UPLOP3.LUT UP1, UPT, UPT, UPT, UP6, 0x80, 0x8 ;  /* 0x000000000008789c */ /* 0x000fe20003f2f060 */
[----:B-1----:R-:W-:Y:S01]  /*7bb0*/  HFMA2 R2, -RZ, RZ, 0, 5.9604644775390625e-08 ;  /* 0x00000001ff027431 */ /* 0x002fe200000001ff */
[----:B------:R-:W1:Y:S01]  /*7bc0*/  LDCU.64 UR8, c[0x0][0x358] ;  /* 0x00006b00ff0877ac */ /* 0x000e620008000a00 */
[----:B------:R-:W-:Y:S03]  /*7bd0*/  IMAD.MOV.U32 R64, RZ, RZ, 0x1 ;  /* 0x00000001ff407424 */ /* 0x000fe600078e00ff */
[----:B------:R-:W-:Y:S05]  /*7be0*/  PLOP3.LUT P2, PT, PT, PT, UP1, 0x80, 0x8 ;  /* 0x000000000008781c */ /* 0x000fea0003f4f018 */
[----:B------:R-:W2:Y:S01]  /*7bf0*/  @UP1 LDCU.64 UR4, c[0x0][0x888] ;  /* 0x00011100ff0417ac */ /* 0x000ea20008000a00 */
[----:B------:R-:W-:Y:S07]  /*7c00*/  @UP1 UIMAD UR6, UR48, UR38, URZ ;  /* 0x00000026300612a4 */ /* 0x000fee000f8e02ff */
[----:B------:R-:W-:Y:S01]  /*7c10*/  @!P2 PRMT R64, R2, 0x7610, R64 ;  /* 0x000076100240a816 */ /* 0x000fe20000000040 */
[----:B--2---:R-:W-:Y:S06]  /*7c20*/  @UP1 UIMAD.WIDE UR4, UR6, 0x4, UR4 ;  /* 0x00000004060418a5 */ /* 0x004fec000f8e0204 */
[----:B------:R-:W-:Y:S01]  /*7c30*/  IMAD.U32 R14, RZ, RZ, UR4 ;  /* 0x00000004ff0e7e24 */ /* 0x000fe2000f8e00ff */
[----:B------:R-:W-:Y:S04]  /*7c40*/  MOV R15, UR5 ;  /* 0x00000005000f7c02 */ /* 0x000fe80008000f00 */
[----:B------:R-:W2:Y:S01]  /*7c50*/  @!UP1 LDCU UR4, c[0x0][0x880] ;  /* 0x00011000ff0497ac */ /* 0x000ea20008000800 */
[----:B-1---5:R3:W5:Y:S02]  /*7c60*/  @P2 LDG.E R27, desc[UR8][R14.64] ;  /* 0x000000080e1b2981 */ /* 0x022764000c1e1900 */
[----:B--23--:R-:W-:Y:S07]  /*7c70*/  @!P2 IMAD.U32 R27, RZ, RZ, UR4 ;  /* 0x00000004ff1bae24 */ /* 0x00cfee000f8e00ff */
.L_x_85:
[----:B-----5:R-:W-:Y:S01]  /*7c80*/  @!P1 FSETP.EQ.AND P3, PT, R27, RZ, PT ;  /* 0x000000ff1b00920b */ /* 0x020fe20003f62000 */
[----:B------:R-:W-:Y:S01]  /*7c90*/  @!UPT UIADD3 URZ, UPT, UPT, URZ, URZ, URZ ;  /* 0x000000fffffff290 */ /* 0x000fe2000fffe0ff */
[----:B------:R-:W-:Y:S11]  /*7ca0*/  @!P1 BRA `(.L_x_86) ;  /* 0x0000000000149947 */ /* 0x000ff60003800000 */
[----:B------:R-:W-:Y:S02]  /*7cb0*/  LOP3.LUT P1, RZ, R64, 0xff, RZ, 0xc0, !PT ;  /* 0x000000ff40ff7812 */ /* 0x000fe4000782c0ff */
[----:B------:R-:W-:Y:S04]  /*7cc0*/  PLOP3.LUT P3, PT, PT, PT, UP1, 0x80, 0x8 ;  /* 0x000000000008781c */ /* 0x000fe80003f6f018 */
[----:B------:R-:W-:Y:S07]  /*7cd0*/  PLOP3.LUT P3, PT, P3, PT, PT, 0x8, 0x80 ;  /* 0x000000000080781c */ /* 0x000fee0001f6e170 */
[----:B------:R-:W-:Y:S11]  /*7ce0*/  @P1 FSETP.EQ.AND P3, PT, R27, RZ, PT ;  /* 0x000000ff1b00120b */ /* 0x000ff60003f62000 */
[----:B------:R-:W-:Y:S02]  /*7cf0*/  @!UPT UIADD3 URZ, UPT, UPT, URZ, URZ, URZ ;  /* 0x000000fffffff290 */ /* 0x000fe4000fffe0ff */
.L_x_86:
[----:B------:R-:W-:Y:S01]  /*7d00*/  USHF.L.U32 UR43, UR44, 0x6, URZ ;  /* 0x000000062c2b7899 */ /* 0x000fe200080006ff */
[----:B------:R-:W2:Y:S01]  /*7d10*/  SYNCS.PHASECHK.TRANS64.TRYWAIT P1, [UR31+0x80], R8 ;  /* 0x00008008ff0075a7 */ /* 0x000ea2000802111f */
[----:B------:R-:W-:Y:S02]  /*7d20*/  UISETP.NE.AND UP0, UPT, UR56, 0x1, UPT ;  /* 0x000000013800788c */ /* 0x000fe4000bf05270 */
[----:B------:R-:W-:Y:S01]  /*7d30*/  UIMAD.WIDE.U32 UR4, UR43, UR57, URZ ;  /* 0x000000392b0472a5 */ /* 0x000fe2000f8e00ff */
[----:B------:R-:W-:Y:S04]  /*7d40*/  ELECT P2, URZ, PT ;  /* 0x0000000000ff782f */ /* 0x000fe80003840000 */
[----:B------:R-:W-:Y:S02]  /*7d50*/  PLOP3.LUT P2, PT, P3, P2, PT, 0xf2, 0x2f ;  /* 0x00000000002f781c */ /* 0x000fe40001f45e72 */
[----:B------:R-:W-:Y:S02]  /*7d60*/  UMOV UR4, UR5 ;  /* 0x0000000500047c82 */ /* 0x000fe40008000000 */
[----:B------:R-:W-:Y:S04]  /*7d70*/  USHF.R.U32.HI UR4, URZ, UR58, UR4 ;  /* 0x0000003aff047299 */ /* 0x000fe80008011604 */
[----:B------:R-:W-:Y:S02]  /*7d80*/  USEL UR44, UR43, UR4, !UP0 ;  /* 0x000000042b2c7287 */ /* 0x000fe4000c000000 */
[----:B------:R-:W-:Y:S02]  /*7d90*/  UISETP.NE.AND UP0, UPT, UR59, 0x1, UPT ;  /* 0x000000013b00788c */ /* 0x000fe4000bf05270 */
[----:B------:R-:W-:Y:S07]  /*7da0*/  UIMAD.WIDE.U32 UR4, UR44, UR50, URZ ;  /* 0x000000322c0472a5 */ /* 0x000fee000f8e00ff */
[----:B------:R-:W-:Y:S02]  /*7db0*/  UMOV UR4, UR5 ;  /* 0x0000000500047c82 */ /* 0x000fe40008000000 */
[----:B------:R-:W-:Y:S04]  /*7dc0*/  USHF.R.U32.HI UR4, URZ, UR51, UR4 ;  /* 0x00000033ff047299 */ /* 0x000fe80008011604 */
[----:B------:R-:W-:Y:S02]  /*7dd0*/  USEL UR45, UR44, UR4, !UP0 ;  /* 0x000000042c2d7287 */ /* 0x000fe4000c000000 */
[----:B------:R-:W-:Y:S02]  /*7de0*/  UIADD3 UR4, UPT, UPT, -UR44, URZ, URZ ;  /* 0x000000ff2c047290 */ /* 0x000fe4000fffe1ff */
[----:B------:R-:W-:Y:S02]  /*7df0*/  UIADD3 UR5, UPT, UPT, -UR45, URZ, URZ ;  /* 0x000000ff2d057290 */ /* 0x000fe4000fffe1ff */
[----:B------:R-:W-:Y:S02]  /*7e00*/  UIMAD UR43, UR56, UR4, UR43 ;  /* 0x00000004382b72a4 */ /* 0x000fe4000f8e022b */
[----:B------:R-:W-:Y:S01]  /*7e10*/  UIMAD UR44, UR59, UR5, UR44 ;  /* 0x000000053b2c72a4 */ /* 0x000fe2000f8e022c */
[----:B--2---:R-:W-:Y:S11]  /*7e20*/  @!P1 BRA `(.L_x_87) ;  /* 0x0000004c00249947 */ /* 0x004ff60003800000 */
.L_x_177:
[----:B-1----:R-:W-:Y:S01]  /*7e30*/  @!P2 IADD3 R3, P1, PT, R12, 0x580, RZ ;  /* 0x000005800c03a810 */ /* 0x002fe20007f3e0ff */
[----:B------:R-:W-:Y:S01]  /*7e40*/  VOTEU.ALL UP0, P2 ;  /* 0x0000000000ff7886 */ /* 0x000fe20001000000 */
[----:B------:R-:W-:Y:S01]  /*7e50*/  UMOV UR9, UR41 ;  /* 0x0000002900097c82 */ /* 0x000fe20008000000 */
[----:B------:R-:W-:Y:S01]  /*7e60*/  UMOV UR11, UR43 ;  /* 0x0000002b000b7c82 */ /* 0x000fe20008000000 */
[----:B------:R-:W-:Y:S01]  /*7e70*/  @!P2 R2UR UR5, R3 ;  /* 0x000000000305a2ca */ /* 0x000fe200000e0000 */
[----:B------:R-:W-:Y:S01]  /*7e80*/  @!P2 IMAD.X R2, RZ, RZ, R13, P1 ;  /* 0x000000ffff02a224 */ /* 0x000fe200008e060d */
[----:B------:R-:W-:Y:S02]  /*7e90*/  @!UP0 UPRMT UR6, URZ, 0x40, URZ ;  /* 0x00000040ff068896 */ /* 0x000fe400080000ff */
[----:B------:R-:W-:Y:S02]  /*7ea0*/  @!UP0 UIADD3 UR40, UPT, UPT, UR31, 0x200, URZ ;  /* 0x000002001f288890 */ /* 0x000fe4000fffe0ff */
[----:B------:R-:W-:Y:S01]  /*7eb0*/  @!P2 R2UR UR4, R2 ;  /* 0x000000000204a2ca */ /* 0x000fe200000e0000 */
[----:B------:R-:W-:Y:S02]  /*7ec0*/  @!UP0 UPRMT UR6, UR6, 0x5410, URZ ;  /* 0x0000541006068896 */ /* 0x000fe400080000ff */
[----:B------:R-:W-:Y:S02]  /*7ed0*/  @!UP0 UIADD3 UR10, UPT, UPT, UR42, 0x40, URZ ;  /* 0x000000402a0a8890 */ /* 0x000fe4000fffe0ff */
[----:B------:R-:W-:Y:S02]  /*7ee0*/  @!UP0 UIADD3 UR8, UPT, UPT, UR31, 0x1200, URZ ;  /* 0x000012001f088890 */ /* 0x000fe4000fffe0ff */
[----:B------:R-:W-:Y:S01]  /*7ef0*/  IMAD.U32 R2, RZ, RZ, UR5 ;  /* 0x00000005ff027e24 */ /* 0x000fe2000f8e00ff */
[----:B------:R-:W-:Y:S01]  /*7f00*/  VOTEU.ALL UP0, P2 ;  /* 0x0000000000ff7886 */ /* 0x000fe20001000000 */
[----:B------:R-:W-:Y:S01]  /*7f10*/  UMOV UR12, UR44 ;  /* 0x0000002c000c7c82 */ /* 0x000fe20008000000 */
[----:B------:R-:W-:Y:S03]  /*7f20*/  UMOV UR13, UR45 ;  /* 0x0000002d000d7c82 */ /* 0x000fe60008000000 */
[----:B------:R-:W-:Y:S01]  /*7f30*/  IMAD.U32 R3, RZ, RZ, UR4 ;  /* 0x00000004ff037e24 */ /* 0x000fe2000f8e00ff */
[----:B------:R-:W-:Y:S01]  /*7f40*/  @!P2 R2UR UR4, R2 ;  /* 0x000000000204a2ca */ /* 0x000fe200000e0000 */
[----:B------:R-:W-:Y:S03]  /*7f50*/  @!P2 IMAD.MOV.U32 R2, RZ, RZ, 0x2000 ;  /* 0x00002000ff02a424 */ /* 0x000fe600078e00ff */
[----:B------:R-:W-:Y:S11]  /*7f60*/  @!P2 R2UR UR5, R3 ;  /* 0x000000000305a2ca */ /* 0x000ff600000e0000 */
[----:B------:R-:W-:Y:S02]  /*7f70*/  @!UPT UIADD3 URZ, UPT, UPT, URZ, URZ, URZ ;  /* 0x000000fffffff290 */ /* 0x000fe4000fffe0ff */
[----:B------:R1:W-:Y:S01]  /*7f80*/  @!UP0 UTMALDG.4D.IM2COL [UR40], [UR4], UR6 ;  /* 0x00000028040083b4 */ /* 0x0003e20008058006 */
[----:B------:R-:W-:Y:S05]  /*7f90*/  VOTEU.ALL UP0, P2 ;  /* 0x0000000000ff7886 */ /* 0x000fea0001000000 */
[----:B------:R1:W-:Y:S01]  /*7fa0*/  @!UP0 UTMALDG.4D.IM2COL [UR8], [UR4], UR6 ;  /* 0x00000008040083b4 */ /* 0x0003e20008058006 */
[----:B------:R1:W-:Y:S01]  /*7fb0*/  @!P2 SYNCS.ARRIVE.TRANS64.RED.A0TR RZ, [UR31+0x60], R2 ;  /* 0x00006002ffffa9a7 */ /* 0x0003e2000830041f */
[----:B------:R-:W-:Y:S01]  /*7fc0*/  SYNCS.ARRIVE.TRANS64.RED.A1T0 RZ, [UR64], RZ ;  /* 0x000000ffffff79a7 */ /* 0x000fe20008100440 */
[----:B------:R-:W2:Y:S02]  /*7fd0*/  SYNCS.PHASECHK.TRANS64.TRYWAIT P1, [UR31+0x88], R8 ;  /* 0x00008808ff0075a7 */ /* 0x000ea4000802111f */
[----:B-12---:R-:W-:Y:S05]  /*7fe0*/  @!P1 BRA `(.L_x_88) ;  /* 0x0000004800cc9947 */ /* 0x006fea0003800000 */
.L_x_179:
        /* <DEDUP_REMOVED lines=9> */
[----:B------:R-:W-:Y:S02]  /*8080*/  @!UP0 UIADD3 UR32, UPT, UPT, UR31, 0x2200, URZ ;  /* 0x000022001f208890 */ /* 0x000fe4000fffe0ff */
[----:B------:R-:W-:Y:S02]  /*8090*/  @!UP0 UPRMT UR6, UR6, 0x5410, URZ ;  /* 0x0000541006068896 */ /* 0x000fe400080000ff */
[----:B------:R-:W-:Y:S02]  /*80a0*/  @!UP0 UIADD3 UR10, UPT, UPT, UR42, 0x50, URZ ;  /* 0x000000502a0a8890 */ /* 0x000fe4000fffe0ff */
[----:B------:R-:W-:Y:S01]  /*80b0*/  IMAD.U32 R2, RZ, RZ, UR5 ;  /* 0x00000005ff027e24 */ /* 0x000fe2000f8e00ff */
[----:B------:R-:W-:Y:S01]  /*80c0*/  @!UP0 UIADD3 UR8, UPT, UPT, UR31, 0x3200, URZ ;  /* 0x000032001f088890 */ /* 0x000fe2000fffe0ff */
[----:B------:R-:W-:Y:S01]  /*80d0*/  VOTEU.ALL UP0, P2 ;  /* 0x0000000000ff7886 */ /* 0x000fe20001000000 */
[----:B------:R-:W-:Y:S01]  /*80e0*/  UMOV UR37, UR45 ;  /* 0x0000002d00257c82 */ /* 0x000fe20008000000 */
[----:B------:R-:W-:Y:S02]  /*80f0*/  UMOV UR9, UR33 ;  /* 0x0000002100097c82 */ /* 0x000fe40008000000 */
[----:B------:R-:W-:Y:S01]  /*8100*/  IMAD.U32 R3, RZ, RZ, UR4 ;  /* 0x00000004ff037e24 */ /* 0x000fe2000f8e00ff */
[----:B------:R-:W-:Y:S01]  /*8110*/  @!P2 R2UR UR4, R2 ;  /* 0x000000000204a2ca */ /* 0x000fe200000e0000 */
[----:B------:R-:W-:Y:S01]  /*8120*/  @!P2 IMAD.MOV.U32 R2, RZ, RZ, 0x2000 ;  /* 0x00002000ff02a424 */ /* 0x000fe200078e00ff */
[----:B------:R-:W-:Y:S01]  /*8130*/  UMOV UR11, UR43 ;  /* 0x0000002b000b7c82 */ /* 0x000fe20008000000 */
[----:B------:R-:W-:Y:S01]  /*8140*/  UMOV UR12, UR44 ;  /* 0x0000002c000c7c82 */ /* 0x000fe20008000000 */
[----:B------:R-:W-:Y:S01]  /*8150*/  @!P2 R2UR UR5, R3 ;  /* 0x000000000305a2ca */ /* 0x000fe200000e0000 */
[----:B------:R-:W-:Y:S11]  /*8160*/  UMOV UR13, UR45 ;  /* 0x0000002d000d7c82 */ /* 0x000ff60008000000 */
[----:B------:R-:W-:Y:S01]  /*8170*/  @!UPT UIADD3 URZ, UPT, UPT, URZ, URZ, URZ ;  /* 0x000000fffffff290 */ /* 0x000fe2000fffe0ff */
[----:B------:R1:W-:Y:S01]  /*8180*/  @!UP0 UTMALDG.4D.IM2COL [UR32], [UR4], UR6 ;  /* 0x00000020040083b4 */ /* 0x0003e20008058006 */
[----:B------:R-:W-:Y:S05]  /*8190*/  VOTEU.ALL UP0, P2 ;  /* 0x0000000000ff7886 */ /* 0x000fea0001000000 */
[----:B------:R1:W-:Y:S01]  /*81a0*/  @!UP0 UTMALDG.4D.IM2COL [UR8], [UR4], UR6 ;  /* 0x00000008040083b4 */ /* 0x0003e20008058006 */
[----:B------:R1:W-:Y:S01]  /*81b0*/  @!P2 SYNCS.ARRIVE.TRANS64.RED.A0TR RZ, [UR31+0x68], R2 ;  /* 0x00006802ffffa9a7 */ /* 0x0003e2000830041f */
[----:B------:R-:W-:Y:S01]  /*81c0*/  SYNCS.ARRIVE.TRANS64.RED.A1T0 RZ, [UR63], RZ ;  /* 0x000000ffffff79a7 */ /* 0x000fe2000810043f */
[----:B------:R-:W2:Y:S02]  /*81d0*/  SYNCS.PHASECHK.TRANS64.TRYWAIT P1, [UR31+0x90], R8 ;  /* 0x00009008ff0075a7 */ /* 0x000ea4000802111f */
[----:B-12---:R-:W-:Y:S05]  /*81e0*/  @!P1 BRA `(.L_x_89) ;  /* 0x0000004800649947 */ /* 0x006fea0003800000 */
.L_x_181:
[----:B-1----:R-:W-:Y:S01]  /*81f0*/  @!P2 IADD3 R3, P1, PT, R12, 0x580, RZ ;  /* 0x000005800c03a810 */ /* 0x002fe20007f3e0ff */
[----:B------:R-:W-:Y:S01]  /*8200*/  VOTEU.ALL UP0, P2 ;  /* 0x0000000000ff7886 */ /* 0x000fe20001000000 */
[----:B------:R-:W-:Y:S01]  /*8210*/  UMOV UR27, UR43 ;  /* 0x0000002b001b7c82 */ /* 0x000fe20008000000 */
[----:B------:R-:W-:Y:S01]  /*8220*/  UMOV UR28, UR44 ;  /* 0x0000002c001c7c82 */ /* 0x000fe20008000000 */
[----:B------:R-:W-:Y:S01]  /*8230*/  @!P2 R2UR UR5, R3 ;  /* 0x000000000305a2ca */ /* 0x000fe200000e0000 */
[----:B------:R-:W-:Y:S01]  /*8240*/  @!P2 IMAD.X R2, RZ, RZ, R13, P1 ;  /* 0x000000ffff02a224 */ /* 0x000fe200008e060d */
[----:B------:R-:W-:Y:S01]  /*8250*/  @!UP0 UPRMT UR6, URZ, 0x40, URZ ;  /* 0x00000040ff068896 */ /* 0x000fe200080000ff */
[----:B------:R-:W-:Y:S01]  /*8260*/  @P0 SHF.R.U32.HI R4, RZ, 0x10, R5 ;  /* 0x00000010ff040819 */ /* 0x000fe20000011605 */
[----:B------:R-:W-:Y:S02]  /*8270*/  @!UP0 UIADD3 UR26, UPT, UPT, UR42, 0x20, URZ ;  /* 0x000000202a1a8890 */ /* 0x000fe4000fffe0ff */
[----:B------:R-:W-:Y:S01]  /*8280*/  @!P2 R2UR UR4, R2 ;  /* 0x000000000204a2ca */ /* 0x000fe200000e0000 */
[----:B------:R-:W-:Y:S01]  /*8290*/  @!UP0 UIADD3 UR24, UPT, UPT, UR31, 0x4200, URZ ;  /* 0x000042001f188890 */ /* 0x000fe2000fffe0ff */
[----:B------:R-:W-:Y:S01]  /*82a0*/  @P0 R2UR UR48, R4 ;  /* 0x00000000043002ca */ /* 0x000fe200000e0000 */
        /* <DEDUP_REMOVED lines=22> */
.L_x_183:
[----:B------:R-:W-:Y:S01]  /*8410*/  UPLOP3.LUT UP2, UPT, UPT, UPT, UPT, 0x80, 0x8 ;  /* 0x000000000008789c */ /* 0x000fe20003f4f070 */
[----:B-1----:R-:W-:Y:S01]  /*8420*/  @!P2 IADD3 R3, P0, PT, R12, 0x580, RZ ;  /* 0x000005800c03a810 */ /* 0x002fe20007f1e0ff */
[----:B------:R-:W-:Y:S01]  /*8430*/  UMOV UR19, UR43 ;  /* 0x0000002b00137c82 */ /* 0x000fe20008000000 */
[----:B------:R-:W-:Y:S01]  /*8440*/  UMOV UR20, UR44 ;  /* 0x0000002c00147c82 */ /* 0x000fe20008000000 */
[----:B------:R-:W-:Y:S01]  /*8450*/  UMOV UR21, UR45 ;  /* 0x0000002d00157c82 */ /* 0x000fe20008000000 */
[----:B------:R-:W-:Y:S01]  /*8460*/  @!P2 R2UR UR5, R3 ;  /* 0x000000000305a2ca */ /* 0x000fe200000e0000 */
[----:B------:R-:W-:Y:S01]  /*8470*/  @!P2 IMAD.X R2, RZ, RZ, R13, P0 ;  /* 0x000000ffff02a224 */ /* 0x000fe200000e060d */
[----:B------:R-:W-:Y:S01]  /*8480*/  UMOV UR11, UR43 ;  /* 0x0000002b000b7c82 */ /* 0x000fe20008000000 */
[----:B------:R-:W-:Y:S01]  /*8490*/  UMOV UR12, UR44 ;  /* 0x0000002c000c7c82 */ /* 0x000fe20008000000 */
[----:B------:R-:W-:Y:S01]  /*84a0*/  VOTEU.ALL UP0, P2 ;  /* 0x0000000000ff7886 */ /* 0x000fe20001000000 */
[----:B------:R-:W-:Y:S01]  /*84b0*/  UMOV UR13, UR45 ;  /* 0x0000002d000d7c82 */ /* 0x000fe20008000000 */
[----:B------:R-:W-:Y:S02]  /*84c0*/  @!P2 R2UR UR4, R2 ;  /* 0x000000000204a2ca */ /* 0x000fe400000e0000 */
[----:B------:R-:W-:Y:S01]  /*84d0*/  R2UR UR24, R62 ;  /* 0x000000003e1872ca */ /* 0x000fe200000e0000 */
[----:B------:R-:W-:Y:S01]  /*84e0*/  @!UP0 UPRMT UR6, URZ, 0x40, URZ ;  /* 0x00000040ff068896 */ /* 0x000fe200080000ff */
[----:B------:R-:W-:Y:S01]  /*84f0*/  R2UR UR7, R63 ;  /* 0x000000003f0772ca */ /* 0x000fe200000e0000 */
[----:B------:R-:W-:Y:S01]  /*8500*/  @!UP0 UIADD3 UR18, UPT, UPT, UR42, 0x30, URZ ;  /* 0x000000302a128890 */ /* 0x000fe2000fffe0ff */
[----:B------:R-:W-:Y:S01]  /*8510*/  LOP3.LUT R10, R10, 0x1, RZ, 0x3c, !PT ;  /* 0x000000010a0a7812 */ /* 0x000fe200078e3cff */
[----:B------:R-:W-:Y:S01]  /*8520*/  IMAD.U32 R2, RZ, RZ, UR5 ;  /* 0x00000005ff027e24 */ /* 0x000fe2000f8e00ff */
[----:B------:R-:W-:Y:S01]  /*8530*/  @!UP0 UIADD3 UR16, UPT, UPT, UR31, 0x6200, URZ ;  /* 0x000062001f108890 */ /* 0x000fe2000fffe0ff */
[----:B------:R-:W-:Y:S01]  /*8540*/  LOP3.LUT R9, R9, 0x1, RZ, 0x3c, !PT ;  /* 0x0000000109097812 */ /* 0x000fe200078e3cff */
[----:B------:R-:W-:Y:S02]  /*8550*/  @!UP0 UIADD3 UR17, UPT, UPT, UR31, 0x78, URZ ;  /* 0x000000781f118890 */ /* 0x000fe4000fffe0ff */
[----:B------:R-:W-:Y:S01]  /*8560*/  @!UP0 UPRMT UR6, UR6, 0x5410, URZ ;  /* 0x0000541006068896 */ /* 0x000fe200080000ff */
[----:B------:R-:W-:Y:S01]  /*8570*/  IMAD.U32 R3, RZ, RZ, UR4 ;  /* 0x00000004ff037e24 */ /* 0x000fe2000f8e00ff */
[----:B------:R-:W-:Y:S01]  /*8580*/  @!P2 R2UR UR4, R2 ;  /* 0x000000000204a2ca */ /* 0x000fe200000e0000 */
[----:B------:R-:W-:Y:S02]  /*8590*/  @!UP0 UIADD3 UR10, UPT, UPT, UR42, 0x70, URZ ;  /* 0x000000702a0a8890 */ /* 0x000fe4000fffe0ff */
[----:B------:R-:W-:Y:S01]  /*85a0*/  @!UP0 UIADD3 UR8, UPT, UPT, UR31, 0x7200, URZ ;  /* 0x000072001f088890 */ /* 0x000fe2000fffe0ff */
[----:B------:R-:W-:Y:S01]  /*85b0*/  @!P2 R2UR UR5, R3 ;  /* 0x000000000305a2ca */ /* 0x000fe200000e0000 */
[----:B------:R-:W-:Y:S01]  /*85c0*/  VOTEU.ALL UP0, P2 ;  /* 0x0000000000ff7886 */ /* 0x000fe20001000000 */
[----:B------:R-:W-:Y:S01]  /*85d0*/  UMOV UR9, UR17 ;  /* 0x0000001100097c82 */ /* 0x000fe20008000000 */
[----:B------:R-:W-:Y:S10]  /*85e0*/  UIADD3 UR44, UPT, UPT, UR15, UR7, URZ ;  /* 0x000000070f2c7290 */ /* 0x000ff4000fffe0ff */
[----:B------:R1:W-:Y:S01]  /*85f0*/  @!UP0 UTMALDG.4D.IM2COL [UR16], [UR4], UR6 ;  /* 0x00000010040083b4 */ /* 0x0003e20008058006 */
[----:B------:R-:W-:Y:S05]  /*8600*/  VOTEU.ALL UP0, P2 ;  /* 0x0000000000ff7886 */ /* 0x000fea0001000000 */
[----:B------:R2:W-:Y:S01]  /*8610*/  @!UP0 UTMALDG.4D.IM2COL [UR8], [UR4], UR6 ;  /* 0x00000008040083b4 */ /* 0x0005e20008058006 */
[----:B------:R2:W-:Y:S01]  /*8620*/  @!P2 SYNCS.ARRIVE.TRANS64.RED.A0TR RZ, [UR31+0x78], R0 ;  /* 0x00007800ffffa9a7 */ /* 0x0005e2000830041f */
[----:B------:R-:W-:Y:S01]  /*8630*/  SYNCS.ARRIVE.TRANS64.RED.A1T0 RZ, [UR61], RZ ;  /* 0x000000ffffff79a7 */ /* 0x000fe2000810043d */
[----:B-1----:R-:W-:Y:S01]  /*8640*/  UIADD3 UR20, UPT, UPT, UR14, UR24, URZ ;  /* 0x000000180e147290 */ /* 0x002fe2000fffe0ff */
[----:B------:R-:W-:Y:S11]  /*8650*/  BRA.U UP3, `(.L_x_91) ;  /* 0xffffffed03c47547 */ /* 0x000ff6000b83ffff */
[----:B------:R-:W-:-:S04]  /*8660*/  SHF.L.U32 R3, R10, 0x1f, RZ ;  /* 0x0000001f0a037819 */ /* 0x000fc800000006ff */
[----:B------:R-:W1:Y:S02]  /*8670*/  SYNCS.PHASECHK.TRANS64.TRYWAIT P0, [UR31+0x80], R3 ;  /* 0x00008003ff0075a7 */ /* 0x000e64000800111f */
[----:B-1----:R-:W-:Y:S05]  /*8680*/  @!P0 BRA `(.L_x_92) ;  /* 0x00000044006c8947 */ /* 0x002fea0003800000 */
.L_x_185:
[----:B------:R-:W3:Y:S02]  /*8690*/  SYNCS.PHASECHK.TRANS64.TRYWAIT P0, [UR31+0x88], R3 ;  /* 0x00008803ff0075a7 */ /* 0x000ee4000800111f */
[----:B---3--:R-:W-:Y:S05]  /*86a0*/  @!P0 BRA `(.L_x_93) ;  /* 0x00000044007c8947 */ /* 0x008fea0003800000 */
.L_x_187:
[----:B------:R-:W3:Y:S02]  /*86b0*/  SYNCS.PHASECHK.TRANS64.TRYWAIT P0, [UR31+0x90], R3 ;  /* 0x00009003ff0075a7 */ /* 0x000ee4000800111f */
[----:B---3--:R-:W-:Y:S05]  /*86c0*/  @!P0 BRA `(.L_x_94) ;  /* 0x00000044008c8947 */ /* 0x008fea0003800000 */
.L_x_189:
[----:B-12---:R-:W-:-:S07]  /*86d0*/  MOV R0, UR31 ;  /* 0x0000001f00007c02 */ /* 0x006fce0008000f00 */
.L_x_95:
[----:B-1----:R-:W-:-:S04]  /*86e0*/  SHF.L.U32 R3, R10, 0x1f, RZ ;  /* 0x0000001f0a037819 */ /* 0x002fc800000006ff */
[----:B------:R1:W2:Y:S03]  /*86f0*/  SYNCS.PHASECHK.TRANS64.TRYWAIT P0, [R0+URZ+0x98], R3 ;  /* 0x00009803000075a7 */ /* 0x0002a600080011ff */
[----:B--2---:R-:W-:Y:S05]  /*8700*/  @!P0 NANOSLEEP.SYNCS 0x989680 ;  /* 0x009896800000895d */ /* 0x004fea0003900000 */
[----:B------:R-:W2:Y:S02]  /*8710*/  @!P0 SYNCS.PHASECHK.TRANS64 P0, [R0+URZ+0x98], R3 ;  /* 0x00009803000085a7 */ /* 0x000ea400080010ff */
[----:B--2---:R-:W-:Y:S05]  /*8720*/  @P0 EXIT ;  /* 0x000000000000094d */ /* 0x004fea0003800000 */
[----:B------:R-:W-:Y:S05]  /*8730*/  BRA `(.L_x_95) ;  /* 0xfffffffc00e87947 */ /* 0x000fea000383ffff */
.L_x_80:
[----:B------:R-:W-:-:S06]  /*8740*/  UISETP.GE.AND UP0, UPT, UR18, 0x4, UPT ;  /* 0x000000041200788c */ /* 0x000fcc000bf06270 */
[----:B------:R-:W-:-:S13]  /*8750*/  PLOP3.LUT P0, PT, PT, PT, UP0, 0x80, 0x8 ;  /* 0x000000000008781c */ /* 0x000fda0003f0f008 */
[----:B-1----:R-:W-:Y:S05]  /*8760*/  @!P0 EXIT ;  /* 0x000000000000894d */ /* 0x002fea0003800000 */
[----:B------:R-:W1:Y:S08]  /*8770*/  S2UR UR4, SR_CgaCtaId ;  /* 0x00000000000479c3 */ /* 0x000e700000008800 */
[----:B------:R-:W-:Y:S01]  /*8780*/  BAR.SYNC.DEFER_BLOCKING 0x6, 0xa0 ;  /* 0x0182800000007b1d */ /* 0x000fe20000010000 */
[C---:B------:R-:W-:Y:S01]  /*8790*/  IMAD.SHL.U32 R0, R74.reuse, 0x10, RZ ;  /* 0x000000104a007824 */ /* 0x040fe200078e00ff */
[C---:B------:R-:W-:Y:S01]  /*87a0*/  SHF.L.U32 R23, R74.reuse, 0x10, RZ ;  /* 0x000000104a177819 */ /* 0x040fe200000006ff */
[C---:B------:R-:W-:Y:S01]  /*87b0*/  IMAD.SHL.U32 R3, R65.reuse, 0x200, RZ ;  /* 0x0000020041037824 */ /* 0x040fe200078e00ff */
[C---:B------:R-:W-:Y:S01]  /*87c0*/  LOP3.LUT R75, R74.reuse, 0x60, RZ, 0xc0, !PT ;  /* 0x000000604a4b7812 */ /* 0x040fe200078ec0ff */
[----:B------:R-:W-:Y:S01]  /*87d0*/  IMAD.SHL.U32 R5, R74, 0x2, RZ ;  /* 0x000000024a057824 */ /* 0x000fe200078e00ff */
[----:B------:R-:W-:Y:S01]  /*87e0*/  UMOV UR43, 0x400 ;  /* 0x00000400002b7882 */ /* 0x000fe20000000000 */
[C---:B------:R-:W-:Y:S01]  /*87f0*/  LOP3.LUT R4, R0.reuse, 0x590, RZ, 0xc0, !PT ;  /* 0x0000059000047812 */ /* 0x040fe200078ec0ff */
[----:B------:R-:W2:Y:S01]  /*8800*/  LDC.64 R60, c[0x0][0x8b0] ;  /* 0x00022c00ff3c7b82 */ /* 0x000ea20000000a00 */
[----:B------:R-:W-:Y:S01]  /*8810*/  LOP3.LUT R0, R0, 0x60, RZ, 0xc0, !PT ;  /* 0x0000006000007812 */ /* 0x000fe200078ec0ff */
[----:B------:R-:W3:Y:S01]  /*8820*/  LDCU.128 UR8, c[0x0][0xa80] ;  /* 0x00015000ff0877ac */ /* 0x000ee20008000c00 */
[----:B------:R-:W-:Y:S01]  /*8830*/  LOP3.LUT R4, R4, 0x200, R3, 0xf8, !PT ;  /* 0x0000020004047812 */ /* 0x000fe200078ef803 */
[----:B------:R-:W-:Y:S01]  /*8840*/  HFMA2 R70, -RZ, RZ, 0, 5.9604644775390625e-08 ;  /* 0x00000001ff467431 */ /* 0x000fe200000001ff */
[----:B------:R-:W-:Y:S01]  /*8850*/  LOP3.LUT R5, R0, 0xc, R5, 0xf8, !PT ;  /* 0x0000000c00057812 */ /* 0x000fe200078ef805 */
[----:B------:R-:W-:Y:S01]  /*8860*/  IMAD.SHL.U32 R0, R65, 0x200000, RZ ;  /* 0x0020000041007824 */ /* 0x000fe200078e00ff */
[C---:B------:R-:W-:Y:S01]  /*8870*/  LOP3.LUT R72, R74.reuse, 0x2, RZ, 0xc0, !PT ;  /* 0x000000024a487812 */ /* 0x040fe200078ec0ff */
[----:B------:R-:W4:Y:S01]  /*8880*/  LDC.64 R42, c[0x0][0x8a8] ;  /* 0x00022a00ff2a7b82 */ /* 0x000f220000000a00 */
[----:B------:R-:W-:Y:S01]  /*8890*/  LOP3.LUT R74, R74, 0x4, RZ, 0xc0, !PT ;  /* 0x000000044a4a7812 */ /* 0x000fe200078ec0ff */
[----:B------:R-:W-:Y:S01]  /*88a0*/  IMAD.MOV.U32 R22, RZ, RZ, RZ ;  /* 0x000000ffff167224 */ /* 0x000fe200078e00ff */
[----:B------:R-:W-:-:S02]  /*88b0*/  LOP3.LUT R0, R0, 0x200000, RZ, 0xc0, !PT ;  /* 0x0020000000007812 */ /* 0x000fc400078ec0ff */
[----:B------:R-:W-:Y:S01]  /*88c0*/  CS2R R68, SRZ ;  /* 0x0000000000447805 */ /* 0x000fe2000001ff00 */
[----:B------:R-:W2:Y:S01]  /*88d0*/  LDCU UR57, c[0x0][0x370] ;  /* 0x00006e00ff3977ac */ /* 0x000ea20008000800 */
[----:B------:R-:W-:Y:S01]  /*88e0*/  LOP3.LUT R23, R0, 0x400000, R23, 0xf8, !PT ;  /* 0x0040000000177812 */ /* 0x000fe200078ef817 */
[----:B-1----:R-:W-:Y:S01]  /*88f0*/  ULEA UR43, UR4, UR43, 0x18 ;  /* 0x0000002b042b7291 */ /* 0x002fe2000f8ec0ff */
[----:B------:R-:W-:Y:S01]  /*8900*/  LOP3.LUT R0, R4, R5, RZ, 0xfc, !PT ;  /* 0x0000000504007212 */ /* 0x000fe200078efcff */
[----:B------:R-:W1:Y:S01]  /*8910*/  LDCU.64 UR62, c[0x0][0x348] ;  /* 0x00006900ff3e77ac */ /* 0x000e620008000a00 */
[----:B---3--:R-:W-:Y:S01]  /*8920*/  IMAD.U32 R79, RZ, RZ, UR8 ;  /* 0x00000008ff4f7e24 */ /* 0x008fe2000f8e00ff */
[----:B------:R-:W-:Y:S01]  /*8930*/  MOV R77, UR10 ;  /* 0x0000000a004d7c02 */ /* 0x000fe20008000f00 */
[----:B------:R-:W-:Y:S01]  /*8940*/  IMAD.U32 R78, RZ, RZ, UR9 ;  /* 0x00000009ff4e7e24 */ /* 0x000fe2000f8e00ff */
[----:B------:R-:W-:Y:S01]  /*8950*/  UIADD3 UR4, UPT, UPT, UR43, 0x200, URZ ;  /* 0x000002002b047890 */ /* 0x000fe2000fffe0ff */
[----:B------:R-:W-:Y:S01]  /*8960*/  IMAD.U32 R76, RZ, RZ, UR11 ;  /* 0x0000000bff4c7e24 */ /* 0x000fe2000f8e00ff */
[----:B------:R-:W3:Y:S01]  /*8970*/  LDCU UR39, c[0x0][0xb0c] ;  /* 0x00016180ff2777ac */ /* 0x000ee20008000800 */
[----:B------:R-:W1:Y:S03]  /*8980*/  LDS R2, [UR43+0x100] ;  /* 0x0001002bff027984 */ /* 0x000e660008000800 */
[----:B------:R-:W-:Y:S01]  /*8990*/  IMAD.U32 R67, RZ, RZ, UR4 ;  /* 0x00000004ff437e24 */ /* 0x000fe2000f8e00ff */
[----:B------:R-:W1:Y:S03]  /*89a0*/  LDCU UR38, c[0x0][0xb30] ;  /* 0x00016600ff2677ac */ /* 0x000e660008000800 */
[----:B------:R-:W-:Y:S01]  /*89b0*/  IMAD R73, R0, 0x4, R67 ;  /* 0x0000000400497824 */ /* 0x000fe200078e0243 */
[----:B------:R-:W1:Y:S03]  /*89c0*/  LDCU.64 UR50, c[0x0][0x888] ;  /* 0x00011100ff3277ac */ /* 0x000e660008000a00 */
[--C-:B------:R-:W-:Y:S01]  /*89d0*/  IMAD R72, R72, -0x10, R73.reuse ;  /* 0xfffffff048487824 */ /* 0x100fe200078e0249 */
[----:B------:R-:W1:Y:S01]  /*89e0*/  LDCU.64 UR40, c[0x0][0xb28] ;  /* 0x00016500ff2877ac */ /* 0x000e620008000a00 */
[----:B------:R-:W-:Y:S01]  /*89f0*/  IMAD R71, R74, -0x10, R73 ;  /* 0xfffffff04a477824 */ /* 0x000fe200078e0249 */
[----:B------:R-:W1:Y:S01]  /*8a00*/  LDCU.64 UR60, c[0x0][0x890] ;  /* 0x00011200ff3c77ac */ /* 0x000e620008000a00 */
[----:B------:R-:W1:Y:S01]  /*8a10*/  LDCU.128 UR52, c[0x0][0xb10] ;  /* 0x00016200ff3477ac */ /* 0x000e620008000c00 */
[----:B------:R-:W1:Y:S01]  /*8a20*/  LDCU UR56, c[0x0][0x374] ;  /* 0x00006e80ff3877ac */ /* 0x000e620008000800 */
[----:B------:R-:W-:Y:S01]  /*8a30*/  UMOV UR49, URZ ;  /* 0x000000ff00317c82 */ /* 0x000fe20008000000 */
[----:B------:R-:W-:Y:S01]  /*8a40*/  UMOV UR47, URZ ;  /* 0x000000ff002f7c82 */ /* 0x000fe20008000000 */
[C---:B-1----:R-:W-:Y:S01]  /*8a50*/  VIADD R3, R2.reuse, 0x40 ;  /* 0x0000004002037836 */ /* 0x042fe20000000000 */
[----:B------:R-:W-:-:S04]  /*8a60*/  LOP3.LUT R2, R2, 0xffff, RZ, 0xc0, !PT ;  /* 0x0000ffff02027812 */ /* 0x000fc800078ec0ff */
[----:B------:R-:W-:-:S05]  /*8a70*/  LOP3.LUT R3, R3, 0xffff, RZ, 0xc0, !PT ;  /* 0x0000ffff03037812 */ /* 0x000fca00078ec0ff */
[----:B--234-:R1:W-:Y:S02]  /*8a80*/  STL.64 [R1], R2 ;  /* 0x0000000201007387 */ /* 0x01c3e40000100a00 */
.L_x_139:
[----:B-1-3--:R-:W-:Y:S04]  /*8a90*/  SHF.L.U32 R3, R68, 0x1f, RZ ;  /* 0x0000001f44037819 */ /* 0x00afe800000006ff */
[----:B------:R-:W1:Y:S02]  /*8aa0*/  SYNCS.PHASECHK.TRANS64.TRYWAIT P0, [UR43+0xb0], R3 ;  /* 0x0000b003ff0075a7 */ /* 0x000e64000800112b */
[----:B-12---:R-:W-:Y:S05]  /*8ab0*/  @!P0 BRA `(.L_x_96) ;  /* 0x0000004000a88947 */ /* 0x006fea0003800000 */
.L_x_191:
[----:B------:R-:W-:Y:S01]  /*8ac0*/  LEA R2, R22, UR42, 0x2 ;  /* 0x0000002a16027c11 */ /* 0x000fe2000f8e10ff */
[----:B------:R-:W2:Y:S01]  /*8ad0*/  LDS.128 R4, [UR43+0xf0] ;  /* 0x0000f02bff047984 */ /* 0x000ea20008000c00 */
[----:B------:R-:W-:Y:S02]  /*8ae0*/  UIADD3 UR4, UPT, UPT, UR43, 0xb8, URZ ;  /* 0x000000b82b047890 */ /* 0x000fe4000fffe0ff */
[----:B------:R-:W-:Y:S01]  /*8af0*/  UISETP.GE.AND UP0, UPT, UR46, 0x1, UPT ;  /* 0x000000012e00788c */ /* 0x000fe2000bf06270 */
[----:B------:R-:W-:Y:S01]  /*8b00*/  @!PT LDS RZ, [RZ] ;  /* 0x00000000fffff984 */ /* 0x000fe20000000800 */
[----:B------:R-:W-:Y:S01]  /*8b10*/  @!PT LDS RZ, [RZ] ;  /* 0x00000000fffff984 */ /* 0x000fe20000000800 */
[----:B------:R-:W-:Y:S01]  /*8b20*/  @!PT LDS RZ, [RZ] ;  /* 0x00000000fffff984 */ /* 0x000fe20000000800 */
[----:B------:R-:W-:Y:S01]  /*8b30*/  @!PT LDS RZ, [RZ] ;  /* 0x00000000fffff984 */ /* 0x000fe20000000800 */
[----:B------:R3:W-:Y:S06]  /*8b40*/  MEMBAR.ALL.CTA ;  /* 0x0000000000007992 */ /* 0x0007ec0000008000 */
[----:B---3--:R-:W3:Y:S01]  /*8b50*/  FENCE.VIEW.ASYNC.S ;  /* 0x00000000000073c6 */ /* 0x008ee20000000000 */
[----:B------:R-:W-:Y:S09]  /*8b60*/  UPRMT UR4, URZ, 0x654, UR4 ;  /* 0x00000654ff047896 */ /* 0x000ff20008000004 */
[----:B---3--:R-:W-:Y:S01]  /*8b70*/  SYNCS.ARRIVE.TRANS64.RED.A1T0 RZ, [UR4], RZ ;  /* 0x000000ffffff79a7 */ /* 0x008fe20008100404 */
[----:B------:R-:W5:Y:S01]  /*8b80*/  LDL R2, [R2] ;  /* 0x0000000002027983 */ /* 0x000f620000100800 */
[----:B--2---:R-:W-:Y:S11]  /*8b90*/  LOP3.LUT P0, RZ, R6, 0x1, RZ, 0xc0, !PT ;  /* 0x0000000106ff7812 */ /* 0x004ff6000780c0ff */
[----:B------:R-:W-:Y:S02]  /*8ba0*/  @!UPT UIADD3 URZ, UPT, UPT, URZ, URZ, URZ ;  /* 0x000000fffffff290 */ /* 0x000fe4000fffe0ff */
[----:B------:R-:W-:Y:S01]  /*8bb0*/  VOTEU.ANY UP1, P0 ;  /* 0x0000000000ff7886 */ /* 0x000fe20000020100 */
[----:B------:R-:W-:Y:S01]  /*8bc0*/  PLOP3.LUT P0, PT, PT, PT, UP1, 0x80, 0x8 ;  /* 0x000000000008781c */ /* 0x000fe20003f0f018 */
[----:B------:R-:W-:Y:S11]  /*8bd0*/  UP2UR UR58, UPR, URZ, 0x2 ;  /* 0x00000002ff3a7883 */ /* 0x000ff60008000000 */
[----:B------:R-:W-:Y:S01]  /*8be0*/  @!UPT UIADD3 URZ, UPT, UPT, URZ, URZ, URZ ;  /* 0x000000fffffff290 */ /* 0x000fe2000fffe0ff */
[----:B-1----:R-:W-:Y:S02]  /*8bf0*/  @P0 MOV R3, R4 ;  /* 0x0000000400030202 */ /* 0x002fe40000000f00 */
[----:B------:R-:W-:Y:S02]  /*8c00*/  @P0 LOP3.LUT R0, R5, 0xffff, RZ, 0xc0, !PT ;  /* 0x0000ffff05000812 */ /* 0x000fe400078ec0ff */
[----:B------:R-:W-:Y:S02]  /*8c10*/  @P0 R2UR UR5, R3 ;  /* 0x00000000030502ca */ /* 0x000fe400000e0000 */
[----:B------:R-:W-:Y:S11]  /*8c20*/  @P0 R2UR UR4, R0 ;  /* 0x00000000000402ca */ /* 0x000ff600000e0000 */
[----:B------:R-:W-:Y:S02]  /*8c30*/  @UP1 UMOV UR37, UR5 ;  /* 0x0000000500251c82 */ /* 0x000fe40008000000 */
[----:B------:R-:W-:Y:S01]  /*8c40*/  @UP1 UMOV UR36, UR4 ;  /* 0x0000000400241c82 */ /* 0x000fe20008000000 */
[----:B------:R-:W-:Y:S05]  /*8c50*/  BRA.U !UP0, `(.L_x_97) ;  /* 0x0000000108cc7547 */ /* 0x000fea000b800000 */
[----:B------:R-:W1:Y:S01]  /*8c60*/  LDCU UR9, c[0x0][0xb20] ;  /* 0x00016400ff0977ac */ /* 0x000e620008000800 */
[----:B------:R-:W-:Y:S02]  /*8c70*/  UIMAD.WIDE.U32 UR4, UR56, UR55, URZ ;  /* 0x00000037380472a5 */ /* 0x000fe4000f8e00ff */
[----:B------:R-:W-:Y:S02]  /*8c80*/  UIMAD.WIDE.U32 UR6, UR57, UR52, URZ ;  /* 0x00000034390672a5 */ /* 0x000fe4000f8e00ff */
[----:B------:R-:W-:Y:S02]  /*8c90*/  UIMAD.WIDE.U32 UR10, UR36, UR55, URZ ;  /* 0x00000037240a72a5 */ /* 0x000fe4000f8e00ff */
[----:B------:R-:W-:Y:S02]  /*8ca0*/  UISETP.NE.AND UP0, UPT, UR54, 0x1, UPT ;  /* 0x000000013600788c */ /* 0x000fe4000bf05270 */
[----:B------:R-:W-:Y:S02]  /*8cb0*/  UISETP.NE.AND UP1, UPT, UR39, 0x1, UPT ;  /* 0x000000012700788c */ /* 0x000fe4000bf25270 */
[----:B------:R-:W-:Y:S02]  /*8cc0*/  UISETP.NE.AND UP2, UPT, UR46, 0x1, UPT ;  /* 0x000000012e00788c */ /* 0x000fe4000bf45270 */
[----:B------:R-:W-:Y:S01]  /*8cd0*/  UIMAD.WIDE.U32 UR12, UR37, UR52, URZ ;  /* 0x00000034250c72a5 */ /* 0x000fe2000f8e00ff */
[----:B------:R-:W-:Y:S01]  /*8ce0*/  UMOV UR4, UR5 ;  /* 0x0000000500047c82 */ /* 0x000fe20008000000 */
[----:B------:R-:W-:Y:S01]  /*8cf0*/  UMOV UR6, UR11 ;  /* 0x0000000b00067c82 */ /* 0x000fe20008000000 */
[----:B-1----:R-:W-:Y:S03]  /*8d00*/  USHF.R.U32.HI UR8, URZ, UR9, UR4 ;  /* 0x00000009ff087299 */ /* 0x002fe60008011604 */
[----:B------:R-:W-:Y:S02]  /*8d10*/  UMOV UR4, UR7 ;  /* 0x0000000700047c82 */ /* 0x000fe40008000000 */
[----:B------:R-:W-:Y:S02]  /*8d20*/  USHF.R.U32.HI UR5, URZ, UR53, UR4 ;  /* 0x00000035ff057299 */ /* 0x000fe40008011604 */
[----:B------:R-:W-:Y:S02]  /*8d30*/  USEL UR4, UR56, UR8, !UP0 ;  /* 0x0000000838047287 */ /* 0x000fe4000c000000 */
[----:B------:R-:W-:Y:S02]  /*8d40*/  USHF.R.U32.HI UR8, URZ, UR9, UR6 ;  /* 0x00000009ff087299 */ /* 0x000fe40008011606 */
[----:B------:R-:W-:Y:S02]  /*8d50*/  UIMAD.WIDE.U32 UR6, UR4, UR40, URZ ;  /* 0x00000028040672a5 */ /* 0x000fe4000f8e00ff */
[----:B------:R-:W-:Y:S02]  /*8d60*/  USEL UR9, UR57, UR5, !UP1 ;  /* 0x0000000539097287 */ /* 0x000fe4000c800000 */
[----:B------:R-:W-:Y:S02]  /*8d70*/  USEL UR8, UR36, UR8, !UP0 ;  /* 0x0000000824087287 */ /* 0x000fe4000c000000 */
[----:B------:R-:W-:Y:S01]  /*8d80*/  UIMAD.WIDE.U32 UR10, UR9, UR40, URZ ;  /* 0x00000028090a72a5 */ /* 0x000fe2000f8e00ff */
[----:B------:R-:W-:Y:S01]  /*8d90*/  UMOV UR6, UR7 ;  /* 0x0000000700067c82 */ /* 0x000fe20008000000 */
[----:B------:R-:W-:Y:S01]  /*8da0*/  UMOV UR5, UR13 ;  /* 0x0000000d00057c82 */ /* 0x000fe20008000000 */
[----:B------:R-:W-:Y:S02]  /*8db0*/  @UP2 USHF.R.U32.HI UR4, URZ, UR41, UR6 ;  /* 0x00000029ff042299 */ /* 0x000fe40008011606 */
[----:B------:R-:W-:Y:S02]  /*8dc0*/  USHF.R.U32.HI UR5, URZ, UR53, UR5 ;  /* 0x00000035ff057299 */ /* 0x000fe40008011605 */
[----:B------:R-:W-:Y:S02]  /*8dd0*/  UIMAD UR4, UR46, UR4, URZ ;  /* 0x000000042e0472a4 */ /* 0x000fe4000f8e02ff */
[----:B------:R-:W-:Y:S02]  /*8de0*/  USEL UR5, UR37, UR5, !UP1 ;  /* 0x0000000525057287 */ /* 0x000fe4000c800000 */
[----:B------:R-:W-:Y:S01]  /*8df0*/  UISETP.GE.AND UP0, UPT, UR8, UR4, UPT ;  /* 0x000000040800728c */ /* 0x000fe2000bf06270 */
[----:B------:R-:W-:Y:S01]  /*8e00*/  UMOV UR6, UR11 ;  /* 0x0000000b00067c82 */ /* 0x000fe20008000000 */
[----:B------:R-:W-:Y:S02]  /*8e10*/  UIMAD.WIDE.U32 UR10, UR8, UR40, URZ ;  /* 0x00000028080a72a5 */ /* 0x000fe4000f8e00ff */
[----:B------:R-:W-:Y:S04]  /*8e20*/  @UP2 USHF.R.U32.HI UR9, URZ, UR41, UR6 ;  /* 0x00000029ff092299 */ /* 0x000fe80008011606 */
[----:B------:R-:W-:Y:S01]  /*8e30*/  UIMAD UR6, UR46, UR9, URZ ;  /* 0x000000092e0672a4 */ /* 0x000fe2000f8e02ff */
[----:B------:R-:W-:Y:S03]  /*8e40*/  UMOV UR4, UR11 ;  /* 0x0000000b00047c82 */ /* 0x000fe60008000000 */
[----:B------:R-:W-:Y:S02]  /*8e50*/  UISETP.GE.OR UP0, UPT, UR5, UR6, UP0 ;  /* 0x000000060500728c */ /* 0x000fe40008706670 */
[----:B------:R-:W-:Y:S02]  /*8e60*/  USHF.R.U32.HI UR4, URZ, UR41, UR4 ;  /* 0x00000029ff047299 */ /* 0x000fe40008011604 */
[----:B------:R-:W-:Y:S02]  /*8e70*/  UIMAD.WIDE.U32 UR6, UR5, UR40, URZ ;  /* 0x00000028050672a5 */ /* 0x000fe4000f8e00ff */
[----:B------:R-:W-:Y:S02]  /*8e80*/  USEL UR11, UR8, UR4, !UP2 ;  /* 0x00000004080b7287 */ /* 0x000fe4000d000000 */
[----:B------:R-:W-:Y:S02]  /*8e90*/  UIADD3 UR6, UPT, UPT, -UR5, URZ, URZ ;  /* 0x000000ff05067290 */ /* 0x000fe4000fffe1ff */
[----:B------:R-:W-:Y:S02]  /*8ea0*/  UIADD3 UR10, UPT, UPT, -UR11, URZ, URZ ;  /* 0x000000ff0b0a7290 */ /* 0x000fe4000fffe1ff */
[----:B------:R-:W-:Y:S02]  /*8eb0*/  UIMAD UR6, UR39, UR6, UR37 ;  /* 0x00000006270672a4 */ /* 0x000fe4000f8e0225 */
[----:B------:R-:W-:Y:S01]  /*8ec0*/  UIMAD UR10, UR46, UR10, UR8 ;  /* 0x0000000a2e0a72a4 */ /* 0x000fe2000f8e0208 */
[----:B------:R-:W-:Y:S01]  /*8ed0*/  @!UP0 UMOV UR4, UR7 ;  /* 0x0000000700048c82 */ /* 0x000fe20008000000 */
[----:B------:R-:W-:Y:S02]  /*8ee0*/  UIADD3 UR7, UPT, UPT, -UR8, URZ, URZ ;  /* 0x000000ff08077290 */ /* 0x000fe4000fffe1ff */
[----:B------:R-:W-:Y:S04]  /*8ef0*/  @!UP0 USHF.R.U32.HI UR4, URZ, UR41, UR4 ;  /* 0x00000029ff048299 */ /* 0x000fe80008011604 */
[----:B------:R-:W-:Y:S04]  /*8f00*/  @!UP0 USEL UR4, UR5, UR4, !UP2 ;  /* 0x0000000405048287 */ /* 0x000fe8000d000000 */
[----:B------:R-:W-:Y:S02]  /*8f10*/  @!UP0 UIMAD UR9, UR9, UR10, UR4 ;  /* 0x0000000a090982a4 */ /* 0x000fe4000f8e0204 */
[----:B------:R-:W-:Y:S02]  /*8f20*/  @!UP0 UIADD3 UR10, UPT, UPT, UR11, -UR4, URZ ;  /* 0x800000040b0a8290 */ /* 0x000fe4000fffe0ff */
[----:B------:R-:W-:Y:S02]  /*8f30*/  UIMAD UR4, UR54, UR7, UR36 ;  /* 0x00000007360472a4 */ /* 0x000fe4000f8e0224 */
[----:B------:R-:W-:Y:S03]  /*8f40*/  @!UP0 UIMAD UR8, UR10, UR46, UR5 ;  /* 0x0000002e0a0882a4 */ /* 0x000fe6000f8e0205 */
[----:B------:R-:W-:Y:S02]  /*8f50*/  @!UP0 UMOV UR5, UR9 ;  /* 0x0000000900058c82 */ /* 0x000fe40008000000 */
[----:B------:R-:W-:Y:S02]  /*8f60*/  UIMAD UR37, UR5, UR39, UR6 ;  /* 0x00000027052572a4 */ /* 0x000fe4000f8e0206 */
[----:B------:R-:W-:Y:S11]  /*8f70*/  UIMAD UR36, UR8, UR54, UR4 ;  /* 0x00000036082472a4 */ /* 0x000ff6000f8e0204 */
[----:B------:R-:W-:Y:S01]  /*8f80*/  @!UPT UIADD3 URZ, UPT, UPT, URZ, URZ, URZ ;  /* 0x000000fffffff290 */ /* 0x000fe2000fffe0ff */
.L_x_97:
[----:B------:R-:W-:Y:S01]  /*8f90*/  UISETP.NE.AND UP0, UPT, UR38, 0x1, UPT ;  /* 0x000000012600788c */ /* 0x000fe2000bf05270 */
[----:B------:R-:W-:Y:S01]  /*8fa0*/  @P0 SHF.R.U32.HI R4, RZ, 0x10, R5 ;  /* 0x00000010ff040819 */ /* 0x000fe20000011605 */
[----:B------:R-:W-:Y:S01]  /*8fb0*/  USHF.L.U32 UR45, UR20, 0x7, URZ ;  /* 0x00000007142d7899 */ /* 0x000fe200080006ff */
[----:B------:R-:W-:Y:S02]  /*8fc0*/  BSSY.RECONVERGENT B6, `(.L_x_98) ;  /* 0x0000034000067945 */ /* 0x000fe40003800200 */
[----:B------:R-:W-:Y:S02]  /*8fd0*/  @P0 R2UR UR59, R4 ;  /* 0x00000000043b02ca */ /* 0x000fe400000e0000 */
[----:B------:R-:W-:Y:S04]  /*8fe0*/  LOP3.LUT P0, RZ, R67, 0x1b0, RZ, 0xc0, !PT ;  /* 0x000001b043ff7812 */ /* 0x000fe8000780c0ff */
[----:B------:R-:W1:Y:S01]  /*8ff0*/  @!UP0 LDCU.128 UR12, c[0x0][0xb10] ;  /* 0x00016200ff0c87ac */ /* 0x000e620008000c00 */
[----:B------:R-:W2:Y:S01]  /*9000*/  @!UP0 LDCU UR5, c[0x0][0xb0c] ;  /* 0x00016180ff0587ac */ /* 0x000ea20008000800 */
[----:B------:R-:W3:Y:S01]  /*9010*/  @!UP0 LDCU UR10, c[0x0][0xb20] ;  /* 0x00016400ff0a87ac */ /* 0x000ee20008000800 */
[----:B-1----:R-:W-:Y:S02]  /*9020*/  UIMAD.WIDE.U32 UR8, UR37, UR12, URZ ;  /* 0x0000000c250872a5 */ /* 0x002fe4000f8e00ff */
[----:B------:R-:W-:Y:S02]  /*9030*/  UIMAD.WIDE.U32 UR6, UR36, UR15, URZ ;  /* 0x0000000f240672a5 */ /* 0x000fe4000f8e00ff */
[----:B------:R-:W-:Y:S03]  /*9040*/  @!UP0 UISETP.NE.AND UP1, UPT, UR14, 0x1, UPT ;  /* 0x000000010e00888c */ /* 0x000fe6000bf25270 */
[----:B------:R-:W-:Y:S01]  /*9050*/  @!UP0 UMOV UR4, UR9 ;  /* 0x0000000900048c82 */ /* 0x000fe20008000000 */
[----:B--2---:R-:W-:Y:S02]  /*9060*/  @!UP0 UISETP.NE.AND UP2, UPT, UR5, 0x1, UPT ;  /* 0x000000010500888c */ /* 0x004fe4000bf45270 */
[----:B------:R-:W-:Y:S01]  /*9070*/  @!UP0 USHF.R.U32.HI UR4, URZ, UR13, UR4 ;  /* 0x0000000dff048299 */ /* 0x000fe20008011604 */
[----:B------:R-:W-:Y:S02]  /*9080*/  @!UP0 UMOV UR6, UR7 ;  /* 0x0000000700068c82 */ /* 0x000fe40008000000 */
[----:B---3--:R-:W-:Y:S02]  /*9090*/  @!UP0 USHF.R.U32.HI UR6, URZ, UR10, UR6 ;  /* 0x0000000aff068299 */ /* 0x008fe40008011606 */
[----:B------:R-:W-:Y:S02]  /*90a0*/  @!UP0 USEL UR7, UR37, UR4, !UP2 ;  /* 0x0000000425078287 */ /* 0x000fe4000d000000 */
[----:B------:R-:W-:Y:S04]  /*90b0*/  @!UP0 USEL UR6, UR36, UR6, !UP1 ;  /* 0x0000000624068287 */ /* 0x000fe8000c800000 */
[----:B------:R-:W-:Y:S02]  /*90c0*/  @!UP0 UIADD3 UR4, UPT, UPT, -UR7, UR6, URZ ;  /* 0x0000000607048290 */ /* 0x000fe4000fffe1ff */
[----:B------:R-:W-:Y:S02]  /*90d0*/  @!UP0 UIADD3 UR6, UPT, UPT, UR7, -UR6, URZ ;  /* 0x8000000607068290 */ /* 0x000fe4000fffe0ff */
[----:B------:R-:W-:Y:S02]  /*90e0*/  @!UP0 UIMAD UR37, UR4, UR5, UR37 ;  /* 0x00000005042582a4 */ /* 0x000fe4000f8e0225 */
[----:B------:R-:W-:Y:S01]  /*90f0*/  @!UP0 UIMAD UR36, UR6, UR14, UR36 ;  /* 0x0000000e062482a4 */ /* 0x000fe2000f8e0224 */
[----:B------:R-:W-:Y:S11]  /*9100*/  @!P0 BRA `(.L_x_99) ;  /* 0x00000000007c8947 */ /* 0x000ff60003800000 */
[----:B------:R-:W1:Y:S01]  /*9110*/  LDCU.64 UR8, c[0x4][0x80] ;  /* 0x01001000ff0877ac */ /* 0x000e620008000a00 */
[----:B------:R-:W-:Y:S01]  /*9120*/  MOV R16, 0x0 ;  /* 0x0000000000107802 */ /* 0x000fe20000000f00 */
[----:B------:R-:W-:Y:S02]  /*9130*/  HFMA2 R12, -RZ, RZ, 0, 5.9604644775390625e-08 ;  /* 0x00000001ff0c7431 */ /* 0x000fe400000001ff */
[----:B------:R-:W-:Y:S01]  /*9140*/  IMAD.MOV.U32 R8, RZ, RZ, 0x70 ;  /* 0x00000070ff087424 */ /* 0x000fe200078e00ff */
[----:B------:R2:W3:Y:S01]  /*9150*/  LDC.64 R14, c[0x4][R16] ;  /* 0x01000000100e7b82 */ /* 0x0004e20000000a00 */
[----:B------:R-:W4:Y:S01]  /*9160*/  LDCU.64 UR6, c[0x4][0x88] ;  /* 0x01001100ff0677ac */ /* 0x000f220008000a00 */
[----:B------:R-:W-:Y:S01]  /*9170*/  IMAD.MOV.U32 R13, RZ, RZ, RZ ;  /* 0x000000ffff0d7224 */ /* 0x000fe200078e00ff */
[----:B------:R-:W2:Y:S01]  /*9180*/  LDCU.64 UR4, c[0x4][0x8] ;  /* 0x01000100ff0477ac */ /* 0x000ea20008000a00 */
[----:B-1----:R-:W-:Y:S01]  /*9190*/  MOV R5, UR9 ;  /* 0x0000000900057c02 */ /* 0x002fe20008000f00 */
[----:B------:R-:W-:Y:S01]  /*91a0*/  IMAD.U32 R4, RZ, RZ, UR8 ;  /* 0x00000008ff047e24 */ /* 0x000fe2000f8e00ff */
[----:B----4-:R-:W-:Y:S01]  /*91b0*/  MOV R7, UR7 ;  /* 0x0000000700077c02 */ /* 0x010fe20008000f00 */
[----:B------:R-:W-:Y:S01]  /*91c0*/  IMAD.U32 R6, RZ, RZ, UR6 ;  /* 0x00000006ff067e24 */ /* 0x000fe2000f8e00ff */
[----:B--2---:R-:W-:Y:S01]  /*91d0*/  MOV R11, UR5 ;  /* 0x00000005000b7c02 */ /* 0x004fe20008000f00 */
[----:B------:R-:W-:Y:S02]  /*91e0*/  IMAD.U32 R10, RZ, RZ, UR4 ;  /* 0x00000004ff0a7e24 */ /* 0x000fe4000f8e00ff */
[----:B------:R-:W-:Y:S07]  /*91f0*/  LEPC R20, `(.L_x_100) ;  /* 0x000000001014794e */ /* 0x000fee0000000000 */
[----:B---3-5:R-:W-:Y:S05]  /*9200*/  CALL.ABS.NOINC R14 ;  /* 0x000000000e007343 */ /* 0x028fea0003c00000 */
.L_x_100:
[----:B------:R-:W1:Y:S01]  /*9210*/  LDCU.64 UR8, c[0x4][0x80] ;  /* 0x01001000ff0877ac */ /* 0x000e620008000a00 */
[----:B------:R-:W2:Y:S01]  /*9220*/  LDC.64 R16, c[0x4][R16] ;  /* 0x0100000010107b82 */ /* 0x000ea20000000a00 */
[----:B------:R-:W-:Y:S02]  /*9230*/  HFMA2 R12, -RZ, RZ, 0, 5.9604644775390625e-08 ;  /* 0x00000001ff0c7431 */ /* 0x000fe400000001ff */
[----:B------:R-:W-:Y:S02]  /*9240*/  IMAD.MOV.U32 R8, RZ, RZ, 0x70 ;  /* 0x00000070ff087424 */ /* 0x000fe400078e00ff */
[----:B------:R-:W-:Y:S01]  /*9250*/  IMAD.MOV.U32 R13, RZ, RZ, RZ ;  /* 0x000000ffff0d7224 */ /* 0x000fe200078e00ff */
[----:B------:R-:W3:Y:S01]  /*9260*/  LDCU.64 UR6, c[0x4][0x88] ;  /* 0x01001100ff0677ac */ /* 0x000ee20008000a00 */
[----:B------:R-:W4:Y:S01]  /*9270*/  LDCU.64 UR4, c[0x4][0x8] ;  /* 0x01000100ff0477ac */ /* 0x000f220008000a00 */
[----:B-1----:R-:W-:Y:S02]  /*9280*/  MOV R4, UR8 ;  /* 0x0000000800047c02 */ /* 0x002fe40008000f00 */
[----:B------:R-:W-:Y:S02]  /*9290*/  MOV R5, UR9 ;  /* 0x0000000900057c02 */ /* 0x000fe40008000f00 */
[----:B---3--:R-:W-:Y:S01]  /*92a0*/  MOV R7, UR7 ;  /* 0x0000000700077c02 */ /* 0x008fe20008000f00 */
[----:B------:R-:W-:Y:S01]  /*92b0*/  IMAD.U32 R6, RZ, RZ, UR6 ;  /* 0x00000006ff067e24 */ /* 0x000fe2000f8e00ff */
[----:B----4-:R-:W-:Y:S01]  /*92c0*/  MOV R11, UR5 ;  /* 0x00000005000b7c02 */ /* 0x010fe20008000f00 */
[----:B------:R-:W-:Y:S02]  /*92d0*/  IMAD.U32 R10, RZ, RZ, UR4 ;  /* 0x00000004ff0a7e24 */ /* 0x000fe4000f8e00ff */
[----:B------:R-:W-:Y:S07]  /*92e0*/  LEPC R20, `(.L_x_99) ;  /* 0x000000001014794e */ /* 0x000fee0000000000 */
[----:B--2---:R-:W-:Y:S05]  /*92f0*/  CALL.ABS.NOINC R16 ;  /* 0x0000000010007343 */ /* 0x004fea0003c00000 */
.L_x_99:
[----:B------:R-:W-:Y:S05]  /*9300*/  BSYNC.RECONVERGENT B6 ;  /* 0x0000000000067941 */ /* 0x000fea0003800200 */
.L_x_98:
[----:B------:R-:W-:Y:S01]  /*9310*/  R2UR UR4, R66 ;  /* 0x00000000420472ca */ /* 0x000fe200000e0000 */
[----:B------:R-:W-:Y:S01]  /*9320*/  UISETP.NE.U32.AND UP0, UPT, UR60, URZ, UPT ;  /* 0x000000ff3c00728c */ /* 0x000fe2000bf05070 */
[----:B------:R-:W-:Y:S02]  /*9330*/  ISETP.NE.U32.AND P4, PT, R60, RZ, PT ;  /* 0x000000ff3c00720c */ /* 0x000fe40003f85070 */
[----:B------:R-:W-:Y:S01]  /*9340*/  ISETP.NE.U32.AND P2, PT, RZ, UR50, PT ;  /* 0x00000032ff007c0c */ /* 0x000fe2000bf45070 */
[----:B------:R-:W-:Y:S01]  /*9350*/  UISETP.NE.AND.EX UP1, UPT, UR61, URZ, UPT, UP0 ;  /* 0x000000ff3d00728c */ /* 0x000fe2000bf25300 */
[----:B------:R-:W-:Y:S01]  /*9360*/  ISETP.NE.AND.EX P4, PT, R61, RZ, PT, P4 ;  /* 0x000000ff3d00720c */ /* 0x000fe20003f85340 */
[----:B------:R-:W-:Y:S01]  /*9370*/  UPLOP3.LUT UP0, UPT, UPT, UPT, UPT, 0x40, 0x4 ;  /* 0x000000000004789c */ /* 0x000fe20003f0e870 */
[----:B------:R-:W-:Y:S05]  /*9380*/  ISETP.NE.AND.EX P2, PT, RZ, UR51, PT, P2 ;  /* 0x00000033ff007c0c */ /* 0x000fea000bf45320 */
[----:B------:R-:W-:Y:S06]  /*9390*/  UISETP.NE.AND UP2, UPT, UR4, URZ, UPT ;  /* 0x000000ff0400728c */ /* 0x000fec000bf45270 */
[----:B------:R-:W-:Y:S05]  /*93a0*/  PLOP3.LUT P1, PT, PT, PT, UP2, 0x80, 0x8 ;  /* 0x000000000008781c */ /* 0x000fea0003f2f028 */
[----:B------:R-:W-:Y:S06]  /*93b0*/  @UP2 UPLOP3.LUT UP0, UPT, UPT, UPT, UP1, 0x80, 0x8 ;  /* 0x000000000008289c */ /* 0x000fec0003f0f010 */
[----:B------:R-:W-:Y:S01]  /*93c0*/  PLOP3.LUT P0, PT, PT, PT, UP0, 0x80, 0x8 ;  /* 0x000000000008781c */ /* 0x000fe20003f0f008 */
[----:B------:R-:W-:Y:S01]  /*93d0*/  @!UPT UIADD3 URZ, UPT, UPT, URZ, URZ, URZ ;  /* 0x000000fffffff290 */ /* 0x000fe2000fffe0ff */
[----:B------:R-:W-:Y:S11]  /*93e0*/  BRA.U !UP1, `(.L_x_101) ;  /* 0x00000001093c7547 */ /* 0x000ff6000b800000 */
[----:B------:R-:W-:Y:S01]  /*93f0*/  UISETP.NE.U32.AND UP0, UPT, UR50, URZ, UPT ;  /* 0x000000ff3200728c */ /* 0x000fe2000bf05070 */
[----:B------:R-:W-:Y:S01]  /*9400*/  HFMA2 R0, -RZ, RZ, 0, 5.9604644775390625e-08 ;  /* 0x00000001ff007431 */ /* 0x000fe200000001ff */
[----:B------:R-:W1:Y:S01]  /*9410*/  LDCU.64 UR8, c[0x0][0x358] ;  /* 0x00006b00ff0877ac */ /* 0x000e620008000a00 */
[----:B------:R-:W-:Y:S01]  /*9420*/  IMAD.MOV.U32 R64, RZ, RZ, 0x1 ;  /* 0x00000001ff407424 */ /* 0x000fe200078e00ff */
[----:B------:R-:W-:Y:S06]  /*9430*/  UISETP.NE.AND.EX UP0, UPT, UR51, URZ, UPT, UP0 ;  /* 0x000000ff3300728c */ /* 0x000fec000bf05300 */
        /* <DEDUP_REMOVED lines=9> */
[----:B-12---:R-:W-:Y:S02]  /*94d0*/  @!P3 IMAD.U32 R27, RZ, RZ, UR4 ;  /* 0x00000004ff1bbe24 */ /* 0x006fe4000f8e00ff */
.L_x_101:
[----:B------:R-:W-:Y:S05]  /*94e0*/  @!P4 BRA `(.L_x_102) ;  /* 0x000000000024c947 */ /* 0x000fea0003800000 */
[----:B------:R-:W-:Y:S01]  /*94f0*/  ISETP.NE.U32.AND P3, PT, R42, RZ, PT ;  /* 0x000000ff2a00720c */ /* 0x000fe20003f65070 */
[----:B------:R-:W1:Y:S03]  /*9500*/  LDCU.64 UR4, c[0x0][0x358] ;  /* 0x00006b00ff0477ac */ /* 0x000e660008000a00 */
[----:B------:R-:W-:Y:S11]  /*9510*/  ISETP.NE.AND.EX P3, PT, R43, RZ, PT, P3 ;  /* 0x000000ff2b00720c */ /* 0x000ff60003f65330 */
[----:B------:R-:W-:Y:S02]  /*9520*/  @!UPT UIADD3 URZ, UPT, UPT, URZ, URZ, URZ ;  /* 0x000000fffffff290 */ /* 0x000fe4000fffe0ff */
[----:B------:R-:W2:Y:S01]  /*9530*/  @P3 LDC.64 R4, c[0x0][0x8a8] ;  /* 0x00022a00ff043b82 */ /* 0x000ea20000000a00 */
[----:B------:R-:W-:Y:S04]  /*9540*/  @P3 IMAD R0, R60, UR48, RZ ;  /* 0x000000303c003c24 */ /* 0x000fe8000f8e02ff */
[----:B--2---:R-:W-:Y:S05]  /*9550*/  @P3 IMAD.WIDE R4, R0, 0x4, R4 ;  /* 0x0000000400043825 */ /* 0x004fea00078e0204 */
[----:B-1---5:R1:W5:Y:S02]  /*9560*/  @P3 LDG.E R24, desc[UR4][R4.64] ;  /* 0x0000000404183981 */ /* 0x022364000c1e1900 */
[----:B-1----:R-:W2:Y:S02]  /*9570*/  @!P3 LDC R24, c[0x0][0x8a0] ;  /* 0x00022800ff18bb82 */ /* 0x002ea40000000800 */
.L_x_102:
[----:B-----5:R-:W-:Y:S01]  /*9580*/  FSETP.NEU.AND P4, PT, R27, RZ, PT ;  /* 0x000000ff1b00720b */ /* 0x020fe20003f8d000 */
[----:B------:R-:W1:Y:S01]  /*9590*/  LDCU.64 UR10, c[0x0][0xa90] ;  /* 0x00015200ff0a77ac */ /* 0x000e620008000a00 */
[----:B------:R-:W-:Y:S01]  /*95a0*/  SEL R5, RZ, 0xffffffff, P2 ;  /* 0xffffffffff057807 */ /* 0x000fe20001000000 */
[----:B------:R-:W-:Y:S01]  /*95b0*/  BSSY B1, `(.L_x_103) ;  /* 0x000004f000017945 */ /* 0x000fe20003800000 */
[----:B------:R-:W-:Y:S01]  /*95c0*/  @P1 LOP3.LUT P2, RZ, R64, 0xff, RZ, 0xc0, !PT ;  /* 0x000000ff40ff1812 */ /* 0x000fe2000784c0ff */
[----:B------:R-:W-:Y:S01]  /*95d0*/  IMAD.MOV.U32 R87, RZ, RZ, 0x1 ;  /* 0x00000001ff577424 */ /* 0x000fe200078e00ff */
[----:B------:R-:W-:Y:S01]  /*95e0*/  @P1 SEL R0, RZ, 0xffffffff, P4 ;  /* 0xffffffffff001807 */ /* 0x000fe20002000000 */
[----:B------:R-:W-:Y:S01]  /*95f0*/  USHF.L.U32 UR8, UR44, 0x6, URZ ;  /* 0x000000062c087899 */ /* 0x000fe200080006ff */
[----:B------:R-:W-:Y:S01]  /*9600*/  LOP3.LUT R70, R70, 0x1, RZ, 0x3c, !PT ;  /* 0x0000000146467812 */ /* 0x000fe200078e3cff */
[----:B------:R-:W-:Y:S01]  /*9610*/  IMAD.IADD R25, R23, 0x1, R2 ;  /* 0x0000000117197824 */ /* 0x000fe200078e0202 */
[----:B------:R-:W-:Y:S01]  /*9620*/  @P0 SEL R0, R5, R0, !P2 ;  /* 0x0000000005000207 */ /* 0x000fe20005000000 */
[----:B------:R-:W-:Y:S01]  /*9630*/  IMAD R85, R74, -0x10, R72 ;  /* 0xfffffff04a557824 */ /* 0x000fe200078e0248 */
[----:B------:R-:W-:Y:S01]  /*9640*/  LEA R86, R22, UR43, 0x3 ;  /* 0x0000002b16567c11 */ /* 0x000fe2000f8e18ff */
[----:B------:R-:W-:Y:S01]  /*9650*/  IMAD.U32 R82, RZ, RZ, UR8 ;  /* 0x00000008ff527e24 */ /* 0x000fe2000f8e00ff */
[----:B------:R-:W-:Y:S01]  /*9660*/  @P1 LOP3.LUT R0, R0, 0x1, RZ, 0xc0, !PT ;  /* 0x0000000100001812 */ /* 0x000fe200078ec0ff */
[----:B------:R-:W-:Y:S01]  /*9670*/  IMAD.MOV.U32 R88, RZ, RZ, RZ ;  /* 0x000000ffff587224 */ /* 0x000fe200078e00ff */
[----:B------:R-:W-:Y:S02]  /*9680*/  SHF.L.U32 R3, R69, 0x1f, RZ ;  /* 0x0000001f45037819 */ /* 0x000fe400000006ff */
[----:B------:R-:W-:Y:S02]  /*9690*/  CS2R R46, SRZ ;  /* 0x00000000002e7805 */ /* 0x000fe4000001ff00 */
[----:B------:R-:W-:Y:S02]  /*96a0*/  ISETP.NE.U32.OR P6, PT, R0, 0x1, !P1 ;  /* 0x000000010000780c */ /* 0x000fe40004fc5470 */
[----:B------:R-:W-:Y:S02]  /*96b0*/  CS2R R44, SRZ ;  /* 0x00000000002c7805 */ /* 0x000fe4000001ff00 */
[----:B------:R-:W-:Y:S02]  /*96c0*/  R2UR UR4, R78 ;  /* 0x000000004e0472ca */ /* 0x000fe400000e0000 */
[----:B------:R-:W-:Y:S02]  /*96d0*/  CS2R R50, SRZ ;  /* 0x0000000000327805 */ /* 0x000fe4000001ff00 */
[----:B------:R-:W-:Y:S02]  /*96e0*/  R2UR UR6, R77 ;  /* 0x000000004d0672ca */ /* 0x000fe400000e0000 */
[----:B------:R-:W-:Y:S02]  /*96f0*/  CS2R R48, SRZ ;  /* 0x0000000000307805 */ /* 0x000fe4000001ff00 */
[----:B------:R-:W-:Y:S02]  /*9700*/  R2UR UR12, R79 ;  /* 0x000000004f0c72ca */ /* 0x000fe400000e0000 */
[----:B------:R-:W-:Y:S02]  /*9710*/  CS2R R54, SRZ ;  /* 0x0000000000367805 */ /* 0x000fe4000001ff00 */
[----:B------:R-:W-:Y:S02]  /*9720*/  R2UR UR9, R76 ;  /* 0x000000004c0972ca */ /* 0x000fe400000e0000 */
[----:B------:R-:W-:Y:S02]  /*9730*/  CS2R R52, SRZ ;  /* 0x0000000000347805 */ /* 0x000fe4000001ff00 */
[----:B------:R-:W-:Y:S02]  /*9740*/  PLOP3.LUT P3, PT, PT, PT, UP1, 0x80, 0x8 ;  /* 0x000000000008781c */ /* 0x000fe40003f6f018 */
[----:B------:R-:W-:Y:S02]  /*9750*/  CS2R R58, SRZ ;  /* 0x00000000003a7805 */ /* 0x000fe4000001ff00 */
[----:B------:R-:W-:Y:S02]  /*9760*/  LOP3.LUT P5, R83, R64, 0xff, RZ, 0xc0, !PT ;  /* 0x000000ff40537812 */ /* 0x000fe400078ac0ff */
[----:B------:R-:W-:Y:S02]  /*9770*/  CS2R R56, SRZ ;  /* 0x0000000000387805 */ /* 0x000fe4000001ff00 */
[----:B------:R-:W-:Y:S01]  /*9780*/  @P6 SHF.L.U32 R4, R70, 0x1f, RZ ;  /* 0x0000001f46046819 */ /* 0x000fe200000006ff */
[----:B------:R-:W-:Y:S01]  /*9790*/  UIMAD.WIDE.U32 UR4, UR8, UR4, URZ ;  /* 0x00000004080472a5 */ /* 0x000fe2000f8e00ff */
[----:B------:R-:W-:Y:S02]  /*97a0*/  SEL R0, RZ, 0xffffffff, P4 ;  /* 0xffffffffff007807 */ /* 0x000fe40002000000 */
[----:B------:R-:W3:Y:S01]  /*97b0*/  @P6 SYNCS.PHASECHK.TRANS64.TRYWAIT P1, [UR43+0x60], R4 ;  /* 0x00006004ff0065a7 */ /* 0x000ee2000802112b */
[----:B------:R-:W-:Y:S01]  /*97c0*/  UISETP.NE.AND UP0, UPT, UR12, 0x1, UPT ;  /* 0x000000010c00788c */ /* 0x000fe2000bf05270 */
[----:B------:R-:W-:Y:S02]  /*97d0*/  P2R R84, PR, RZ, 0x40 ;  /* 0x00000040ff547803 */ /* 0x000fe40000000000 */
[----:B------:R-:W-:Y:S01]  /*97e0*/  UMOV UR4, UR5 ;  /* 0x0000000500047c82 */ /* 0x000fe20008000000 */
[----:B------:R-:W-:Y:S01]  /*97f0*/  @P3 SEL R0, R5, R0, !P5 ;  /* 0x0000000005003207 */ /* 0x000fe20006800000 */
[----:B------:R-:W-:Y:S03]  /*9800*/  USHF.R.U32.HI UR4, URZ, UR6, UR4 ;  /* 0x00000006ff047299 */ /* 0x000fe60008011604 */
[----:B------:R-:W-:Y:S01]  /*9810*/  LOP3.LUT R0, R0, 0x1, RZ, 0xc0, !PT ;  /* 0x0000000100007812 */ /* 0x000fe200078ec0ff */
[----:B------:R-:W-:Y:S02]  /*9820*/  USEL UR4, UR8, UR4, !UP0 ;  /* 0x0000000408047287 */ /* 0x000fe4000c000000 */
[----:B------:R-:W-:Y:S01]  /*9830*/  UISETP.NE.AND UP0, UPT, UR9, 0x1, UPT ;  /* 0x000000010900788c */ /* 0x000fe2000bf05270 */
[----:B------:R4:W2:Y:S03]  /*9840*/  SYNCS.PHASECHK.TRANS64.TRYWAIT P0, [R86+URZ+0xc0], R3 ;  /* 0x0000c003560075a7 */ /* 0x0008a600080011ff */
[----:B------:R-:W-:Y:S02]  /*9850*/  IMAD.U32 R81, RZ, RZ, UR4 ;  /* 0x00000004ff517e24 */ /* 0x000fe4000f8e00ff */
[----:B------:R-:W-:Y:S01]  /*9860*/  PLOP3.LUT P2, PT, PT, PT, UP0, 0x80, 0x8 ;  /* 0x000000000008781c */ /* 0x000fe20003f4f008 */
[----:B------:R-:W-:Y:S02]  /*9870*/  IMAD R7, RZ, RZ, -UR4 ;  /* 0x80000004ff077e24 */ /* 0x000fe4000f8e02ff */
[----:B------:R-:W-:Y:S02]  /*9880*/  IMAD.U32 R80, RZ, RZ, UR4 ;  /* 0x00000004ff507e24 */ /* 0x000fe4000f8e00ff */
[----:B------:R-:W-:Y:S01]  /*9890*/  IMAD R82, R7, UR12, R82 ;  /* 0x0000000c07527c24 */ /* 0x000fe2000f8e0252 */
[----:B---3--:R-:W-:Y:S01]  /*98a0*/  @P6 SEL R87, RZ, 0x1, !P1 ;  /* 0x00000001ff576807 */ /* 0x008fe20004800000 */
[----:B-1----:R-:W-:Y:S07]  /*98b0*/  UIMAD.WIDE.U32 UR6, UR4, UR10, URZ ;  /* 0x0000000a040672a5 */ /* 0x002fee000f8e00ff */
[----:B------:R-:W-:Y:S02]  /*98c0*/  UMOV UR5, UR7 ;  /* 0x0000000700057c82 */ /* 0x000fe40008000000 */
[----:B------:R-:W-:Y:S06]  /*98d0*/  USHF.R.U32.HI UR5, URZ, UR11, UR5 ;  /* 0x0000000bff057299 */ /* 0x000fec0008011605 */
[----:B------:R-:W-:Y:S02]  /*98e0*/  SEL R81, R81, UR5, !P2 ;  /* 0x0000000551517c07 */ /* 0x000fe4000d000000 */
[----:B------:R-:W-:Y:S03]  /*98f0*/  ISETP.NE.U32.AND P2, PT, R0, 0x1, PT ;  /* 0x000000010000780c */ /* 0x000fe60003f45070 */
[----:B------:R-:W-:Y:S01]  /*9900*/  IMAD.MOV R5, RZ, RZ, -R81 ;  /* 0x000000ffff057224 */ /* 0x000fe200078e0a51 */
[----:B------:R-:W-:Y:S03]  /*9910*/  P2R R89, PR, RZ, 0x4 ;  /* 0x00000004ff597803 */ /* 0x000fe60000000000 */
[----:B------:R-:W-:Y:S01]  /*9920*/  IMAD R80, R5, UR9, R80 ;  /* 0x0000000905507c24 */ /* 0x000fe2000f8e0250 */
[----:B--2-4-:R-:W-:Y:S06]  /*9930*/  @!P6 BRA `(.L_x_104) ;  /* 0x000000000058e947 */ /* 0x014fec0003800000 */
[----:B------:R-:W-:Y:S01]  /*9940*/  IMAD.MOV.U32 R47, RZ, RZ, RZ ;  /* 0x000000ffff2f7224 */ /* 0x000fe200078e00ff */
[----:B------:R-:W-:Y:S01]  /*9950*/  ISETP.NE.AND P1, PT, R87, RZ, PT ;  /* 0x000000ff5700720c */ /* 0x000fe20003f25270 */
[----:B------:R-:W-:Y:S01]  /*9960*/  BSSY B0, `(.L_x_105) ;  /* 0x000000c000007945 */ /* 0x000fe20003800000 */
[----:B------:R-:W-:Y:S02]  /*9970*/  CS2R R58, SRZ ;  /* 0x00000000003a7805 */ /* 0x000fe4000001ff00 */
[----:B------:R-:W-:Y:S02]  /*9980*/  CS2R R56, SRZ ;  /* 0x0000000000387805 */ /* 0x000fe4000001ff00 */
[----:B------:R-:W-:Y:S02]  /*9990*/  CS2R R54, SRZ ;  /* 0x0000000000367805 */ /* 0x000fe4000001ff00 */
[----:B------:R-:W-:Y:S02]  /*99a0*/  CS2R R52, SRZ ;  /* 0x0000000000347805 */ /* 0x000fe4000001ff00 */
[----:B------:R-:W-:Y:S02]  /*99b0*/  CS2R R50, SRZ ;  /* 0x0000000000327805 */ /* 0x000fe4000001ff00 */
[----:B------:R-:W-:Y:S02]  /*99c0*/  CS2R R48, SRZ ;  /* 0x0000000000307805 */ /* 0x000fe4000001ff00 */
[----:B------:R-:W-:Y:S01]  /*99d0*/  CS2R R44, SRZ ;  /* 0x00000000002c7805 */ /* 0x000fe2000001ff00 */
[----:B------:R-:W-:Y:S06]  /*99e0*/  @P1 BRA `(.L_x_106) ;  /* 0x00000000000c1947 */ /* 0x000fec0003800000 */
[----:B------:R-:W-:Y:S04]  /*99f0*/  SHF.L.U32 R5, R70, 0x1f, RZ ;  /* 0x0000001f46057819 */ /* 0x000fe800000006ff */
[----:B------:R-:W1:Y:S02]  /*9a00*/  SYNCS.PHASECHK.TRANS64.TRYWAIT P1, [UR43+0x60], R5 ;  /* 0x00006005ff0075a7 */ /* 0x000e64000802112b */
[----:B-1----:R-:W-:Y:S05]  /*9a10*/  @!P1 BRA `(.L_x_107) ;  /* 0x0000003000e89947 */ /* 0x002fea0003800000 */
.L_x_106:
[----:B------:R-:W-:Y:S05]  /*9a20*/  BSYNC B0 ;  /* 0x0000000000007941 */ /* 0x000fea0003800000 */
.L_x_105:
[----:B------:R-:W-:Y:S01]  /*9a30*/  ISETP.NE.AND P1, PT, R89, RZ, PT ;  /* 0x000000ff5900720c */ /* 0x000fe20003f25270 */
[----:B------:R-:W-:Y:S11]  /*9a40*/  HFMA2 R88, -RZ, RZ, 0, 5.9604644775390625e-08 ;  /* 0x00000001ff587431 */ /* 0x000ff600000001ff */
[----:B------:R-:W-:Y:S01]  /*9a50*/  @!UPT UIADD3 URZ, UPT, UPT, URZ, URZ, URZ ;  /* 0x000000fffffff290 */ /* 0x000fe2000fffe0ff */
[----:B------:R2:W3:Y:S04]  /*9a60*/  @P1 LDS.128 R56, [R73] ;  /* 0x0000000049381984 */ /* 0x0004e80000000c00 */
[----:B------:R2:W4:Y:S04]  /*9a70*/  @P1 LDS.128 R52, [R72+0x10] ;  /* 0x0000100048341984 */ /* 0x0005280000000c00 */
[----:B------:R2:W1:Y:S04]  /*9a80*/  @P1 LDS.128 R48, [R71+0x20] ;  /* 0x0000200047301984 */ /* 0x0004680000000c00 */
[----:B------:R2:W1:Y:S02]  /*9a90*/  @P1 LDS.128 R44, [R85+0x30] ;  /* 0x00003000552c1984 */ /* 0x0004640000000c00 */
.L_x_104:
[----:B------:R-:W-:Y:S05]  /*9aa0*/  BSYNC B1 ;  /* 0x0000000000017941 */ /* 0x000fea0003800000 */
.L_x_103:
[----:B-1----:R-:W-:Y:S04]  /*9ab0*/  SHF.R.U32.HI R0, RZ, 0x15, R25 ;  /* 0x00000015ff007819 */ /* 0x002fe80000011619 */
[----:B------:R-:W-:Y:S01]  /*9ac0*/  LOP3.LUT P1, RZ, R0, 0x3, R65, 0x48, !PT ;  /* 0x0000000300ff7812 */ /* 0x000fe20007824841 */
[----:B------:R-:W-:Y:S01]  /*9ad0*/  @!UPT UIADD3 URZ, UPT, UPT, URZ, URZ, URZ ;  /* 0x000000fffffff290 */ /* 0x000fe2000fffe0ff */
[----:B------:R-:W-:Y:S11]  /*9ae0*/  @P0 BRA `(.L_x_108) ;  /* 0x0000000000080947 */ /* 0x000ff60003800000 */
[----:B------:R-:W1:Y:S02]  /*9af0*/  SYNCS.PHASECHK.TRANS64.TRYWAIT P0, [R86+URZ+0xc0], R3 ;  /* 0x0000c003560075a7 */ /* 0x000e6400080011ff */
[----:B-1----:R-:W-:Y:S05]  /*9b00*/  @!P0 BRA `(.L_x_109) ;  /* 0x0000003000c48947 */ /* 0x002fea0003800000 */
.L_x_108:
[----:B------:R-:W-:Y:S05]  /*9b10*/  @!P1 BRA `(.L_x_110) ;  /* 0x0000000000409947 */ /* 0x000fea0003800000 */
[----:B------:R-:W1:Y:S01]  /*9b20*/  LDCU.64 UR8, c[0x4][0x70] ;  /* 0x01000e00ff0877ac */ /* 0x000e620008000a00 */
[----:B------:R-:W-:Y:S01]  /*9b30*/  MOV R3, 0x0 ;  /* 0x0000000000037802 */ /* 0x000fe20000000f00 */
[----:B------:R-:W-:Y:S02]  /*9b40*/  HFMA2 R12, -RZ, RZ, 0, 5.9604644775390625e-08 ;  /* 0x00000001ff0c7431 */ /* 0x000fe400000001ff */
[----:B------:R-:W-:Y:S02]  /*9b50*/  IMAD.MOV.U32 R8, RZ, RZ, 0x192 ;  /* 0x00000192ff087424 */ /* 0x000fe400078e00ff */
[----:B------:R-:W-:Y:S01]  /*9b60*/  IMAD.MOV.U32 R13, RZ, RZ, RZ ;  /* 0x000000ffff0d7224 */ /* 0x000fe200078e00ff */
[----:B------:R-:W5:Y:S01]  /*9b70*/  LDCU.64 UR6, c[0x4][0x78] ;  /* 0x01000f00ff0677ac */ /* 0x000f620008000a00 */
[----:B------:R-:W2:Y:S01]  /*9b80*/  LDC.64 R2, c[0x4][R3] ;  /* 0x0100000003027b82 */ /* 0x000ea20000000a00 */
[----:B------:R-:W3:Y:S01]  /*9b90*/  LDCU.64 UR4, c[0x4][0x10] ;  /* 0x01000200ff0477ac */ /* 0x000ee20008000a00 */
[----:B-1----:R-:W-:Y:S01]  /*9ba0*/  MOV R5, UR9 ;  /* 0x0000000900057c02 */ /* 0x002fe20008000f00 */
[----:B------:R-:W-:Y:S01]  /*9bb0*/  IMAD.U32 R4, RZ, RZ, UR8 ;  /* 0x00000008ff047e24 */ /* 0x000fe2000f8e00ff */
[----:B-----5:R-:W-:Y:S01]  /*9bc0*/  MOV R7, UR7 ;  /* 0x0000000700077c02 */ /* 0x020fe20008000f00 */
[----:B------:R-:W-:Y:S01]  /*9bd0*/  IMAD.U32 R6, RZ, RZ, UR6 ;  /* 0x00000006ff067e24 */ /* 0x000fe2000f8e00ff */
[----:B---3--:R-:W-:Y:S01]  /*9be0*/  MOV R11, UR5 ;  /* 0x00000005000b7c02 */ /* 0x008fe20008000f00 */
[----:B------:R-:W-:Y:S02]  /*9bf0*/  IMAD.U32 R10, RZ, RZ, UR4 ;  /* 0x00000004ff0a7e24 */ /* 0x000fe4000f8e00ff */
[----:B------:R-:W-:Y:S07]  /*9c00*/  LEPC R20, `(.L_x_110) ;  /* 0x000000001014794e */ /* 0x000fee0000000000 */
[----:B--2-4-:R-:W-:Y:S05]  /*9c10*/  CALL.ABS.NOINC R2 ;  /* 0x0000000002007343 */ /* 0x014fea0003c00000 */
.L_x_110:
[----:B---3--:R-:W-:Y:S01]  /*9c20*/  LOP3.LUT R20, R56, 0xffffe000, RZ, 0xc0, !PT ;  /* 0xffffe00038147812 */ /* 0x008fe200078ec0ff */
[----:B------:R-:W-:Y:S05]  /*9c30*/  WARPSYNC.ALL ;  /* 0x0000000000007948 */ /* 0x000fea0003800000 */
[----:B------:R-:W-:Y:S01]  /*9c40*/  R2UR UR4, R25 ;  /* 0x00000000190472ca */ /* 0x000fe200000e0000 */
[----:B------:R-:W-:Y:S01]  /*9c50*/  BSSY.RECONVERGENT B0, `(.L_x_111) ;  /* 0x0000060000007945 */ /* 0x000fe20003800200 */
[----:B------:R-:W-:Y:S02]  /*9c60*/  LOP3.LUT R21, R57, 0xffffe000, RZ, 0xc0, !PT ;  /* 0xffffe00039157812 */ /* 0x000fe400078ec0ff */
[----:B------:R-:W-:Y:S02]  /*9c70*/  LOP3.LUT R26, R58, 0xffffe000, RZ, 0xc0, !PT ;  /* 0xffffe0003a1a7812 */ /* 0x000fe400078ec0ff */
[----:B----4-:R-:W-:Y:S02]  /*9c80*/  LOP3.LUT R33, R52, 0xffffe000, RZ, 0xc0, !PT ;  /* 0xffffe00034217812 */ /* 0x010fe400078ec0ff */
[----:B------:R-:W-:Y:S05]  /*9c90*/  ISETP.NE.AND P0, PT, R75, RZ, PT ;  /* 0x000000ff4b00720c */ /* 0x000fea0003f05270 */
[----:B------:R-:W1:Y:S02]  /*9ca0*/  LDTM.x16 R4, tmem[UR4] ;  /* 0x00000004000479ee */ /* 0x000e640008240000 */
[C---:B-1----:R-:W-:Y:S01]  /*9cb0*/  FMUL R0, R24.reuse, R4 ;  /* 0x0000000418007220 */ /* 0x042fe20000400000 */
[C---:B------:R-:W-:Y:S01]  /*9cc0*/  FMUL R2, R24.reuse, R5 ;  /* 0x0000000518027220 */ /* 0x040fe20000400000 */
[C---:B------:R-:W-:Y:S01]  /*9cd0*/  FMUL R3, R24.reuse, R6 ;  /* 0x0000000618037220 */ /* 0x040fe20000400000 */
[----:B------:R-:W-:Y:S01]  /*9ce0*/  FMUL R7, R24, R7 ;  /* 0x0000000718077220 */ /* 0x000fe20000400000 */
[----:B------:R-:W-:Y:S01]  /*9cf0*/  FFMA R28, R27, R20, R0 ;  /* 0x000000141b1c7223 */ /* 0x000fe20000000000 */
[----:B------:R-:W-:Y:S01]  /*9d00*/  LOP3.LUT R20, R59, 0xffffe000, RZ, 0xc0, !PT ;  /* 0xffffe0003b147812 */ /* 0x000fe200078ec0ff */
[C---:B------:R-:W-:Y:S01]  /*9d10*/  FFMA R29, R27.reuse, R21, R2 ;  /* 0x000000151b1d7223 */ /* 0x040fe20000000002 */
[----:B------:R-:W-:Y:S01]  /*9d20*/  LOP3.LUT R21, R54, 0xffffe000, RZ, 0xc0, !PT ;  /* 0xffffe00036157812 */ /* 0x000fe200078ec0ff */
[----:B------:R-:W-:Y:S01]  /*9d30*/  FFMA R30, R27, R26, R3 ;  /* 0x0000001a1b1e7223 */ /* 0x000fe20000000003 */
[----:B------:R-:W-:Y:S01]  /*9d40*/  LOP3.LUT R26, R53, 0xffffe000, RZ, 0xc0, !PT ;  /* 0xffffe000351a7812 */ /* 0x000fe200078ec0ff */
[----:B------:R-:W-:Y:S01]  /*9d50*/  FFMA R31, R27, R20, R7 ;  /* 0x000000141b1f7223 */ /* 0x000fe20000000007 */
[----:B------:R-:W-:Y:S01]  /*9d60*/  LOP3.LUT R20, R55, 0xffffe000, RZ, 0xc0, !PT ;  /* 0xffffe00037147812 */ /* 0x000fe200078ec0ff */
[C---:B------:R-:W-:Y:S01]  /*9d70*/  FMUL R4, R24.reuse, R8 ;  /* 0x0000000818047220 */ /* 0x040fe20000400000 */
[----:B------:R-:W-:Y:S01]  /*9d80*/  F2FP.TF32.F32.PACK_B R28, R28 ;  /* 0x0000001cff1c723e */ /* 0x000fe200024050ff */
[C---:B------:R-:W-:Y:S01]  /*9d90*/  FMUL R5, R24.reuse, R9 ;  /* 0x0000000918057220 */ /* 0x040fe20000400000 */
[----:B------:R-:W-:Y:S01]  /*9da0*/  F2FP.TF32.F32.PACK_B R29, R29 ;  /* 0x0000001dff1d723e */ /* 0x000fe200024050ff */
[C---:B------:R-:W-:Y:S01]  /*9db0*/  FMUL R6, R24.reuse, R10 ;  /* 0x0000000a18067220 */ /* 0x040fe20000400000 */
[----:B------:R-:W-:Y:S01]  /*9dc0*/  FMUL R11, R24, R11 ;  /* 0x0000000b180b7220 */ /* 0x000fe20000400000 */
[----:B------:R-:W-:Y:S01]  /*9dd0*/  F2FP.TF32.F32.PACK_B R30, R30 ;  /* 0x0000001eff1e723e */ /* 0x000fe200024050ff */
[C---:B------:R-:W-:Y:S01]  /*9de0*/  FFMA R4, R27.reuse, R33, R4 ;  /* 0x000000211b047223 */ /* 0x040fe20000000004 */
[----:B------:R-:W-:Y:S01]  /*9df0*/  F2FP.TF32.F32.PACK_B R31, R31 ;  /* 0x0000001fff1f723e */ /* 0x000fe200024050ff */
[C---:B------:R-:W-:Y:S01]  /*9e00*/  FFMA R5, R27.reuse, R26, R5 ;  /* 0x0000001a1b057223 */ /* 0x040fe20000000005 */
[C---:B------:R-:W-:Y:S01]  /*9e10*/  FFMA R6, R27.reuse, R21, R6 ;  /* 0x000000151b067223 */ /* 0x040fe20000000006 */
[----:B------:R-:W-:Y:S01]  /*9e20*/  FFMA R7, R27, R20, R11 ;  /* 0x000000141b077223 */ /* 0x000fe2000000000b */
[----:B------:R-:W-:Y:S01]  /*9e30*/  LOP3.LUT R33, R48, 0xffffe000, RZ, 0xc0, !PT ;  /* 0xffffe00030217812 */ /* 0x000fe200078ec0ff */
[----:B------:R1:W-:Y:S01]  /*9e40*/  STS.128 [R73], R28 ;  /* 0x0000001c49007388 */ /* 0x0003e20000000c00 */
[----:B------:R-:W-:Y:S01]  /*9e50*/  LOP3.LUT R26, R49, 0xffffe000, RZ, 0xc0, !PT ;  /* 0xffffe000311a7812 */ /* 0x000fe200078ec0ff */
[C---:B------:R-:W-:Y:S01]  /*9e60*/  FMUL R8, R24.reuse, R12 ;  /* 0x0000000c18087220 */ /* 0x040fe20000400000 */
[----:B------:R-:W-:Y:S01]  /*9e70*/  FMUL R9, R24, R13 ;  /* 0x0000000d18097220 */ /* 0x000fe20000400000 */
[----:B------:R-:W-:Y:S01]  /*9e80*/  LOP3.LUT R21, R50, 0xffffe000, RZ, 0xc0, !PT ;  /* 0xffffe00032157812 */ /* 0x000fe200078ec0ff */
[C---:B------:R-:W-:Y:S01]  /*9e90*/  FMUL R10, R24.reuse, R14 ;  /* 0x0000000e180a7220 */ /* 0x040fe20000400000 */
[----:B------:R-:W-:Y:S01]  /*9ea0*/  LOP3.LUT R20, R51, 0xffffe000, RZ, 0xc0, !PT ;  /* 0xffffe00033147812 */ /* 0x000fe200078ec0ff */
[----:B------:R-:W-:Y:S01]  /*9eb0*/  FMUL R15, R24, R15 ;  /* 0x0000000f180f7220 */ /* 0x000fe20000400000 */
[----:B------:R-:W-:Y:S01]  /*9ec0*/  F2FP.TF32.F32.PACK_B R4, R4 ;  /* 0x00000004ff04723e */ /* 0x000fe200024050ff */
[C---:B------:R-:W-:Y:S01]  /*9ed0*/  FFMA R8, R27.reuse, R33, R8 ;  /* 0x000000211b087223 */ /* 0x040fe20000000008 */
[----:B------:R-:W-:Y:S01]  /*9ee0*/  F2FP.TF32.F32.PACK_B R5, R5 ;  /* 0x00000005ff05723e */ /* 0x000fe200024050ff */
[C---:B------:R-:W-:Y:S01]  /*9ef0*/  FFMA R9, R27.reuse, R26, R9 ;  /* 0x0000001a1b097223 */ /* 0x040fe20000000009 */
[----:B------:R-:W-:Y:S01]  /*9f00*/  F2FP.TF32.F32.PACK_B R6, R6 ;  /* 0x00000006ff06723e */ /* 0x000fe200024050ff */
[C---:B------:R-:W-:Y:S01]  /*9f10*/  FFMA R10, R27.reuse, R21, R10 ;  /* 0x000000151b0a7223 */ /* 0x040fe2000000000a */
[----:B------:R-:W-:Y:S01]  /*9f20*/  F2FP.TF32.F32.PACK_B R7, R7 ;  /* 0x00000007ff07723e */ /* 0x000fe200024050ff */
[----:B------:R-:W-:Y:S01]  /*9f30*/  FFMA R11, R27, R20, R15 ;  /* 0x000000141b0b7223 */ /* 0x000fe2000000000f */
[----:B------:R-:W-:Y:S01]  /*9f40*/  LOP3.LUT R33, R44, 0xffffe000, RZ, 0xc0, !PT ;  /* 0xffffe0002c217812 */ /* 0x000fe200078ec0ff */
[C---:B------:R-:W-:Y:S01]  /*9f50*/  FMUL R12, R24.reuse, R16 ;  /* 0x00000010180c7220 */ /* 0x040fe20000400000 */
[----:B------:R-:W-:Y:S01]  /*9f60*/  LOP3.LUT R26, R45, 0xffffe000, RZ, 0xc0, !PT ;  /* 0xffffe0002d1a7812 */ /* 0x000fe200078ec0ff */
[----:B------:R1:W-:Y:S01]  /*9f70*/  STS.128 [R72+0x10], R4 ;  /* 0x0000100448007388 */ /* 0x0003e20000000c00 */
        /* <DEDUP_REMOVED lines=13> */
[----:B------:R-:W-:Y:S02]  /*a050*/  F2FP.TF32.F32.PACK_B R12, R12 ;  /* 0x0000000cff0c723e */ /* 0x000fe400024050ff */
[----:B------:R-:W-:Y:S01]  /*a060*/  F2FP.TF32.F32.PACK_B R13, R13 ;  /* 0x0000000dff0d723e */ /* 0x000fe200024050ff */
[----:B------:R1:W-:Y:S01]  /*a070*/  STS.128 [R71+0x20], R8 ;  /* 0x0000200847007388 */ /* 0x0003e20000000c00 */
[----:B------:R-:W-:Y:S02]  /*a080*/  F2FP.TF32.F32.PACK_B R14, R14 ;  /* 0x0000000eff0e723e */ /* 0x000fe400024050ff */
[----:B------:R-:W-:Y:S05]  /*a090*/  F2FP.TF32.F32.PACK_B R15, R15 ;  /* 0x0000000fff0f723e */ /* 0x000fea00024050ff */
[----:B------:R1:W-:Y:S01]  /*a0a0*/  STS.128 [R85+0x30], R12 ;  /* 0x0000300c55007388 */ /* 0x0003e20000000c00 */
[----:B------:R-:W-:Y:S01]  /*a0b0*/  @!PT LDS RZ, [RZ] ;  /* 0x00000000fffff984 */ /* 0x000fe20000000800 */
[----:B------:R-:W-:Y:S01]  /*a0c0*/  @!PT LDS RZ, [RZ] ;  /* 0x00000000fffff984 */ /* 0x000fe20000000800 */
[----:B------:R-:W-:Y:S01]  /*a0d0*/  @!PT LDS RZ, [RZ] ;  /* 0x00000000fffff984 */ /* 0x000fe20000000800 */
[----:B------:R-:W-:Y:S01]  /*a0e0*/  @!PT LDS RZ, [RZ] ;  /* 0x00000000fffff984 */ /* 0x000fe20000000800 */
[----:B------:R3:W-:Y:S07]  /*a0f0*/  MEMBAR.ALL.CTA ;  /* 0x0000000000007992 */ /* 0x0007ee0000008000 */
[----:B---3--:R-:W3:Y:S02]  /*a100*/  FENCE.VIEW.ASYNC.S ;  /* 0x00000000000073c6 */ /* 0x008ee40000000000 */
[----:B---3--:R-:W-:Y:S06]  /*a110*/  BAR.SYNC.DEFER_BLOCKING 0x1, 0x80 ;  /* 0x0042000000007b1d */ /* 0x008fec0000010000 */
[----:B------:R-:W-:Y:S05]  /*a120*/  @P0 BRA `(.L_x_112) ;  /* 0x0000000000480947 */ /* 0x000fea0003800000 */
[----:B------:R-:W-:Y:S01]  /*a130*/  UIADD3 UR4, UPT, UPT, UR43, 0x200, URZ ;  /* 0x000002002b047890 */ /* 0x000fe2000fffe0ff */
[----:B------:R-:W-:Y:S01]  /*a140*/  R2UR UR10, R82 ;  /* 0x00000000520a72ca */ /* 0x000fe200000e0000 */
[----:B------:R-:W-:Y:S01]  /*a150*/  UMOV UR9, UR45 ;  /* 0x0000002d00097c82 */ /* 0x000fe20008000000 */
[----:B------:R-:W-:Y:S01]  /*a160*/  R2UR UR11, R80 ;  /* 0x00000000500b72ca */ /* 0x000fe200000e0000 */
[----:B------:R-:W-:Y:S01]  /*a170*/  UIADD3 UR6, UPT, UPT, UR43, 0x1200, URZ ;  /* 0x000012002b067890 */ /* 0x000fe2000fffe0ff */
[----:B------:R-:W-:Y:S01]  /*a180*/  R2UR UR12, R81 ;  /* 0x00000000510c72ca */ /* 0x000fe200000e0000 */
[----:B------:R-:W-:Y:S01]  /*a190*/  IMAD.U32 R67, RZ, RZ, UR4 ;  /* 0x00000004ff437e24 */ /* 0x000fe2000f8e00ff */
[----:B------:R-:W-:Y:S02]  /*a1a0*/  UIADD3 UR4, UP0, UPT, UR62, 0x680, URZ ;  /* 0x000006803e047890 */ /* 0x000fe4000ff1e0ff */
[----:B------:R-:W-:Y:S02]  /*a1b0*/  UIADD3 UR7, UPT, UPT, UR45, 0x40, URZ ;  /* 0x000000402d077890 */ /* 0x000fe4000fffe0ff */
[----:B------:R-:W-:Y:S01]  /*a1c0*/  R2UR UR8, R67 ;  /* 0x00000000430872ca */ /* 0x000fe200000e0000 */
[----:B------:R-:W-:Y:S11]  /*a1d0*/  UIADD3.X UR5, UPT, UPT, URZ, UR63, URZ, UP0, !UPT ;  /* 0x0000003fff057290 */ /* 0x000ff600087fe4ff */
[----:B------:R-:W-:Y:S01]  /*a1e0*/  @!UPT UIADD3 URZ, UPT, UPT, URZ, URZ, URZ ;  /* 0x000000fffffff290 */ /* 0x000fe2000fffe0ff */
[----:B------:R3:W-:Y:S02]  /*a1f0*/  UTMASTG.4D.IM2COL [UR8], [UR4] ;  /* 0x00000008040073b5 */ /* 0x0007e40008058000 */
[----:B---3--:R-:W-:Y:S01]  /*a200*/  UMOV UR8, UR6 ;  /* 0x0000000600087c82 */ /* 0x008fe20008000000 */
[----:B------:R-:W-:Y:S02]  /*a210*/  UMOV UR9, UR7 ;  /* 0x0000000700097c82 */ /* 0x000fe40008000000 */
[----:B------:R3:W-:Y:S01]  /*a220*/  UTMASTG.4D.IM2COL [UR8], [UR4] ;  /* 0x00000008040073b5 */ /* 0x0007e20008058000 */
[----:B------:R0:W-:Y:S01]  /*a230*/  UTMACMDFLUSH ;  /* 0x00000000000079b7 */ /* 0x0001e20000000000 */
[----:B---3--:R-:W-:Y:S04]  /*a240*/  DEPBAR.LE SB0, 0x1 ;  /* 0x000080400000791a */ /* 0x008fe80000000000 */
.L_x_112:
[----:B------:R-:W-:Y:S05]  /*a250*/  BSYNC.RECONVERGENT B0 ;  /* 0x0000000000007941 */ /* 0x000fea0003800200 */
.L_x_111:
[----:B------:R-:W-:Y:S01]  /*a260*/  BAR.SYNC.DEFER_BLOCKING 0x1, 0x80 ;  /* 0x0042000000007b1d */ /* 0x000fe20000010000 */
[----:B------:R-:W-:Y:S01]  /*a270*/  ISETP.NE.AND P1, PT, R84, RZ, PT ;  /* 0x000000ff5400720c */ /* 0x000fe20003f25270 */
[----:B------:R-:W-:Y:S01]  /*a280*/  UISETP.NE.AND UP0, UPT, UR49, URZ, UPT ;  /* 0x000000ff3100728c */ /* 0x000fe2000bf05270 */
[----:B------:R-:W-:Y:S11]  /*a290*/  LEA R3, R88, UR43, 0x3 ;  /* 0x0000002b58037c11 */ /* 0x000ff6000f8e18ff */
[----:B-1----:R-:W-:Y:S01]  /*a2a0*/  @P1 SHF.L.U32 R4, R70, 0x1f, RZ ;  /* 0x0000001f46041819 */ /* 0x002fe200000006ff */
[----:B------:R-:W-:Y:S06]  /*a2b0*/  BRA.U !UP0, `(.L_x_113) ;  /* 0x0000000108247547 */ /* 0x000fec000b800000 */
[----:B------:R-:W1:Y:S01]  /*a2c0*/  S2R R0, SR_CgaCtaId ;  /* 0x0000000000007919 */ /* 0x000e620000008800 */
[----:B------:R-:W-:Y:S01]  /*a2d0*/  IMAD.U32 R2, RZ, RZ, UR47 ;  /* 0x0000002fff027e24 */ /* 0x000fe2000f8e00ff */
[----:B------:R-:W-:Y:S04]  /*a2e0*/  UIADD3 UR4, UPT, UPT, UR47, 0x1, URZ ;  /* 0x000000012f047890 */ /* 0x000fe8000fffe0ff */
[----:B------:R-:W-:Y:S01]  /*a2f0*/  @P1 LEA R2, R2, UR43, 0x3 ;  /* 0x0000002b02021c11 */ /* 0x000fe2000f8e18ff */
[----:B------:R-:W-:Y:S04]  /*a300*/  UISETP.NE.AND UP0, UPT, UR4, 0x4, UPT ;  /* 0x000000040400788c */ /* 0x000fe8000bf05270 */
[----:B------:R-:W-:Y:S01]  /*a310*/  @P1 VIADD R5, R2, 0x80 ;  /* 0x0000008002051836 */ /* 0x000fe20000000000 */
[----:B------:R-:W-:Y:S04]  /*a320*/  USEL UR47, UR4, URZ, UP0 ;  /* 0x000000ff042f7287 */ /* 0x000fe80008000000 */
[----:B-1----:R-:W-:Y:S04]  /*a330*/  @P1 PRMT R0, R0, 0x654, R5 ;  /* 0x0000065400001816 */ /* 0x002fe80000000005 */
[----:B------:R1:W-:Y:S04]  /*a340*/  @P1 SYNCS.ARRIVE.TRANS64.RED.A1T0 RZ, [R0+URZ], RZ ;  /* 0x000000ff00ff19a7 */ /* 0x0003e800081004ff */
.L_x_113:
[----:B------:R-:W3:Y:S01]  /*a350*/  @P1 SYNCS.PHASECHK.TRANS64.TRYWAIT P0, [R3+URZ+0x60], R4 ;  /* 0x00006004030015a7 */ /* 0x000ee200080011ff */
[----:B------:R-:W-:Y:S01]  /*a360*/  BSSY B1, `(.L_x_114) ;  /* 0x0000016000017945 */ /* 0x000fe20003800000 */
[----:B---3--:R-:W-:Y:S03]  /*a370*/  @P1 SEL R87, RZ, 0x1, !P0 ;  /* 0x00000001ff571807 */ /* 0x008fe60004000000 */
[----:B------:R-:W-:Y:S05]  /*a380*/  @!P1 BRA `(.L_x_115) ;  /* 0x00000000004c9947 */ /* 0x000fea0003800000 */
[----:B------:R-:W-:Y:S01]  /*a390*/  ISETP.NE.AND P0, PT, R87, RZ, PT ;  /* 0x000000ff5700720c */ /* 0x000fe20003f05270 */
[----:B------:R-:W-:Y:S01]  /*a3a0*/  BSSY B0, `(.L_x_116) ;  /* 0x000000b000007945 */ /* 0x000fe20003800000 */
[----:B------:R-:W-:Y:S11]  /*a3b0*/  ISETP.NE.AND P1, PT, R89, RZ, PT ;  /* 0x000000ff5900720c */ /* 0x000ff60003f25270 */
[----:B------:R-:W-:Y:S02]  /*a3c0*/  @!UPT UIADD3 URZ, UPT, UPT, URZ, URZ, URZ ;  /* 0x000000fffffff290 */ /* 0x000fe4000fffe0ff */
[C---:B------:R-:W-:Y:S01]  /*a3d0*/  @P1 IMAD R6, R88.reuse, 0x2000, R73 ;  /* 0x0000200058061824 */ /* 0x040fe200078e0249 */
[C---:B------:R-:W-:Y:S01]  /*a3e0*/  @P1 LEA R4, R88.reuse, R71, 0xd ;  /* 0x0000004758041211 */ /* 0x040fe200078e68ff */
[C---:B------:R-:W-:Y:S02]  /*a3f0*/  @P1 IMAD R5, R88.reuse, 0x2000, R72 ;  /* 0x0000200058051824 */ /* 0x040fe400078e0248 */
[----:B------:R-:W-:Y:S01]  /*a400*/  @P1 IMAD R2, R88, 0x2000, R85 ;  /* 0x0000200058021824 */ /* 0x000fe200078e0255 */
[----:B------:R-:W-:Y:S06]  /*a410*/  @P0 BRA `(.L_x_117) ;  /* 0x00000000000c0947 */ /* 0x000fec0003800000 */
[----:B-1----:R-:W-:Y:S04]  /*a420*/  SHF.L.U32 R0, R70, 0x1f, RZ ;  /* 0x0000001f46007819 */ /* 0x002fe800000006ff */
[----:B------:R-:W1:Y:S02]  /*a430*/  SYNCS.PHASECHK.TRANS64.TRYWAIT P0, [R3+URZ+0x60], R0 ;  /* 0x00006000030075a7 */ /* 0x000e6400080011ff */
[----:B-1----:R-:W-:Y:S05]  /*a440*/  @!P0 BRA `(.L_x_118) ;  /* 0x0000002800888947 */ /* 0x002fea0003800000 */
.L_x_117:
[----:B------:R-:W-:Y:S05]  /*a450*/  BSYNC B0 ;  /* 0x0000000000007941 */ /* 0x000fea0003800000 */
.L_x_116:
[----:B------:R-:W-:Y:S02]  /*a460*/  ISETP.NE.AND P0, PT, R89, RZ, PT ;  /* 0x000000ff5900720c */ /* 0x000fe40003f05270 */
[----:B------:R-:W-:Y:S11]  /*a470*/  IADD3 R88, PT, PT, R88, 0x1, RZ ;  /* 0x0000000158587810 */ /* 0x000ff60007ffe0ff */
[----:B------:R3:W4:Y:S04]  /*a480*/  @P0 LDS.128 R56, [R6] ;  /* 0x0000000006380984 */ /* 0x0007280000000c00 */
[----:B------:R3:W1:Y:S04]  /*a490*/  @P0 LDS.128 R52, [R5+0x10] ;  /* 0x0000100005340984 */ /* 0x0006680000000c00 */
[----:B------:R3:W1:Y:S04]  /*a4a0*/  @P0 LDS.128 R48, [R4+0x20] ;  /* 0x0000200004300984 */ /* 0x0006680000000c00 */
[----:B------:R3:W1:Y:S02]  /*a4b0*/  @P0 LDS.128 R44, [R2+0x30] ;  /* 0x00003000022c0984 */ /* 0x0006640000000c00 */
.L_x_115:
[----:B------:R-:W-:Y:S05]  /*a4c0*/  BSYNC B1 ;  /* 0x0000000000017941 */ /* 0x000fea0003800000 */
.L_x_114:
[----:B-1----:R-:W-:Y:S05]  /*a4d0*/  VIADD R0, R25, 0x10 ;  /* 0x0000001019007836 */ /* 0x002fea0000000000 */
[----:B------:R-:W-:Y:S04]  /*a4e0*/  SHF.R.U32.HI R0, RZ, 0x15, R0 ;  /* 0x00000015ff007819 */ /* 0x000fe80000011600 */
[----:B------:R-:W-:Y:S11]  /*a4f0*/  LOP3.LUT P0, RZ, R0, 0x3, R65, 0x48, !PT ;  /* 0x0000000300ff7812 */ /* 0x000ff60007804841 */
[----:B------:R-:W-:Y:S02]  /*a500*/  @!UPT UIADD3 URZ, UPT, UPT, URZ, URZ, URZ ;  /* 0x000000fffffff290 */ /* 0x000fe4000fffe0ff */
[----:B------:R-:W-:Y:S05]  /*a510*/  @!P0 BRA `(.L_x_119) ;  /* 0x0000000000408947 */ /* 0x000fea0003800000 */
[----:B------:R-:W1:Y:S01]  /*a520*/  LDCU.64 UR8, c[0x4][0x70] ;  /* 0x01000e00ff0877ac */ /* 0x000e620008000a00 */
[----:B------:R-:W-:Y:S01]  /*a530*/  MOV R3, 0x0 ;  /* 0x0000000000037802 */ /* 0x000fe20000000f00 */
[----:B------:R-:W-:Y:S02]  /*a540*/  HFMA2 R12, -RZ, RZ, 0, 5.9604644775390625e-08 ;  /* 0x00000001ff0c7431 */ /* 0x000fe400000001ff */
[----:B------:R-:W-:Y:S02]  /*a550*/  IMAD.MOV.U32 R8, RZ, RZ, 0x192 ;  /* 0x00000192ff087424 */ /* 0x000fe400078e00ff */
[----:B------:R-:W-:Y:S01]  /*a560*/  IMAD.MOV.U32 R13, RZ, RZ, RZ ;  /* 0x000000ffff0d7224 */ /* 0x000fe200078e00ff */
[----:B------:R-:W5:Y:S01]  /*a570*/  LDCU.64 UR6, c[0x4][0x78] ;  /* 0x01000f00ff0677ac */ /* 0x000f620008000a00 */
[----:B---3--:R-:W3:Y:S01]  /*a580*/  LDC.64 R2, c[0x4][R3] ;  /* 0x0100000003027b82 */ /* 0x008ee20000000a00 */
[----:B------:R-:W2:Y:S01]  /*a590*/  LDCU.64 UR4, c[0x4][0x10] ;  /* 0x01000200ff0477ac */ /* 0x000ea20008000a00 */
[----:B-1----:R-:W-:Y:S01]  /*a5a0*/  MOV R5, UR9 ;  /* 0x0000000900057c02 */ /* 0x002fe20008000f00 */
[----:B------:R-:W-:Y:S01]  /*a5b0*/  IMAD.U32 R4, RZ, RZ, UR8 ;  /* 0x00000008ff047e24 */ /* 0x000fe2000f8e00ff */
[----:B-----5:R-:W-:Y:S01]  /*a5c0*/  MOV R7, UR7 ;  /* 0x0000000700077c02 */ /* 0x020fe20008000f00 */
[----:B------:R-:W-:Y:S01]  /*a5d0*/  IMAD.U32 R6, RZ, RZ, UR6 ;  /* 0x00000006ff067e24 */ /* 0x000fe2000f8e00ff */
[----:B--2---:R-:W-:Y:S01]  /*a5e0*/  MOV R11, UR5 ;  /* 0x00000005000b7c02 */ /* 0x004fe20008000f00 */
[----:B------:R-:W-:Y:S02]  /*a5f0*/  IMAD.U32 R10, RZ, RZ, UR4 ;  /* 0x00000004ff0a7e24 */ /* 0x000fe4000f8e00ff */
[----:B------:R-:W-:Y:S07]  /*a600*/  LEPC R20, `(.L_x_119) ;  /* 0x000000001014794e */ /* 0x000fee0000000000 */
[----:B---34-:R-:W-:Y:S05]  /*a610*/  CALL.ABS.NOINC R2 ;  /* 0x0000000002007343 */ /* 0x018fea0003c00000 */
.L_x_119:
[----:B----4-:R-:W-:Y:S01]  /*a620*/  LOP3.LUT R20, R56, 0xffffe000, RZ, 0xc0, !PT ;  /* 0xffffe00038147812 */ /* 0x010fe200078ec0ff */
[----:B------:R-:W-:Y:S05]  /*a630*/  WARPSYNC.ALL ;  /* 0x0000000000007948 */ /* 0x000fea0003800000 */
[----:B------:R-:W-:Y:S01]  /*a640*/  R2UR UR4, R25 ;  /* 0x00000000190472ca */ /* 0x000fe200000e0000 */
[----:B------:R-:W1:Y:S01]  /*a650*/  S2R R90, SR_CgaCtaId ;  /* 0x00000000005a7919 */ /* 0x000e620000008800 */
[----:B------:R-:W-:Y:S01]  /*a660*/  LOP3.LUT R21, R57, 0xffffe000, RZ, 0xc0, !PT ;  /* 0xffffe00039157812 */ /* 0x000fe200078ec0ff */
[----:B------:R-:W-:Y:S01]  /*a670*/  IMAD.U32 R40, RZ, RZ, UR47 ;  /* 0x0000002fff287e24 */ /* 0x000fe2000f8e00ff */
[----:B------:R-:W-:Y:S01]  /*a680*/  LOP3.LUT R41, R58, 0xffffe000, RZ, 0xc0, !PT ;  /* 0xffffe0003a297812 */ /* 0x000fe200078ec0ff */
[----:B------:R-:W-:Y:S01]  /*a690*/  BSSY.RECONVERGENT B0, `(.L_x_120) ;  /* 0x0000061000007945 */ /* 0x000fe20003800200 */
[----:B------:R-:W-:Y:S02]  /*a6a0*/  LOP3.LUT R26, R48, 0xffffe000, RZ, 0xc0, !PT ;  /* 0xffffe000301a7812 */ /* 0x000fe400078ec0ff */
[----:B------:R-:W-:Y:S02]  /*a6b0*/  ISETP.NE.AND P6, PT, R84, RZ, PT ;  /* 0x000000ff5400720c */ /* 0x000fe40003fc5270 */
[----:B------:R-:W-:Y:S03]  /*a6c0*/  ISETP.NE.AND P0, PT, R75, RZ, PT ;  /* 0x000000ff4b00720c */ /* 0x000fe60003f05270 */
[----:B---3--:R-:W3:Y:S08]  /*a6d0*/  LDTM.x16 R4, tmem[UR4+0x10] ;  /* 0x00001004000479ee */ /* 0x008ef00008240000 */
[----:B------:R-:W-:Y:S02]  /*a6e0*/  @P6 LEA R40, R40, UR43, 0x3 ;  /* 0x0000002b28286c11 */ /* 0x000fe4000f8e18ff */
[----:B------:R-:W-:Y:S03]  /*a6f0*/  @P6 SHF.L.U32 R93, R70, 0x1f, RZ ;  /* 0x0000001f465d6819 */ /* 0x000fe600000006ff */
[----:B------:R-:W-:Y:S01]  /*a700*/  @P6 VIADD R91, R40, 0x80 ;  /* 0x00000080285b6836 */ /* 0x000fe20000000000 */
[----:B------:R-:W-:Y:S04]  /*a710*/  LEA R40, R88, UR43, 0x3 ;  /* 0x0000002b58287c11 */ /* 0x000fe8000f8e18ff */
[----:B-1----:R-:W-:Y:S01]  /*a720*/  @P6 PRMT R91, R90, 0x654, R91 ;  /* 0x000006545a5b6816 */ /* 0x002fe2000000005b */
[C---:B---3--:R-:W-:Y:S01]  /*a730*/  FMUL R0, R24.reuse, R4 ;  /* 0x0000000418007220 */ /* 0x048fe20000400000 */
[C---:B------:R-:W-:Y:S01]  /*a740*/  FMUL R2, R24.reuse, R5 ;  /* 0x0000000518027220 */ /* 0x040fe20000400000 */
[C---:B------:R-:W-:Y:S01]  /*a750*/  FMUL R3, R24.reuse, R10 ;  /* 0x0000000a18037220 */ /* 0x040fe20000400000 */
[----:B------:R-:W-:Y:S01]  /*a760*/  FMUL R4, R24, R11 ;  /* 0x0000000b18047220 */ /* 0x000fe20000400000 */
[C---:B------:R-:W-:Y:S01]  /*a770*/  FFMA R28, R27.reuse, R20, R0 ;  /* 0x000000141b1c7223 */ /* 0x040fe20000000000 */
[----:B------:R-:W-:Y:S01]  /*a780*/  LOP3.LUT R20, R52, 0xffffe000, RZ, 0xc0, !PT ;  /* 0xffffe00034147812 */ /* 0x000fe200078ec0ff */
[----:B------:R-:W-:Y:S01]  /*a790*/  FFMA R29, R27, R21, R2 ;  /* 0x000000151b1d7223 */ /* 0x000fe20000000002 */
[----:B------:R-:W-:Y:S01]  /*a7a0*/  LOP3.LUT R21, R59, 0xffffe000, RZ, 0xc0, !PT ;  /* 0xffffe0003b157812 */ /* 0x000fe200078ec0ff */
[C---:B------:R-:W-:Y:S01]  /*a7b0*/  FMUL R0, R24.reuse, R6 ;  /* 0x0000000618007220 */ /* 0x040fe20000400000 */
[----:B------:R-:W-:Y:S01]  /*a7c0*/  F2FP.TF32.F32.PACK_B R28, R28 ;  /* 0x0000001cff1c723e */ /* 0x000fe200024050ff */
[C---:B------:R-:W-:Y:S01]  /*a7d0*/  FMUL R2, R24.reuse, R7 ;  /* 0x0000000718027220 */ /* 0x040fe20000400000 */
[----:B------:R-:W-:Y:S01]  /*a7e0*/  F2FP.TF32.F32.PACK_B R29, R29 ;  /* 0x0000001dff1d723e */ /* 0x000fe200024050ff */
[----:B------:R-:W-:Y:S01]  /*a7f0*/  FFMA R30, R27, R41, R0 ;  /* 0x000000291b1e7223 */ /* 0x000fe20000000000 */
[----:B------:R-:W-:Y:S01]  /*a800*/  LOP3.LUT R41, R55, 0xffffe000, RZ, 0xc0, !PT ;  /* 0xffffe00037297812 */ /* 0x000fe200078ec0ff */
[----:B------:R-:W-:Y:S01]  /*a810*/  FFMA R31, R27, R21, R2 ;  /* 0x000000151b1f7223 */ /* 0x000fe20000000002 */
[----:B------:R-:W-:Y:S01]  /*a820*/  LOP3.LUT R21, R53, 0xffffe000, RZ, 0xc0, !PT ;  /* 0xffffe00035157812 */ /* 0x000fe200078ec0ff */
[C---:B------:R-:W-:Y:S01]  /*a830*/  FMUL R0, R24.reuse, R8 ;  /* 0x0000000818007220 */ /* 0x040fe20000400000 */
[----:B------:R-:W-:Y:S01]  /*a840*/  F2FP.TF32.F32.PACK_B R30, R30 ;  /* 0x0000001eff1e723e */ /* 0x000fe200024050ff */
[----:B------:R-:W-:Y:S01]  /*a850*/  FMUL R2, R24, R9 ;  /* 0x0000000918027220 */ /* 0x000fe20000400000 */
[----:B------:R-:W-:Y:S01]  /*a860*/  F2FP.TF32.F32.PACK_B R31, R31 ;  /* 0x0000001fff1f723e */ /* 0x000fe200024050ff */
[C---:B------:R-:W-:Y:S01]  /*a870*/  FFMA R32, R27.reuse, R20, R0 ;  /* 0x000000141b207223 */ /* 0x040fe20000000000 */
[----:B------:R-:W-:Y:S01]  /*a880*/  LOP3.LUT R20, R54, 0xffffe000, RZ, 0xc0, !PT ;  /* 0xffffe00036147812 */ /* 0x000fe200078ec0ff */
[----:B------:R-:W-:Y:S01]  /*a890*/  FFMA R33, R27, R21, R2 ;  /* 0x000000151b217223 */ /* 0x000fe20000000002 */
[C---:B------:R-:W-:Y:S01]  /*a8a0*/  FMUL R5, R24.reuse, R12 ;  /* 0x0000000c18057220 */ /* 0x040fe20000400000 */
[----:B------:R1:W-:Y:S01]  /*a8b0*/  STS.128 [R73+0x2000], R28 ;  /* 0x0020001c49007388 */ /* 0x0003e20000000c00 */
[----:B------:R-:W-:Y:S01]  /*a8c0*/  LOP3.LUT R21, R49, 0xffffe000, RZ, 0xc0, !PT ;  /* 0xffffe00031157812 */ /* 0x000fe200078ec0ff */
[C---:B------:R-:W-:Y:S01]  /*a8d0*/  FFMA R34, R27.reuse, R20, R3 ;  /* 0x000000141b227223 */ /* 0x040fe20000000003 */
[----:B------:R-:W-:Y:S01]  /*a8e0*/  FFMA R35, R27, R41, R4 ;  /* 0x000000291b237223 */ /* 0x000fe20000000004 */
        /* <DEDUP_REMOVED lines=22> */
[----:B------:R-:W-:Y:S02]  /*aa50*/  F2FP.TF32.F32.PACK_B R36, R36 ;  /* 0x00000024ff24723e */ /* 0x000fe400024050ff */
[----:B------:R-:W-:Y:S02]  /*aa60*/  F2FP.TF32.F32.PACK_B R37, R37 ;  /* 0x00000025ff25723e */ /* 0x000fe400024050ff */
[----:B------:R-:W-:Y:S01]  /*aa70*/  F2FP.TF32.F32.PACK_B R38, R38 ;  /* 0x00000026ff26723e */ /* 0x000fe200024050ff */
[C---:B-1----:R-:W-:Y:S01]  /*aa80*/  FFMA R28, R27.reuse, R20, R9 ;  /* 0x000000141b1c7223 */ /* 0x042fe20000000009 */
[----:B------:R-:W-:Y:S01]  /*aa90*/  F2FP.TF32.F32.PACK_B R39, R39 ;  /* 0x00000027ff27723e */ /* 0x000fe200024050ff */
[C---:B------:R-:W-:Y:S01]  /*aaa0*/  FFMA R29, R27.reuse, R21, R10 ;  /* 0x000000151b1d7223 */ /* 0x040fe2000000000a */
[C---:B------:R-:W-:Y:S01]  /*aab0*/  FFMA R30, R27.reuse, R26, R11 ;  /* 0x0000001a1b1e7223 */ /* 0x040fe2000000000b */
[----:B------:R-:W-:Y:S01]  /*aac0*/  FFMA R31, R27, R41, R12 ;  /* 0x000000291b1f7223 */ /* 0x000fe2000000000c */
[----:B------:R-:W-:Y:S01]  /*aad0*/  F2FP.TF32.F32.PACK_B R28, R28 ;  /* 0x0000001cff1c723e */ /* 0x000fe200024050ff */
[----:B------:R3:W-:Y:S01]  /*aae0*/  STS.128 [R71+0x2020], R36 ;  /* 0x0020202447007388 */ /* 0x0007e20000000c00 */
[----:B------:R-:W-:Y:S02]  /*aaf0*/  F2FP.TF32.F32.PACK_B R29, R29 ;  /* 0x0000001dff1d723e */ /* 0x000fe400024050ff */
        /* <DEDUP_REMOVED lines=8> */
[----:B-1----:R-:W1:Y:S02]  /*ab80*/  FENCE.VIEW.ASYNC.S ;  /* 0x00000000000073c6 */ /* 0x002e640000000000 */
[----:B-1----:R-:W-:Y:S06]  /*ab90*/  BAR.SYNC.DEFER_BLOCKING 0x1, 0x80 ;  /* 0x0042000000007b1d */ /* 0x002fec0000010000 */
[----:B------:R-:W-:Y:S05]  /*aba0*/  @P0 BRA `(.L_x_121) ;  /* 0x00000000003c0947 */ /* 0x000fea0003800000 */
[----:B------:R-:W-:Y:S01]  /*abb0*/  R2UR UR10, R82 ;  /* 0x00000000520a72ca */ /* 0x000fe200000e0000 */
[----:B------:R-:W-:Y:S01]  /*abc0*/  UIADD3 UR4, UP0, UPT, UR62, 0x680, URZ ;  /* 0x000006803e047890 */ /* 0x000fe2000ff1e0ff */
[----:B------:R-:W-:Y:S01]  /*abd0*/  R2UR UR11, R80 ;  /* 0x00000000500b72ca */ /* 0x000fe200000e0000 */
[----:B------:R-:W-:Y:S01]  /*abe0*/  UIADD3 UR8, UPT, UPT, UR43, 0x2200, URZ ;  /* 0x000022002b087890 */ /* 0x000fe2000fffe0ff */
[----:B------:R-:W-:Y:S01]  /*abf0*/  R2UR UR12, R81 ;  /* 0x00000000510c72ca */ /* 0x000fe200000e0000 */
[----:B------:R-:W-:Y:S02]  /*ac00*/  UIADD3 UR9, UPT, UPT, UR45, 0x10, URZ ;  /* 0x000000102d097890 */ /* 0x000fe4000fffe0ff */
[----:B------:R-:W-:Y:S02]  /*ac10*/  UIADD3.X UR5, UPT, UPT, URZ, UR63, URZ, UP0, !UPT ;  /* 0x0000003fff057290 */ /* 0x000fe400087fe4ff */
[----:B------:R-:W-:Y:S02]  /*ac20*/  UIADD3 UR6, UPT, UPT, UR43, 0x3200, URZ ;  /* 0x000032002b067890 */ /* 0x000fe4000fffe0ff */
[----:B------:R-:W-:Y:S06]  /*ac30*/  UIADD3 UR7, UPT, UPT, UR45, 0x50, URZ ;  /* 0x000000502d077890 */ /* 0x000fec000fffe0ff */
[----:B------:R1:W-:Y:S02]  /*ac40*/  UTMASTG.4D.IM2COL [UR8], [UR4] ;  /* 0x00000008040073b5 */ /* 0x0003e40008058000 */
[----:B-1----:R-:W-:Y:S01]  /*ac50*/  UMOV UR8, UR6 ;  /* 0x0000000600087c82 */ /* 0x002fe20008000000 */
[----:B------:R-:W-:Y:S02]  /*ac60*/  UMOV UR9, UR7 ;  /* 0x0000000700097c82 */ /* 0x000fe40008000000 */
[----:B------:R1:W-:Y:S01]  /*ac70*/  UTMASTG.4D.IM2COL [UR8], [UR4] ;  /* 0x00000008040073b5 */ /* 0x0003e20008058000 */
[----:B------:R0:W-:Y:S01]  /*ac80*/  UTMACMDFLUSH ;  /* 0x00000000000079b7 */ /* 0x0001e20000000000 */
[----:B-1----:R-:W-:Y:S04]  /*ac90*/  DEPBAR.LE SB0, 0x1 ;  /* 0x000080400000791a */ /* 0x002fe80000000000 */
.L_x_121:
[----:B------:R-:W-:Y:S05]  /*aca0*/  BSYNC.RECONVERGENT B0 ;  /* 0x0000000000007941 */ /* 0x000fea0003800200 */
.L_x_120:
[----:B------:R-:W-:Y:S01]  /*acb0*/  BAR.SYNC.DEFER_BLOCKING 0x1, 0x80 ;  /* 0x0042000000007b1d */ /* 0x000fe20000010000 */
[----:B------:R-:W-:Y:S04]  /*acc0*/  UIADD3 UR4, UPT, UPT, UR47, 0x1, URZ ;  /* 0x000000012f047890 */ /* 0x000fe8000fffe0ff */
[----:B------:R-:W-:Y:S04]  /*acd0*/  UISETP.NE.AND UP0, UPT, UR4, 0x4, UPT ;  /* 0x000000040400788c */ /* 0x000fe8000bf05270 */
[----:B------:R-:W-:Y:S01]  /*ace0*/  USEL UR44, UR4, URZ, UP0 ;  /* 0x000000ff042c7287 */ /* 0x000fe20008000000 */
[----:B------:R1:W-:Y:S01]  /*acf0*/  @P6 SYNCS.ARRIVE.TRANS64.RED.A1T0 RZ, [R91+URZ], RZ ;  /* 0x000000ff5bff69a7 */ /* 0x0003e200081004ff */
[----:B------:R-:W-:Y:S01]  /*ad00*/  BSSY B1, `(.L_x_122) ;  /* 0x0000017000017945 */ /* 0x000fe20003800000 */
[----:B------:R-:W4:Y:S02]  /*ad10*/  @P6 SYNCS.PHASECHK.TRANS64.TRYWAIT P0, [R40+URZ+0x60], R93 ;  /* 0x0000605d280065a7 */ /* 0x000f2400080011ff */
[----:B----4-:R-:W-:Y:S01]  /*ad20*/  @P6 SEL R87, RZ, 0x1, !P0 ;  /* 0x00000001ff576807 */ /* 0x010fe20004000000 */
[----:B-1----:R-:W-:Y:S06]  /*ad30*/  @!P6 BRA `(.L_x_123) ;  /* 0x00000000004ce947 */ /* 0x002fec0003800000 */
        /* <DEDUP_REMOVED lines=9> */
[----:B------:R-:W-:Y:S04]  /*add0*/  SHF.L.U32 R5, R70, 0x1f, RZ ;  /* 0x0000001f46057819 */ /* 0x000fe800000006ff */
[----:B------:R-:W1:Y:S02]  /*ade0*/  SYNCS.PHASECHK.TRANS64.TRYWAIT P0, [R40+URZ+0x60], R5 ;  /* 0x00006005280075a7 */ /* 0x000e6400080011ff */
[----:B-1----:R-:W-:Y:S05]  /*adf0*/  @!P0 BRA `(.L_x_126) ;  /* 0x0000002000308947 */ /* 0x002fea0003800000 */
.L_x_125:
[----:B------:R-:W-:Y:S05]  /*ae00*/  BSYNC B0 ;  /* 0x0000000000007941 */ /* 0x000fea0003800000 */
.L_x_124:
[----:B------:R-:W-:Y:S02]  /*ae10*/  ISETP.NE.AND P0, PT, R89, RZ, PT ;  /* 0x000000ff5900720c */ /* 0x000fe40003f05270 */
[----:B------:R-:W-:Y:S11]  /*ae20*/  IADD3 R88, PT, PT, R88, 0x1, RZ ;  /* 0x0000000158587810 */ /* 0x000ff60007ffe0ff */
[----:B------:R4:W1:Y:S04]  /*ae30*/  @P0 LDS.128 R56, [R4] ;  /* 0x0000000004380984 */ /* 0x0008680000000c00 */
[----:B------:R4:W1:Y:S04]  /*ae40*/  @P0 LDS.128 R52, [R3+0x10] ;  /* 0x0000100003340984 */ /* 0x0008680000000c00 */
[----:B------:R4:W1:Y:S04]  /*ae50*/  @P0 LDS.128 R48, [R2+0x20] ;  /* 0x0000200002300984 */ /* 0x0008680000000c00 */
[----:B------:R4:W1:Y:S02]  /*ae60*/  @P0 LDS.128 R44, [R0+0x30] ;  /* 0x00003000002c0984 */ /* 0x0008640000000c00 */
.L_x_123:
[----:B------:R-:W-:Y:S05]  /*ae70*/  BSYNC B1 ;  /* 0x0000000000017941 */ /* 0x000fea0003800000 */
.L_x_122:
[----:B----4-:R-:W-:Y:S05]  /*ae80*/  VIADD R0, R25, 0x20 ;  /* 0x0000002019007836 */ /* 0x010fea0000000000 */
        /* <DEDUP_REMOVED lines=9> */
[----:B------:R-:W4:Y:S01]  /*af20*/  LDCU.64 UR6, c[0x4][0x78] ;  /* 0x01000f00ff0677ac */ /* 0x000f220008000a00 */
[----:B------:R-:W2:Y:S01]  /*af30*/  LDC.64 R2, c[0x4][R3] ;  /* 0x0100000003027b82 */ /* 0x000ea20000000a00 */
[----:B------:R-:W5:Y:S01]  /*af40*/  LDCU.64 UR4, c[0x4][0x10] ;  /* 0x01000200ff0477ac */ /* 0x000f620008000a00 */
[----:B-1----:R-:W-:Y:S01]  /*af50*/  MOV R5, UR9 ;  /* 0x0000000900057c02 */ /* 0x002fe20008000f00 */
[----:B------:R-:W-:Y:S01]  /*af60*/  IMAD.U32 R4, RZ, RZ, UR8 ;  /* 0x00000008ff047e24 */ /* 0x000fe2000f8e00ff */
[----:B----4-:R-:W-:Y:S01]  /*af70*/  MOV R7, UR7 ;  /* 0x0000000700077c02 */ /* 0x010fe20008000f00 */
[----:B------:R-:W-:Y:S01]  /*af80*/  IMAD.U32 R6, RZ, RZ, UR6 ;  /* 0x00000006ff067e24 */ /* 0x000fe2000f8e00ff */
[----:B-----5:R-:W-:Y:S01]  /*af90*/  MOV R11, UR5 ;  /* 0x00000005000b7c02 */ /* 0x020fe20008000f00 */
[----:B------:R-:W-:Y:S02]  /*afa0*/  IMAD.U32 R10, RZ, RZ, UR4 ;  /* 0x00000004ff0a7e24 */ /* 0x000fe4000f8e00ff */
[----:B------:R-:W-:Y:S07]  /*afb0*/  LEPC R20, `(.L_x_127) ;  /* 0x000000001014794e */ /* 0x000fee0000000000 */
[----:B--23--:R-:W-:Y:S05]  /*afc0*/  CALL.ABS.NOINC R2 ;  /* 0x0000000002007343 */ /* 0x00cfea0003c00000 */
.L_x_127:
[----:B-1----:R-:W-:Y:S01]  /*afd0*/  LOP3.LUT R20, R56, 0xffffe000, RZ, 0xc0, !PT ;  /* 0xffffe00038147812 */ /* 0x002fe200078ec0ff */
[----:B------:R-:W-:Y:S05]  /*afe0*/  WARPSYNC.ALL ;  /* 0x0000000000007948 */ /* 0x000fea0003800000 */
[----:B------:R-:W-:Y:S01]  /*aff0*/  R2UR UR4, R25 ;  /* 0x00000000190472ca */ /* 0x000fe200000e0000 */
[----:B------:R-:W-:Y:S01]  /*b000*/  IMAD.U32 R91, RZ, RZ, UR44 ;  /* 0x0000002cff5b7e24 */ /* 0x000fe2000f8e00ff */
[----:B------:R-:W-:Y:S01]  /*b010*/  LOP3.LUT R21, R57, 0xffffe000, RZ, 0xc0, !PT ;  /* 0xffffe00039157812 */ /* 0x000fe200078ec0ff */
[----:B------:R-:W-:Y:S01]  /*b020*/  BSSY.RECONVERGENT B0, `(.L_x_128) ;  /* 0x0000062000007945 */ /* 0x000fe20003800200 */
[----:B------:R-:W-:Y:S02]  /*b030*/  LOP3.LUT R41, R58, 0xffffe000, RZ, 0xc0, !PT ;  /* 0xffffe0003a297812 */ /* 0x000fe400078ec0ff */
[----:B------:R-:W-:Y:S02]  /*b040*/  LOP3.LUT R26, R54, 0xffffe000, RZ, 0xc0, !PT ;  /* 0xffffe000361a7812 */ /* 0x000fe400078ec0ff */
[----:B------:R-:W-:Y:S02]  /*b050*/  LOP3.LUT R40, R50, 0xffffe000, RZ, 0xc0, !PT ;  /* 0xffffe00032287812 */ /* 0x000fe400078ec0ff */
[----:B------:R-:W-:Y:S02]  /*b060*/  ISETP.NE.AND P6, PT, R84, RZ, PT ;  /* 0x000000ff5400720c */ /* 0x000fe40003fc5270 */
[----:B------:R-:W-:Y:S01]  /*b070*/  ISETP.NE.AND P0, PT, R75, RZ, PT ;  /* 0x000000ff4b00720c */ /* 0x000fe20003f05270 */
[----:B------:R-:W1:Y:S01]  /*b080*/  LDTM.x16 R4, tmem[UR4+0x20] ;  /* 0x00002004000479ee */ /* 0x000e620008240000 */
[----:B------:R-:W-:Y:S09]  /*b090*/  LEA R92, R88, UR43, 0x3 ;  /* 0x0000002b585c7c11 */ /* 0x000ff2000f8e18ff */
[----:B------:R-:W-:Y:S02]  /*b0a0*/  @P6 LEA R91, R91, UR43, 0x3 ;  /* 0x0000002b5b5b6c11 */ /* 0x000fe4000f8e18ff */
[----:B------:R-:W-:Y:S03]  /*b0b0*/  @P6 SHF.L.U32 R93, R70, 0x1f, RZ ;  /* 0x0000001f465d6819 */ /* 0x000fe600000006ff */
[----:B------:R-:W-:Y:S05]  /*b0c0*/  @P6 VIADD R91, R91, 0x80 ;  /* 0x000000805b5b6836 */ /* 0x000fea0000000000 */
[----:B------:R-:W-:Y:S01]  /*b0d0*/  @P6 PRMT R91, R90, 0x654, R91 ;  /* 0x000006545a5b6816 */ /* 0x000fe2000000005b */
[C---:B-1----:R-:W-:Y:S01]  /*b0e0*/  FMUL R0, R24.reuse, R4 ;  /* 0x0000000418007220 */ /* 0x042fe20000400000 */
[C---:B------:R-:W-:Y:S01]  /*b0f0*/  FMUL R2, R24.reuse, R5 ;  /* 0x0000000518027220 */ /* 0x040fe20000400000 */
[C---:B------:R-:W-:Y:S01]  /*b100*/  FMUL R3, R24.reuse, R10 ;  /* 0x0000000a18037220 */ /* 0x040fe20000400000 */
[----:B------:R-:W-:Y:S01]  /*b110*/  FMUL R4, R24, R11 ;  /* 0x0000000b18047220 */ /* 0x000fe20000400000 */
[C---:B---3--:R-:W-:Y:S01]  /*b120*/  FFMA R28, R27.reuse, R20, R0 ;  /* 0x000000141b1c7223 */ /* 0x048fe20000000000 */
        /* <DEDUP_REMOVED lines=9> */
[C---:B------:R-:W-:Y:S01]  /*b1c0*/  FFMA R31, R27.reuse, R21, R2 ;  /* 0x000000151b1f7223 */ /* 0x040fe20000000002 */
[C---:B------:R-:W-:Y:S01]  /*b1d0*/  FMUL R0, R24.reuse, R8 ;  /* 0x0000000818007220 */ /* 0x040fe20000400000 */
[C---:B------:R-:W-:Y:S01]  /*b1e0*/  FMUL R2, R24.reuse, R9 ;  /* 0x0000000918027220 */ /* 0x040fe20000400000 */
[----:B------:R-:W-:Y:S01]  /*b1f0*/  F2FP.TF32.F32.PACK_B R30, R30 ;  /* 0x0000001eff1e723e */ /* 0x000fe200024050ff */
[----:B------:R-:W-:Y:S01]  /*b200*/  FMUL R5, R24, R12 ;  /* 0x0000000c18057220 */ /* 0x000fe20000400000 */
[----:B------:R-:W-:Y:S01]  /*b210*/  F2FP.TF32.F32.PACK_B R31, R31 ;  /* 0x0000001fff1f723e */ /* 0x000fe200024050ff */
[C---:B------:R-:W-:Y:S01]  /*b220*/  FFMA R32, R27.reuse, R20, R0 ;  /* 0x000000141b207223 */ /* 0x040fe20000000000 */
[C---:B------:R-:W-:Y:S01]  /*b230*/  FFMA R33, R27.reuse, R41, R2 ;  /* 0x000000291b217223 */ /* 0x040fe20000000002 */
[----:B------:R-:W-:Y:S01]  /*b240*/  FFMA R34, R27, R26, R3 ;  /* 0x0000001a1b227223 */ /* 0x000fe20000000003 */
[----:B------:R-:W-:Y:S01]  /*b250*/  LOP3.LUT R20, R55, 0xffffe000, RZ, 0xc0, !PT ;  /* 0xffffe00037147812 */ /* 0x000fe200078ec0ff */
[----:B------:R1:W-:Y:S01]  /*b260*/  STS.128 [R73+0x4000], R28 ;  /* 0x0040001c49007388 */ /* 0x0003e20000000c00 */
[----:B------:R-:W-:Y:S01]  /*b270*/  LOP3.LUT R26, R48, 0xffffe000, RZ, 0xc0, !PT ;  /* 0xffffe000301a7812 */ /* 0x000fe200078ec0ff */
[C---:B------:R-:W-:Y:S01]  /*b280*/  FMUL R6, R24.reuse, R13 ;  /* 0x0000000d18067220 */ /* 0x040fe20000400000 */
[----:B------:R-:W-:Y:S01]  /*b290*/  LOP3.LUT R21, R49, 0xffffe000, RZ, 0xc0, !PT ;  /* 0xffffe00031157812 */ /* 0x000fe200078ec0ff */
[----:B------:R-:W-:Y:S01]  /*b2a0*/  FFMA R35, R27, R20, R4 ;  /* 0x000000141b237223 */ /* 0x000fe20000000004 */
        /* <DEDUP_REMOVED lines=22> */
[----:B------:R-:W-:Y:S02]  /*b410*/  F2FP.TF32.F32.PACK_B R38, R38 ;  /* 0x00000026ff26723e */ /* 0x000fe400024050ff */
[----:B------:R-:W-:Y:S01]  /*b420*/  F2FP.TF32.F32.PACK_B R39, R39 ;  /* 0x00000027ff27723e */ /* 0x000fe200024050ff */
[C---:B-1----:R-:W-:Y:S01]  /*b430*/  FFMA R28, R27.reuse, R20, R9 ;  /* 0x000000141b1c7223 */ /* 0x042fe20000000009 */
[C---:B------:R-:W-:Y:S01]  /*b440*/  FFMA R29, R27.reuse, R21, R10 ;  /* 0x000000151b1d7223 */ /* 0x040fe2000000000a */
[C---:B------:R-:W-:Y:S01]  /*b450*/  FFMA R30, R27.reuse, R26, R11 ;  /* 0x0000001a1b1e7223 */ /* 0x040fe2000000000b */
[----:B------:R-:W-:Y:S01]  /*b460*/  FFMA R31, R27, R41, R12 ;  /* 0x000000291b1f7223 */ /* 0x000fe2000000000c */
[----:B------:R3:W-:Y:S01]  /*b470*/  STS.128 [R71+0x4020], R36 ;  /* 0x0040202447007388 */ /* 0x0007e20000000c00 */
[----:B------:R-:W-:Y:S02]  /*b480*/  F2FP.TF32.F32.PACK_B R28, R28 ;  /* 0x0000001cff1c723e */ /* 0x000fe400024050ff */
        /* <DEDUP_REMOVED lines=27> */
.L_x_129:
[----:B------:R-:W-:Y:S05]  /*b640*/  BSYNC.RECONVERGENT B0 ;  /* 0x0000000000007941 */ /* 0x000fea0003800200 */
.L_x_128:
        /* <DEDUP_REMOVED lines=21> */
.L_x_133:
[----:B------:R-:W-:Y:S05]  /*b7a0*/  BSYNC B0 ;  /* 0x0000000000007941 */ /* 0x000fea0003800000 */
.L_x_132:
[----:B------:R-:W-:Y:S11]  /*b7b0*/  ISETP.NE.AND P0, PT, R89, RZ, PT ;  /* 0x000000ff5900720c */ /* 0x000ff60003f05270 */
[----:B------:R-:W-:Y:S02]  /*b7c0*/  @!UPT UIADD3 URZ, UPT, UPT, URZ, URZ, URZ ;  /* 0x000000fffffff290 */ /* 0x000fe4000fffe0ff */
[----:B------:R4:W1:Y:S04]  /*b7d0*/  @P0 LDS.128 R56, [R3] ;  /* 0x0000000003380984 */ /* 0x0008680000000c00 */
[----:B------:R4:W1:Y:S04]  /*b7e0*/  @P0 LDS.128 R52, [R2+0x10] ;  /* 0x0000100002340984 */ /* 0x0008680000000c00 */
[----:B------:R4:W1:Y:S04]  /*b7f0*/  @P0 LDS.128 R48, [R0+0x20] ;  /* 0x0000200000300984 */ /* 0x0008680000000c00 */
[----:B------:R4:W1:Y:S02]  /*b800*/  @P0 LDS.128 R44, [R88+0x30] ;  /* 0x00003000582c0984 */ /* 0x0008640000000c00 */
.L_x_131:
[----:B------:R-:W-:Y:S05]  /*b810*/  BSYNC B1 ;  /* 0x0000000000017941 */ /* 0x000fea0003800000 */
.L_x_130:
        /* <DEDUP_REMOVED lines=21> */
.L_x_135:
[----:B------:R-:W-:Y:S01]  /*b970*/  ISETP.NE.AND P0, PT, R75, RZ, PT ;  /* 0x000000ff4b00720c */ /* 0x000fe20003f05270 */
[----:B------:R-:W-:Y:S05]  /*b980*/  WARPSYNC.ALL ;  /* 0x0000000000007948 */ /* 0x000fea0003800000 */
[----:B------:R-:W-:Y:S01]  /*b990*/  R2UR UR4, R25 ;  /* 0x00000000190472ca */ /* 0x000fe200000e0000 */
[----:B------:R-:W-:Y:S01]  /*b9a0*/  VIADD R86, R86, 0xd0 ;  /* 0x000000d056567836 */ /* 0x000fe20000000000 */
[----:B-1----:R-:W-:Y:S01]  /*b9b0*/  LOP3.LUT R0, R56, 0xffffe000, RZ, 0xc0, !PT ;  /* 0xffffe00038007812 */ /* 0x002fe200078ec0ff */
[----:B------:R-:W-:Y:S01]  /*b9c0*/  BSSY.RECONVERGENT B0, `(.L_x_136) ;  /* 0x000005f000007945 */ /* 0x000fe20003800200 */
[----:B------:R-:W-:Y:S02]  /*b9d0*/  LOP3.LUT R2, R57, 0xffffe000, RZ, 0xc0, !PT ;  /* 0xffffe00039027812 */ /* 0x000fe400078ec0ff */
[----:B------:R-:W-:Y:S02]  /*b9e0*/  LOP3.LUT R3, R58, 0xffffe000, RZ, 0xc0, !PT ;  /* 0xffffe0003a037812 */ /* 0x000fe400078ec0ff */
[----:B------:R-:W-:Y:S02]  /*b9f0*/  LOP3.LUT R20, R59, 0xffffe000, RZ, 0xc0, !PT ;  /* 0xffffe0003b147812 */ /* 0x000fe400078ec0ff */
[----:B------:R-:W-:Y:S02]  /*ba00*/  LOP3.LUT R21, R52, 0xffffe000, RZ, 0xc0, !PT ;  /* 0xffffe00034157812 */ /* 0x000fe400078ec0ff */
[----:B------:R-:W-:Y:S01]  /*ba10*/  LOP3.LUT R26, R53, 0xffffe000, RZ, 0xc0, !PT ;  /* 0xffffe000351a7812 */ /* 0x000fe200078ec0ff */
[----:B------:R-:W1:Y:S01]  /*ba20*/  LDTM.x16 R4, tmem[UR4+0x30] ;  /* 0x00003004000479ee */ /* 0x000e620008240000 */
[----:B---3--:R-:W-:Y:S01]  /*ba30*/  LOP3.LUT R29, R54, 0xffffe000, RZ, 0xc0, !PT ;  /* 0xffffe000361d7812 */ /* 0x008fe200078ec0ff */
[----:B------:R-:W-:Y:S01]  /*ba40*/  NOP ;  /* 0x0000000000007918 */ /* 0x000fe20000000000 */
[----:B------:R-:W-:Y:S02]  /*ba50*/  LOP3.LUT R28, R55, 0xffffe000, RZ, 0xc0, !PT ;  /* 0xffffe000371c7812 */ /* 0x000fe400078ec0ff */
[----:B------:R-:W-:Y:S02]  /*ba60*/  LOP3.LUT R86, R86, 0xfefffff8, RZ, 0xc0, !PT ;  /* 0xfefffff856567812 */ /* 0x000fe400078ec0ff */
[----:B------:R-:W-:Y:S02]  /*ba70*/  LOP3.LUT R31, R48, 0xffffe000, RZ, 0xc0, !PT ;  /* 0xffffe000301f7812 */ /* 0x000fe400078ec0ff */
[----:B------:R-:W-:Y:S01]  /*ba80*/  LOP3.LUT R30, R49, 0xffffe000, RZ, 0xc0, !PT ;  /* 0xffffe000311e7812 */ /* 0x000fe200078ec0ff */
[----:B-1----:R1:W-:Y:S01]  /*ba90*/  SYNCS.ARRIVE.TRANS64.RED.A1T0 RZ, [R86+URZ], RZ ;  /* 0x000000ff56ff79a7 */ /* 0x0023e200081004ff */
[----:B------:R-:W-:Y:S02]  /*baa0*/  LOP3.LUT R33, R50, 0xffffe000, RZ, 0xc0, !PT ;  /* 0xffffe00032217812 */ /* 0x000fe400078ec0ff */
[----:B------:R-:W-:Y:S02]  /*bab0*/  LOP3.LUT R32, R51, 0xffffe000, RZ, 0xc0, !PT ;  /* 0xffffe00033207812 */ /* 0x000fe400078ec0ff */
[----:B------:R-:W-:Y:S02]  /*bac0*/  LOP3.LUT R35, R44, 0xffffe000, RZ, 0xc0, !PT ;  /* 0xffffe0002c237812 */ /* 0x000fe400078ec0ff */
[----:B------:R-:W-:Y:S02]  /*bad0*/  LOP3.LUT R34, R45, 0xffffe000, RZ, 0xc0, !PT ;  /* 0xffffe0002d227812 */ /* 0x000fe400078ec0ff */
[----:B------:R-:W-:Y:S02]  /*bae0*/  LOP3.LUT R37, R46, 0xffffe000, RZ, 0xc0, !PT ;  /* 0xffffe0002e257812 */ /* 0x000fe400078ec0ff */
[----:B------:R-:W-:Y:S01]  /*baf0*/  LOP3.LUT R36, R47, 0xffffe000, RZ, 0xc0, !PT ;  /* 0xffffe0002f247812 */ /* 0x000fe200078ec0ff */
[C---:B------:R-:W-:Y:S01]  /*bb00*/  FMUL R4, R24.reuse, R4 ;  /* 0x0000000418047220 */ /* 0x040fe20000400000 */
[C---:B------:R-:W-:Y:S01]  /*bb10*/  FMUL R5, R24.reuse, R5 ;  /* 0x0000000518057220 */ /* 0x040fe20000400000 */
[C---:B------:R-:W-:Y:S01]  /*bb20*/  FMUL R6, R24.reuse, R6 ;  /* 0x0000000618067220 */ /* 0x040fe20000400000 */
[C---:B------:R-:W-:Y:S01]  /*bb30*/  FMUL R7, R24.reuse, R7 ;  /* 0x0000000718077220 */ /* 0x040fe20000400000 */
[C---:B------:R-:W-:Y:S01]  /*bb40*/  FFMA R4, R27.reuse, R0, R4 ;  /* 0x000000001b047223 */ /* 0x040fe20000000004 */
[C---:B------:R-:W-:Y:S01]  /*bb50*/  FFMA R5, R27.reuse, R2, R5 ;  /* 0x000000021b057223 */ /* 0x040fe20000000005 */
[C---:B------:R-:W-:Y:S01]  /*bb60*/  FFMA R6, R27.reuse, R3, R6 ;  /* 0x000000031b067223 */ /* 0x040fe20000000006 */
[C---:B------:R-:W-:Y:S01]  /*bb70*/  FFMA R7, R27.reuse, R20, R7 ;  /* 0x000000141b077223 */ /* 0x040fe20000000007 */
[C---:B------:R-:W-:Y:S01]  /*bb80*/  FMUL R8, R24.reuse, R8 ;  /* 0x0000000818087220 */ /* 0x040fe20000400000 */
[C---:B------:R-:W-:Y:S01]  /*bb90*/  FMUL R9, R24.reuse, R9 ;  /* 0x0000000918097220 */ /* 0x040fe20000400000 */
[C---:B------:R-:W-:Y:S01]  /*bba0*/  FMUL R10, R24.reuse, R10 ;  /* 0x0000000a180a7220 */ /* 0x040fe20000400000 */
[C---:B------:R-:W-:Y:S01]  /*bbb0*/  FMUL R11, R24.reuse, R11 ;  /* 0x0000000b180b7220 */ /* 0x040fe20000400000 */
[----:B------:R-:W-:Y:S01]  /*bbc0*/  F2FP.TF32.F32.PACK_B R4, R4 ;  /* 0x00000004ff04723e */ /* 0x000fe200024050ff */
[C---:B------:R-:W-:Y:S01]  /*bbd0*/  FFMA R8, R27.reuse, R21, R8 ;  /* 0x000000151b087223 */ /* 0x040fe20000000008 */
[----:B------:R-:W-:Y:S01]  /*bbe0*/  F2FP.TF32.F32.PACK_B R5, R5 ;  /* 0x00000005ff05723e */ /* 0x000fe200024050ff */
[C---:B------:R-:W-:Y:S01]  /*bbf0*/  FFMA R9, R27.reuse, R26, R9 ;  /* 0x0000001a1b097223 */ /* 0x040fe20000000009 */
[----:B------:R-:W-:Y:S01]  /*bc00*/  F2FP.TF32.F32.PACK_B R6, R6 ;  /* 0x00000006ff06723e */ /* 0x000fe200024050ff */
[C---:B------:R-:W-:Y:S01]  /*bc10*/  FFMA R10, R27.reuse, R29, R10 ;  /* 0x0000001d1b0a7223 */ /* 0x040fe2000000000a */
[----:B------:R-:W-:Y:S01]  /*bc20*/  F2FP.TF32.F32.PACK_B R7, R7 ;  /* 0x00000007ff07723e */ /* 0x000fe200024050ff */
[C---:B------:R-:W-:Y:S01]  /*bc30*/  FFMA R11, R27.reuse, R28, R11 ;  /* 0x0000001c1b0b7223 */ /* 0x040fe2000000000b */
[C---:B------:R-:W-:Y:S01]  /*bc40*/  FMUL R12, R24.reuse, R12 ;  /* 0x0000000c180c7220 */ /* 0x040fe20000400000 */
[----:B------:R-:W-:Y:S01]  /*bc50*/  F2FP.TF32.F32.PACK_B R8, R8 ;  /* 0x00000008ff08723e */ /* 0x000fe200024050ff */
[C---:B------:R-:W-:Y:S01]  /*bc60*/  FMUL R13, R24.reuse, R13 ;  /* 0x0000000d180d7220 */ /* 0x040fe20000400000 */
[----:B------:R1:W-:Y:S01]  /*bc70*/  STS.128 [R73+0x6000], R4 ;  /* 0x0060000449007388 */ /* 0x0003e20000000c00 */
        /* <DEDUP_REMOVED lines=8> */
[C---:B------:R-:W-:Y:S01]  /*bd00*/  FFMA R15, R27.reuse, R32, R15 ;  /* 0x000000201b0f7223 */ /* 0x040fe2000000000f */
[C---:B------:R-:W-:Y:S01]  /*bd10*/  FMUL R16, R24.reuse, R16 ;  /* 0x0000001018107220 */ /* 0x040fe20000400000 */
[----:B------:R-:W-:Y:S01]  /*bd20*/  F2FP.TF32.F32.PACK_B R12, R12 ;  /* 0x0000000cff0c723e */ /* 0x000fe200024050ff */
[----:B------:R1:W-:Y:S01]  /*bd30*/  STS.128 [R72+0x6010], R8 ;  /* 0x0060100848007388 */ /* 0x0003e20000000c00 */
[C---:B------:R-:W-:Y:S01]  /*bd40*/  FMUL R17, R24.reuse, R17 ;  /* 0x0000001118117220 */ /* 0x040fe20000400000 */
[C---:B------:R-:W-:Y:S01]  /*bd50*/  FMUL R18, R24.reuse, R18 ;  /* 0x0000001218127220 */ /* 0x040fe20000400000 */
[----:B------:R-:W-:Y:S01]  /*bd60*/  FMUL R19, R24, R19 ;  /* 0x0000001318137220 */ /* 0x000fe20000400000 */
[----:B------:R-:W-:Y:S01]  /*bd70*/  F2FP.TF32.F32.PACK_B R13, R13 ;  /* 0x0000000dff0d723e */ /* 0x000fe200024050ff */
[C---:B------:R-:W-:Y:S01]  /*bd80*/  FFMA R16, R27.reuse, R35, R16 ;  /* 0x000000231b107223 */ /* 0x040fe20000000010 */
[----:B------:R-:W-:Y:S01]  /*bd90*/  F2FP.TF32.F32.PACK_B R14, R14 ;  /* 0x0000000eff0e723e */ /* 0x000fe200024050ff */
[C---:B------:R-:W-:Y:S01]  /*bda0*/  FFMA R17, R27.reuse, R34, R17 ;  /* 0x000000221b117223 */ /* 0x040fe20000000011 */
[----:B------:R-:W-:Y:S01]  /*bdb0*/  F2FP.TF32.F32.PACK_B R15, R15 ;  /* 0x0000000fff0f723e */ /* 0x000fe200024050ff */
[C---:B------:R-:W-:Y:S01]  /*bdc0*/  FFMA R18, R27.reuse, R37, R18 ;  /* 0x000000251b127223 */ /* 0x040fe20000000012 */
[----:B------:R-:W-:Y:S01]  /*bdd0*/  FFMA R19, R27, R36, R19 ;  /* 0x000000241b137223 */ /* 0x000fe20000000013 */
[----:B------:R-:W-:Y:S02]  /*bde0*/  F2FP.TF32.F32.PACK_B R16, R16 ;  /* 0x00000010ff10723e */ /* 0x000fe400024050ff */
        /* <DEDUP_REMOVED lines=23> */
[----:B---3--:R-:W-:Y:S01]  /*bf60*/  UMOV UR8, UR6 ;  /* 0x0000000600087c82 */ /* 0x008fe20008000000 */
[----:B------:R-:W-:Y:S02]  /*bf70*/  UMOV UR9, UR7 ;  /* 0x0000000700097c82 */ /* 0x000fe40008000000 */
[----:B------:R3:W-:Y:S01]  /*bf80*/  UTMASTG.4D.IM2COL [UR8], [UR4] ;  /* 0x00000008040073b5 */ /* 0x0007e20008058000 */
[----:B------:R0:W-:Y:S01]  /*bf90*/  UTMACMDFLUSH ;  /* 0x00000000000079b7 */ /* 0x0001e20000000000 */
[----:B---3--:R-:W-:Y:S04]  /*bfa0*/  DEPBAR.LE SB0, 0x1 ;  /* 0x000080400000791a */ /* 0x008fe80000000000 */
.L_x_137:
[----:B------:R-:W-:Y:S05]  /*bfb0*/  BSYNC.RECONVERGENT B0 ;  /* 0x0000000000007941 */ /* 0x000fea0003800200 */
.L_x_136:
[----:B------:R-:W-:Y:S01]  /*bfc0*/  BAR.SYNC.DEFER_BLOCKING 0x1, 0x80 ;  /* 0x0042000000007b1d */ /* 0x000fe20000010000 */
[----:B------:R-:W-:Y:S01]  /*bfd0*/  UISETP.NE.AND UP0, UPT, UR49, -0x4, UPT ;  /* 0xfffffffc3100788c */ /* 0x000fe2000bf05270 */
[----:B------:R-:W-:Y:S08]  /*bfe0*/  IADD3 R0, PT, PT, R22, 0x1, RZ ;  /* 0x0000000116007810 */ /* 0x000ff00007ffe0ff */
[----:B------:R-:W-:Y:S05]  /*bff0*/  BRA.U !UP0, `(.L_x_138) ;  /* 0x0000000108247547 */ /* 0x000fea000b800000 */
[----:B------:R-:W-:Y:S01]  /*c000*/  ISETP.NE.AND P0, PT, R84, RZ, PT ;  /* 0x000000ff5400720c */ /* 0x000fe20003f05270 */
[----:B------:R-:W-:Y:S01]  /*c010*/  IMAD.U32 R2, RZ, RZ, UR47 ;  /* 0x0000002fff027e24 */ /* 0x000fe2000f8e00ff */
[----:B------:R-:W-:Y:S04]  /*c020*/  UIADD3 UR4, UPT, UPT, UR47, 0x1, URZ ;  /* 0x000000012f047890 */ /* 0x000fe8000fffe0ff */
[----:B------:R-:W-:Y:S04]  /*c030*/  UISETP.NE.AND UP0, UPT, UR4, 0x4, UPT ;  /* 0x000000040400788c */ /* 0x000fe8000bf05270 */
[----:B------:R-:W-:Y:S03]  /*c040*/  USEL UR47, UR4, URZ, UP0 ;  /* 0x000000ff042f7287 */ /* 0x000fe60008000000 */
[----:B------:R-:W-:Y:S05]  /*c050*/  @P0 LEA R2, R2, UR43, 0x3 ;  /* 0x0000002b02020c11 */ /* 0x000fea000f8e18ff */
[----:B------:R-:W-:Y:S05]  /*c060*/  @P0 VIADD R3, R2, 0x80 ;  /* 0x0000008002030836 */ /* 0x000fea0000000000 */
[----:B------:R-:W-:Y:S04]  /*c070*/  @P0 PRMT R3, R90, 0x654, R3 ;  /* 0x000006545a030816 */ /* 0x000fe80000000003 */
[----:B------:R3:W-:Y:S03]  /*c080*/  @P0 SYNCS.ARRIVE.TRANS64.RED.A1T0 RZ, [R3+URZ], RZ ;  /* 0x000000ff03ff09a7 */ /* 0x0007e600081004ff */
.L_x_138:
[----:B------:R-:W-:Y:S01]  /*c090*/  R2UR UR5, R62 ;  /* 0x000000003e0572ca */ /* 0x000fe200000e0000 */
[----:B------:R-:W-:Y:S01]  /*c0a0*/  UISETP.NE.AND UP0, UPT, UR58, URZ, UPT ;  /* 0x000000ff3a00728c */ /* 0x000fe2000bf05270 */
[----:B------:R-:W-:Y:S01]  /*c0b0*/  R2UR UR4, R63 ;  /* 0x000000003f0472ca */ /* 0x000fe200000e0000 */
[----:B------:R-:W-:Y:S01]  /*c0c0*/  UIADD3 UR49, UPT, UPT, UR49, 0x4, URZ ;  /* 0x0000000431317890 */ /* 0x000fe2000fffe0ff */
[----:B------:R-:W-:Y:S01]  /*c0d0*/  ISETP.NE.AND P0, PT, R0, 0x2, PT ;  /* 0x000000020000780c */ /* 0x000fe20003f05270 */
[----:B------:R-:W-:Y:S01]  /*c0e0*/  UMOV UR48, UR59 ;  /* 0x0000003b00307c82 */ /* 0x000fe20008000000 */
[----:B------:R-:W-:Y:S02]  /*c0f0*/  LOP3.LUT R68, R68, 0x1, RZ, 0x3c, !PT ;  /* 0x0000000144447812 */ /* 0x000fe400078e3cff */
[----:B------:R-:W-:Y:S02]  /*c100*/  SEL R2, RZ, 0x1, P0 ;  /* 0x00000001ff027807 */ /* 0x000fe40000000000 */
[----:B------:R-:W-:Y:S02]  /*c110*/  SEL R22, R0, RZ, P0 ;  /* 0x000000ff00167207 */ /* 0x000fe40000000000 */
[----:B------:R-:W-:Y:S01]  /*c120*/  LOP3.LUT R69, R69, R2, RZ, 0x3c, !PT ;  /* 0x0000000245457212 */ /* 0x000fe200078e3cff */
[----:B------:R-:W-:Y:S02]  /*c130*/  UIADD3 UR20, UPT, UPT, UR36, UR5, URZ ;  /* 0x0000000524147290 */ /* 0x000fe4000fffe0ff */
[----:B------:R-:W-:Y:S01]  /*c140*/  UIADD3 UR44, UPT, UPT, UR37, UR4, URZ ;  /* 0x00000004252c7290 */ /* 0x000fe2000fffe0ff */
[----:B------:R-:W-:Y:S11]  /*c150*/  BRA.U UP0, `(.L_x_139) ;  /* 0xffffffc9004c7547 */ /* 0x000ff6000b83ffff */
[----:B------:R-:W-:-:S13]  /*c160*/  R2UR UR4, R66 ;  /* 0x00000000420472ca */ /* 0x000fda00000e0000 */
[----:B------:R-:W-:-:S09]  /*c170*/  UISETP.NE.AND UP0, UPT, UR4, URZ, UPT ;  /* 0x000000ff0400728c */ /* 0x000fd2000bf05270 */
[----:B------:R-:W-:Y:S05]  /*c180*/  BRA.U !UP0, `(.L_x_140) ;  /* 0x0000000108487547 */ /* 0x000fea000b800000 */
[----:B------:R-:W4:Y:S02]  /*c190*/  LDCU.64 UR4, c[0x0][0x890] ;  /* 0x00011200ff0477ac */ /* 0x000f240008000a00 */
[----:B----4-:R-:W-:-:S04]  /*c1a0*/  UISETP.NE.U32.AND UP0, UPT, UR4, URZ, UPT ;  /* 0x000000ff0400728c */ /* 0x010fc8000bf05070 */
[----:B------:R-:W-:-:S09]  /*c1b0*/  UISETP.NE.AND.EX UP0, UPT, UR5, URZ, UPT, UP0 ;  /* 0x000000ff0500728c */ /* 0x000fd2000bf05300 */
[----:B------:R-:W-:Y:S05]  /*c1c0*/  BRA.U UP0, `(.L_x_141) ;  /* 0x00000001000c7547 */ /* 0x000fea000b800000 */
[----:B------:R-:W-:-:S13]  /*c1d0*/  FSETP.NEU.AND P0, PT, R27, RZ, PT ;  /* 0x000000ff1b00720b */ /* 0x000fda0003f0d000 */
[----:B------:R-:W-:Y:S05]  /*c1e0*/  @!P0 EXIT ;  /* 0x000000000000894d */ /* 0x000fea0003800000 */
[----:B------:R-:W-:Y:S05]  /*c1f0*/  BRA `(.L_x_140) ;  /* 0x00000000002c7947 */ /* 0x000fea0003800000 */
.L_x_141:
[----:B------:R-:W-:Y:S01]  /*c200*/  ISETP.NE.AND P0, PT, R83, RZ, PT ;  /* 0x000000ff5300720c */ /* 0x000fe20003f05270 */
[----:B------:R-:W-:-:S12]  /*c210*/  BSSY.RECONVERGENT B0, `(.L_x_140) ;  /* 0x0000009000007945 */ /* 0x000fd80003800200 */
[----:B------:R-:W-:Y:S05]  /*c220*/  @P0 BRA `(.L_x_142) ;  /* 0x0000000000140947 */ /* 0x000fea0003800000 */
[----:B------:R-:W4:Y:S02]  /*c230*/  LDCU.64 UR4, c[0x0][0x888] ;  /* 0x00011100ff0477ac */ /* 0x000f240008000a00 */
[----:B----4-:R-:W-:-:S04]  /*c240*/  ISETP.NE.U32.AND P0, PT, RZ, UR4, PT ;  /* 0x00000004ff007c0c */ /* 0x010fc8000bf05070 */
[----:B------:R-:W-:-:S13]  /*c250*/  ISETP.NE.AND.EX P0, PT, RZ, UR5, PT, P0 ;  /* 0x00000005ff007c0c */ /* 0x000fda000bf05300 */
[----:B------:R-:W-:Y:S05]  /*c260*/  @!P0 EXIT ;  /* 0x000000000000894d */ /* 0x000fea0003800000 */
[----:B------:R-:W-:Y:S05]  /*c270*/  BRA `(.L_x_143) ;  /* 0x0000000000087947 */ /* 0x000fea0003800000 */
.L_x_142:
[----:B------:R-:W-:-:S13]  /*c280*/  FSETP.NEU.AND P0, PT, R27, RZ, PT ;  /* 0x000000ff1b00720b */ /* 0x000fda0003f0d000 */
[----:B------:R-:W-:Y:S05]  /*c290*/  @!P0 EXIT ;  /* 0x000000000000894d */ /* 0x000fea0003800000 */
.L_x_143:
[----:B------:R-:W-:Y:S05]  /*c2a0*/  BSYNC.RECONVERGENT B0 ;  /* 0x0000000000007941 */ /* 0x000fea0003800200 */
.L_x_140:
[----:B------:R-:W4:Y:S01]  /*c2b0*/  S2UR UR5, SR_CgaCtaId ;  /* 0x00000000000579c3 */ /* 0x000f220000008800 */
[----:B------:R-:W-:Y:S01]  /*c2c0*/  ULEA UR4, UR47, UR43, 0x3 ;  /* 0x0000002b2f047291 */ /* 0x000fe2000f8e18ff */
[----:B------:R-:W-:-:S04]  /*c2d0*/  DEPBAR.LE SB0, 0x0 ;  /* 0x000080000000791a */ /* 0x000fc80000000000 */
[----:B------:R-:W-:-:S04]  /*c2e0*/  UIADD3 UR4, UPT, UPT, UR4, 0x80, URZ ;  /* 0x0000008004047890 */ /* 0x000fc8000fffe0ff */
[----:B----4-:R-:W-:-:S09]  /*c2f0*/  UPRMT UR4, UR5, 0x654, UR4 ;  /* 0x0000065405047896 */ /* 0x010fd20008000004 */
[----:B------:R-:W-:Y:S01]  /*c300*/  SYNCS.ARRIVE.TRANS64.RED.A1T0 RZ, [UR4], RZ ;  /* 0x000000ffffff79a7 */ /* 0x000fe20008100404 */
[----:B------:R-:W-:Y:S05]  /*c310*/  EXIT ;  /* 0x000000000000794d */ /* 0x000fea0003800000 */
.L_x_24:
[----:B------:R-:W-:Y:S07]  /*c320*/  MOV R24, UR6 ;  /* 0x0000000600187c02 */ /* 0x000fee0008000f00 */
.L_x_144:
[----:B-1----:R1:W2:Y:S02]  /*c330*/  SYNCS.PHASECHK.TRANS64.TRYWAIT P0, [R24+URZ+0x30], R35 ;  /* 0x00003023180075a7 */ /* 0x0022a400080011ff */
[----:B--2---:R-:W-:Y:S05]  /*c340*/  @!P0 NANOSLEEP.SYNCS 0x989680 ;  /* 0x009896800000895d */ /* 0x004fea0003900000 */
[----:B------:R-:W2:Y:S02]  /*c350*/  @!P0 SYNCS.PHASECHK.TRANS64 P0, [R24+URZ+0x30], R35 ;  /* 0x00003023180085a7 */ /* 0x000ea400080010ff */
[----:B--2---:R-:W-:Y:S05]  /*c360*/  @!P0 BRA `(.L_x_144) ;  /* 0xfffffffc00f08947 */ /* 0x004fea000383ffff */
[----:B------:R-:W-:Y:S05]  /*c370*/  BRA `(.L_x_23) ;  /* 0xffffff60002c7947 */ /* 0x000fea000383ffff */
.L_x_31:
[----:B------:R-:W-:Y:S07]  /*c380*/  MOV R35, UR6 ;  /* 0x0000000600237c02 */ /* 0x000fee0008000f00 */
.L_x_145:
[----:B-1----:R1:W3:Y:S02]  /*c390*/  SYNCS.PHASECHK.TRANS64.TRYWAIT P0, [R35+URZ+0x30], R38 ;  /* 0x00003026230075a7 */ /* 0x0022e400080011ff */
[----:B---3--:R-:W-:Y:S05]  /*c3a0*/  @!P0 NANOSLEEP.SYNCS 0x989680 ;  /* 0x009896800000895d */ /* 0x008fea0003900000 */
[----:B------:R-:W3:Y:S02]  /*c3b0*/  @!P0 SYNCS.PHASECHK.TRANS64 P0, [R35+URZ+0x30], R38 ;  /* 0x00003026230085a7 */ /* 0x000ee400080010ff */
[----:B---3--:R-:W-:Y:S05]  /*c3c0*/  @!P0 BRA `(.L_x_145) ;  /* 0xfffffffc00f08947 */ /* 0x008fea000383ffff */
[----:B------:R-:W-:Y:S05]  /*c3d0*/  BRA `(.L_x_30) ;  /* 0xffffff7800e87947 */ /* 0x000fea000383ffff */
.L_x_36:
[----:B------:R-:W-:-:S07]  /*c3e0*/  MOV R0, UR55 ;  /* 0x0000003700007c02 */ /* 0x000fce0008000f00 */
.L_x_146:
[----:B--2---:R2:W3:Y:S02]  /*c3f0*/  SYNCS.PHASECHK.TRANS64.TRYWAIT P0, [R0+URZ+0xb0], R3 ;  /* 0x0000b003000075a7 */ /* 0x0044e400080011ff */
[----:B---3--:R-:W-:Y:S05]  /*c400*/  @!P0 NANOSLEEP.SYNCS 0x989680 ;  /* 0x009896800000895d */ /* 0x008fea0003900000 */
[----:B------:R-:W3:Y:S02]  /*c410*/  @!P0 SYNCS.PHASECHK.TRANS64 P0, [R0+URZ+0xb0], R3 ;  /* 0x0000b003000085a7 */ /* 0x000ee400080010ff */
[----:B---3--:R-:W-:Y:S05]  /*c420*/  @!P0 BRA `(.L_x_146) ;  /* 0xfffffffc00f08947 */ /* 0x008fea000383ffff */
[----:B------:R-:W-:Y:S05]  /*c430*/  BRA `(.L_x_147) ;  /* 0xffffff8800f87947 */ /* 0x000fea000383ffff */
.L_x_40:
[----:B------:R-:W-:-:S07]  /*c440*/  MOV R0, UR4 ;  /* 0x0000000400007c02 */ /* 0x000fce0008000f00 */
.L_x_148:
[----:B--2---:R2:W3:Y:S02]  /*c450*/  SYNCS.PHASECHK.TRANS64.TRYWAIT P0, [R0+URZ], R3 ;  /* 0x00000003000075a7 */ /* 0x0044e400080011ff */
[----:B---3--:R-:W-:Y:S05]  /*c460*/  @!P0 NANOSLEEP.SYNCS 0x989680 ;  /* 0x009896800000895d */ /* 0x008fea0003900000 */
[----:B------:R-:W3:Y:S02]  /*c470*/  @!P0 SYNCS.PHASECHK.TRANS64 P0, [R0+URZ], R3 ;  /* 0x00000003000085a7 */ /* 0x000ee400080010ff */
[----:B---3--:R-:W-:Y:S05]  /*c480*/  @!P0 BRA `(.L_x_148) ;  /* 0xfffffffc00f08947 */ /* 0x008fea000383ffff */
[----:B------:R-:W-:Y:S05]  /*c490*/  BRA `(.L_x_149) ;  /* 0xffffff9000b47947 */ /* 0x000fea000383ffff */
.L_x_41:
[----:B------:R-:W-:-:S07]  /*c4a0*/  MOV R0, UR5 ;  /* 0x0000000500007c02 */ /* 0x000fce0008000f00 */
.L_x_150:
[----:B--2---:R2:W3:Y:S02]  /*c4b0*/  SYNCS.PHASECHK.TRANS64.TRYWAIT P0, [R0+URZ], R3 ;  /* 0x00000003000075a7 */ /* 0x0044e400080011ff */
[----:B---3--:R-:W-:Y:S05]  /*c4c0*/  @!P0 NANOSLEEP.SYNCS 0x989680 ;  /* 0x009896800000895d */ /* 0x008fea0003900000 */
[----:B------:R-:W3:Y:S02]  /*c4d0*/  @!P0 SYNCS.PHASECHK.TRANS64 P0, [R0+URZ], R3 ;  /* 0x00000003000085a7 */ /* 0x000ee400080010ff */
[----:B---3--:R-:W-:Y:S05]  /*c4e0*/  @!P0 BRA `(.L_x_150) ;  /* 0xfffffffc00f08947 */ /* 0x008fea000383ffff */
[----:B------:R-:W-:Y:S05]  /*c4f0*/  BRA `(.L_x_151) ;  /* 0xffffff9000c47947 */ /* 0x000fea000383ffff */
.L_x_42:
[----:B------:R-:W-:-:S07]  /*c500*/  MOV R0, UR5 ;  /* 0x0000000500007c02 */ /* 0x000fce0008000f00 */
.L_x_152:
[----:B--2---:R2:W3:Y:S02]  /*c510*/  SYNCS.PHASECHK.TRANS64.TRYWAIT P0, [R0+URZ], R3 ;  /* 0x00000003000075a7 */ /* 0x0044e400080011ff */
[----:B---3--:R-:W-:Y:S05]  /*c520*/  @!P0 NANOSLEEP.SYNCS 0x989680 ;  /* 0x009896800000895d */ /* 0x008fea0003900000 */
[----:B------:R-:W3:Y:S02]  /*c530*/  @!P0 SYNCS.PHASECHK.TRANS64 P0, [R0+URZ], R3 ;  /* 0x00000003000085a7 */ /* 0x000ee400080010ff */
[----:B---3--:R-:W-:Y:S05]  /*c540*/  @!P0 BRA `(.L_x_152) ;  /* 0xfffffffc00f08947 */ /* 0x008fea000383ffff */
[----:B------:R-:W-:Y:S05]  /*c550*/  BRA `(.L_x_153) ;  /* 0xffffff9000d47947 */ /* 0x000fea000383ffff */
.L_x_43:
[----:B------:R-:W-:-:S07]  /*c560*/  MOV R0, UR5 ;  /* 0x0000000500007c02 */ /* 0x000fce0008000f00 */
.L_x_154:
[----:B--2---:R2:W3:Y:S02]  /*c570*/  SYNCS.PHASECHK.TRANS64.TRYWAIT P0, [R0+URZ], R3 ;  /* 0x00000003000075a7 */ /* 0x0044e400080011ff */
[----:B---3--:R-:W-:Y:S05]  /*c580*/  @!P0 NANOSLEEP.SYNCS 0x989680 ;  /* 0x009896800000895d */ /* 0x008fea0003900000 */
[----:B------:R-:W3:Y:S02]  /*c590*/  @!P0 SYNCS.PHASECHK.TRANS64 P0, [R0+URZ], R3 ;  /* 0x00000003000085a7 */ /* 0x000ee400080010ff */
[----:B---3--:R-:W-:Y:S05]  /*c5a0*/  @!P0 BRA `(.L_x_154) ;  /* 0xfffffffc00f08947 */ /* 0x008fea000383ffff */
[----:B------:R-:W-:Y:S05]  /*c5b0*/  BRA `(.L_x_155) ;  /* 0xffffff9000e47947 */ /* 0x000fea000383ffff */
.L_x_44:
[----:B------:R-:W-:-:S07]  /*c5c0*/  MOV R0, UR5 ;  /* 0x0000000500007c02 */ /* 0x000fce0008000f00 */
.L_x_156:
[----:B--2---:R2:W3:Y:S02]  /*c5d0*/  SYNCS.PHASECHK.TRANS64.TRYWAIT P0, [R0+URZ], R3 ;  /* 0x00000003000075a7 */ /* 0x0044e400080011ff */
[----:B---3--:R-:W-:Y:S05]  /*c5e0*/  @!P0 NANOSLEEP.SYNCS 0x989680 ;  /* 0x009896800000895d */ /* 0x008fea0003900000 */
[----:B------:R-:W3:Y:S02]  /*c5f0*/  @!P0 SYNCS.PHASECHK.TRANS64 P0, [R0+URZ], R3 ;  /* 0x00000003000085a7 */ /* 0x000ee400080010ff */
[----:B---3--:R-:W-:Y:S05]  /*c600*/  @!P0 BRA `(.L_x_156) ;  /* 0xfffffffc00f08947 */ /* 0x008fea000383ffff */
[----:B------:R-:W-:Y:S05]  /*c610*/  BRA `(.L_x_157) ;  /* 0xffffff9000f47947 */ /* 0x000fea000383ffff */
.L_x_47:
[----:B------:R-:W-:-:S07]  /*c620*/  MOV R4, UR4 ;  /* 0x0000000400047c02 */ /* 0x000fce0008000f00 */
.L_x_158:
[----:B--2---:R2:W3:Y:S02]  /*c630*/  SYNCS.PHASECHK.TRANS64.TRYWAIT P1, [R4+URZ+0xb8], R7 ;  /* 0x0000b807040075a7 */ /* 0x0044e400080211ff */
[----:B---3--:R-:W-:Y:S05]  /*c640*/  @!P1 NANOSLEEP.SYNCS 0x989680 ;  /* 0x009896800000995d */ /* 0x008fea0003900000 */
[----:B------:R-:W3:Y:S02]  /*c650*/  @!P1 SYNCS.PHASECHK.TRANS64 P1, [R4+URZ+0xb8], R7 ;  /* 0x0000b807040095a7 */ /* 0x000ee400080210ff */
[----:B---3--:R-:W-:Y:S05]  /*c660*/  @!P1 BRA `(.L_x_158) ;  /* 0xfffffffc00f09947 */ /* 0x008fea000383ffff */
[----:B------:R-:W-:Y:S05]  /*c670*/  BRA `(.L_x_159) ;  /* 0xffffff9400647947 */ /* 0x000fea000383ffff */
.L_x_48:
[----:B--2---:R-:W-:-:S07]  /*c680*/  MOV R4, UR4 ;  /* 0x0000000400047c02 */ /* 0x004fce0008000f00 */
.L_x_160:
[----:B--2---:R2:W3:Y:S02]  /*c690*/  SYNCS.PHASECHK.TRANS64.TRYWAIT P1, [R4+URZ+0xb0], R5 ;  /* 0x0000b005040075a7 */ /* 0x0044e400080211ff */
[----:B---3--:R-:W-:Y:S05]  /*c6a0*/  @!P1 NANOSLEEP.SYNCS 0x989680 ;  /* 0x009896800000995d */ /* 0x008fea0003900000 */
[----:B------:R-:W3:Y:S02]  /*c6b0*/  @!P1 SYNCS.PHASECHK.TRANS64 P1, [R4+URZ+0xb0], R5 ;  /* 0x0000b005040095a7 */ /* 0x000ee400080210ff */
[----:B---3--:R-:W-:Y:S05]  /*c6c0*/  @!P1 BRA `(.L_x_160) ;  /* 0xfffffffc00f09947 */ /* 0x008fea000383ffff */
[----:B------:R-:W-:Y:S05]  /*c6d0*/  BRA `(.L_x_161) ;  /* 0xffffff94006c7947 */ /* 0x000fea000383ffff */
.L_x_58:
[----:B--2---:R-:W-:-:S04]  /*c6e0*/  MOV R0, UR5 ;  /* 0x0000000500007c02 */ /* 0x004fc80008000f00 */
[----:B------:R2:W3:Y:S03]  /*c6f0*/  SYNCS.PHASECHK.TRANS64.TRYWAIT P0, [R0+URZ+0x8], R7 ;  /* 0x00000807000075a7 */ /* 0x0004e600080011ff */
[----:B---3--:R-:W-:Y:S05]  /*c700*/  @!P0 NANOSLEEP.SYNCS 0x989680 ;  /* 0x009896800000895d */ /* 0x008fea0003900000 */
[----:B------:R-:W3:Y:S02]  /*c710*/  @!P0 SYNCS.PHASECHK.TRANS64 P0, [R0+URZ+0x8], R7 ;  /* 0x00000807000085a7 */ /* 0x000ee400080010ff */
[----:B---3--:R-:W-:Y:S05]  /*c720*/  @!P0 BRA `(.L_x_58) ;  /* 0xfffffffc00ec8947 */ /* 0x008fea000383ffff */
[----:B------:R-:W-:Y:S05]  /*c730*/  BRA `(.L_x_57) ;  /* 0xffffff9800387947 */ /* 0x000fea000383ffff */
.L_x_60:
[----:B------:R-:W-:Y:S01]  /*c740*/  BSSY B0, `(.L_x_162) ;  /* 0x0000006000007945 */ /* 0x000fe20003800000 */
[----:B------:R-:W-:-:S07]  /*c750*/  MOV R15, 0xffffffff ;  /* 0xffffffff000f7802 */ /* 0x000fce0000000f00 */
[----:B-12--5:R-:W-:Y:S05]  /*c760*/  WARPSYNC.COLLECTIVE R15, `(.L_x_163) ;  /* 0x000000000f0c7348 */ /* 0x026fea0003c00000 */
[----:B------:R-:W-:Y:S02]  /*c770*/  ELECT P6, UR79, PT ;  /* 0x00000000004f782f */ /* 0x000fe400038c0000 */
[----:B------:R-:W-:Y:S01]  /*c780*/  MOV R14, UR79 ;  /* 0x0000004f000e7c02 */ /* 0x000fe20008000f00 */
[----:B-12--5:R-:W-:Y:S10]  /*c790*/  ENDCOLLECTIVE ;  /* 0x000000000000791b */ /* 0x026ff40003800000 */
.L_x_163:
[----:B------:R-:W-:Y:S05]  /*c7a0*/  BSYNC B0 ;  /* 0x0000000000007941 */ /* 0x000fea0003800000 */
.L_x_162:
[----:B------:R-:W-:Y:S05]  /*c7b0*/  BRA `(.L_x_164) ;  /* 0xffffff9800687947 */ /* 0x000fea000383ffff */
.L_x_62:
[----:B--2---:R-:W-:-:S04]  /*c7c0*/  MOV R0, UR5 ;  /* 0x0000000500007c02 */ /* 0x004fc80008000f00 */
[----:B------:R2:W3:Y:S03]  /*c7d0*/  SYNCS.PHASECHK.TRANS64.TRYWAIT P0, [R0+URZ+0x8], R5 ;  /* 0x00000805000075a7 */ /* 0x0004e600080011ff */
[----:B---3--:R-:W-:Y:S05]  /*c7e0*/  @!P0 NANOSLEEP.SYNCS 0x989680 ;  /* 0x009896800000895d */ /* 0x008fea0003900000 */
[----:B------:R-:W3:Y:S02]  /*c7f0*/  @!P0 SYNCS.PHASECHK.TRANS64 P0, [R0+URZ+0x8], R5 ;  /* 0x00000805000085a7 */ /* 0x000ee400080010ff */
[----:B---3--:R-:W-:Y:S05]  /*c800*/  @!P0 BRA `(.L_x_62) ;  /* 0xfffffffc00ec8947 */ /* 0x008fea000383ffff */
[----:B------:R-:W-:Y:S05]  /*c810*/  BRA `(.L_x_61) ;  /* 0xffffff98006c7947 */ /* 0x000fea000383ffff */
.L_x_63:
[----:B------:R-:W-:-:S07]  /*c820*/  MOV R4, UR22 ;  /* 0x0000001600047c02 */ /* 0x000fce0008000f00 */
.L_x_165:
[----:B-1----:R1:W2:Y:S02]  /*c830*/  SYNCS.PHASECHK.TRANS64.TRYWAIT P0, [R4+URZ+0xb0], R5 ;  /* 0x0000b005040075a7 */ /* 0x0022a400080011ff */
[----:B--2---:R-:W-:Y:S05]  /*c840*/  @!P0 NANOSLEEP.SYNCS 0x989680 ;  /* 0x009896800000895d */ /* 0x004fea0003900000 */
[----:B------:R-:W2:Y:S02]  /*c850*/  @!P0 SYNCS.PHASECHK.TRANS64 P0, [R4+URZ+0xb0], R5 ;  /* 0x0000b005040085a7 */ /* 0x000ea400080010ff */
[----:B--2---:R-:W-:Y:S05]  /*c860*/  @!P0 BRA `(.L_x_165) ;  /* 0xfffffffc00f08947 */ /* 0x004fea000383ffff */
[----:B------:R-:W-:Y:S05]  /*c870*/  BRA `(.L_x_166) ;  /* 0xffffff9c00847947 */ /* 0x000fea000383ffff */
.L_x_65:
[----:B------:R-:W-:-:S07]  /*c880*/  MOV R4, UR27 ;  /* 0x0000001b00047c02 */ /* 0x000fce0008000f00 */
.L_x_167:
[----:B-1----:R1:W2:Y:S02]  /*c890*/  SYNCS.PHASECHK.TRANS64.TRYWAIT P0, [R4+URZ+0xd0], R5 ;  /* 0x0000d005040075a7 */ /* 0x0022a400080011ff */
[----:B--2---:R-:W-:Y:S05]  /*c8a0*/  @!P0 NANOSLEEP.SYNCS 0x989680 ;  /* 0x009896800000895d */ /* 0x004fea0003900000 */
[----:B------:R-:W2:Y:S02]  /*c8b0*/  @!P0 SYNCS.PHASECHK.TRANS64 P0, [R4+URZ+0xd0], R5 ;  /* 0x0000d005040085a7 */ /* 0x000ea400080010ff */
[----:B--2---:R-:W-:Y:S05]  /*c8c0*/  @!P0 BRA `(.L_x_167) ;  /* 0xfffffffc00f08947 */ /* 0x004fea000383ffff */
[----:B------:R-:W-:Y:S05]  /*c8d0*/  BRA `(.L_x_64) ;  /* 0xffffff9c00a47947 */ /* 0x000fea000383ffff */
.L_x_69:
[----:B-1----:R-:W-:Y:S07]  /*c8e0*/  MOV R4, UR20 ;  /* 0x0000001400047c02 */ /* 0x002fee0008000f00 */
.L_x_168:
[----:B-1----:R1:W2:Y:S02]  /*c8f0*/  SYNCS.PHASECHK.TRANS64.TRYWAIT P0, [R4+URZ], R7 ;  /* 0x00000007040075a7 */ /* 0x0022a400080011ff */
[----:B--2---:R-:W-:Y:S05]  /*c900*/  @!P0 NANOSLEEP.SYNCS 0x989680 ;  /* 0x009896800000895d */ /* 0x004fea0003900000 */
[----:B------:R-:W2:Y:S02]  /*c910*/  @!P0 SYNCS.PHASECHK.TRANS64 P0, [R4+URZ], R7 ;  /* 0x00000007040085a7 */ /* 0x000ea400080010ff */
[----:B--2---:R-:W-:Y:S05]  /*c920*/  @!P0 BRA `(.L_x_168) ;  /* 0xfffffffc00f08947 */ /* 0x004fea000383ffff */
[----:B------:R-:W-:Y:S05]  /*c930*/  BRA `(.L_x_68) ;  /* 0xffffff9c00c87947 */ /* 0x000fea000383ffff */
.L_x_73:
[----:B--2---:R-:W-:-:S07]  /*c940*/  MOV R2, UR4 ;  /* 0x0000000400027c02 */ /* 0x004fce0008000f00 */
.L_x_169:
[----:B--2---:R2:W3:Y:S02]  /*c950*/  SYNCS.PHASECHK.TRANS64.TRYWAIT P0, [R2+URZ], R3 ;  /* 0x00000003020075a7 */ /* 0x0044e400080011ff */
[----:B---3--:R-:W-:Y:S05]  /*c960*/  @!P0 NANOSLEEP.SYNCS 0x989680 ;  /* 0x009896800000895d */ /* 0x008fea0003900000 */
[----:B------:R-:W3:Y:S02]  /*c970*/  @!P0 SYNCS.PHASECHK.TRANS64 P0, [R2+URZ], R3 ;  /* 0x00000003020085a7 */ /* 0x000ee400080010ff */
[----:B---3--:R-:W-:Y:S05]  /*c980*/  @!P0 BRA `(.L_x_169) ;  /* 0xfffffffc00f08947 */ /* 0x008fea000383ffff */
[----:B------:R-:W-:Y:S05]  /*c990*/  BRA `(.L_x_170) ;  /* 0xffffffa400307947 */ /* 0x000fea000383ffff */
.L_x_76:
[----:B------:R-:W-:-:S07]  /*c9a0*/  MOV R2, UR22 ;  /* 0x0000001600027c02 */ /* 0x000fce0008000f00 */
.L_x_171:
[----:B--2---:R2:W3:Y:S02]  /*c9b0*/  SYNCS.PHASECHK.TRANS64.TRYWAIT P1, [R2+URZ+0xe0], R3 ;  /* 0x0000e003020075a7 */ /* 0x0044e400080211ff */
[----:B---3--:R-:W-:Y:S05]  /*c9c0*/  @!P1 NANOSLEEP.SYNCS 0x989680 ;  /* 0x009896800000995d */ /* 0x008fea0003900000 */
[----:B------:R-:W3:Y:S02]  /*c9d0*/  @!P1 SYNCS.PHASECHK.TRANS64 P1, [R2+URZ+0xe0], R3 ;  /* 0x0000e003020095a7 */ /* 0x000ee400080210ff */
[----:B---3--:R-:W-:Y:S05]  /*c9e0*/  @!P1 BRA `(.L_x_171) ;  /* 0xfffffffc00f09947 */ /* 0x008fea000383ffff */
[----:B------:R-:W-:Y:S05]  /*c9f0*/  BRA `(.L_x_172) ;  /* 0xffffffa4007c7947 */ /* 0x000fea000383ffff */
.L_x_81:
[----:B------:R-:W-:Y:S07]  /*ca00*/  MOV R2, UR31 ;  /* 0x0000001f00027c02 */ /* 0x000fee0008000f00 */
.L_x_173:
[----:B-1----:R1:W2:Y:S02]  /*ca10*/  SYNCS.PHASECHK.TRANS64.TRYWAIT P0, [R2+URZ+0xb0], R3 ;  /* 0x0000b003020075a7 */ /* 0x0022a400080011ff */
[----:B--2---:R-:W-:Y:S05]  /*ca20*/  @!P0 NANOSLEEP.SYNCS 0x989680 ;  /* 0x009896800000895d */ /* 0x004fea0003900000 */
[----:B------:R-:W2:Y:S02]  /*ca30*/  @!P0 SYNCS.PHASECHK.TRANS64 P0, [R2+URZ+0xb0], R3 ;  /* 0x0000b003020085a7 */ /* 0x000ea400080010ff */
[----:B--2---:R-:W-:Y:S05]  /*ca40*/  @!P0 BRA `(.L_x_173) ;  /* 0xfffffffc00f08947 */ /* 0x004fea000383ffff */
[----:B------:R-:W-:Y:S05]  /*ca50*/  BRA `(.L_x_174) ;  /* 0xffffffa800d07947 */ /* 0x000fea000383ffff */
.L_x_84:
[----:B------:R-:W-:Y:S07]  /*ca60*/  MOV R2, UR31 ;  /* 0x0000001f00027c02 */ /* 0x000fee0008000f00 */
.L_x_175:
[----:B-1----:R1:W2:Y:S02]  /*ca70*/  SYNCS.PHASECHK.TRANS64.TRYWAIT P2, [R2+URZ+0xa8], R3 ;  /* 0x0000a803020075a7 */ /* 0x0022a400080411ff */
[----:B--2---:R-:W-:Y:S05]  /*ca80*/  @!P2 NANOSLEEP.SYNCS 0x989680 ;  /* 0x009896800000a95d */ /* 0x004fea0003900000 */
[----:B------:R-:W2:Y:S02]  /*ca90*/  @!P2 SYNCS.PHASECHK.TRANS64 P2, [R2+URZ+0xa8], R3 ;  /* 0x0000a8030200a5a7 */ /* 0x000ea400080410ff */
[----:B--2---:R-:W-:Y:S05]  /*caa0*/  @!P2 BRA `(.L_x_175) ;  /* 0xfffffffc00f0a947 */ /* 0x004fea000383ffff */
[----:B------:R-:W-:Y:S05]  /*cab0*/  BRA `(.L_x_83) ;  /* 0xffffffb000347947 */ /* 0x000fea000383ffff */
.L_x_87:
[----:B-1----:R-:W-:Y:S07]  /*cac0*/  MOV R3, UR31 ;  /* 0x0000001f00037c02 */ /* 0x002fee0008000f00 */
.L_x_176:
[----:B-1----:R1:W2:Y:S02]  /*cad0*/  SYNCS.PHASECHK.TRANS64.TRYWAIT P1, [R3+URZ+0x80], R8 ;  /* 0x00008008030075a7 */ /* 0x0022a400080211ff */
[----:B--2---:R-:W-:Y:S05]  /*cae0*/  @!P1 NANOSLEEP.SYNCS 0x989680 ;  /* 0x009896800000995d */ /* 0x004fea0003900000 */
[----:B------:R-:W2:Y:S02]  /*caf0*/  @!P1 SYNCS.PHASECHK.TRANS64 P1, [R3+URZ+0x80], R8 ;  /* 0x00008008030095a7 */ /* 0x000ea400080210ff */
[----:B--2---:R-:W-:Y:S05]  /*cb00*/  @!P1 BRA `(.L_x_176) ;  /* 0xfffffffc00f09947 */ /* 0x004fea000383ffff */
[----:B------:R-:W-:Y:S05]  /*cb10*/  BRA `(.L_x_177) ;  /* 0xffffffb000c47947 */ /* 0x000fea000383ffff */
.L_x_88:
[----:B------:R-:W-:Y:S07]  /*cb20*/  MOV R3, UR31 ;  /* 0x0000001f00037c02 */ /* 0x000fee0008000f00 */
.L_x_178:
[----:B-1----:R1:W2:Y:S02]  /*cb30*/  SYNCS.PHASECHK.TRANS64.TRYWAIT P1, [R3+URZ+0x88], R8 ;  /* 0x00008808030075a7 */ /* 0x0022a400080211ff */
[----:B--2---:R-:W-:Y:S05]  /*cb40*/  @!P1 NANOSLEEP.SYNCS 0x989680 ;  /* 0x009896800000995d */ /* 0x004fea0003900000 */
[----:B------:R-:W2:Y:S02]  /*cb50*/  @!P1 SYNCS.PHASECHK.TRANS64 P1, [R3+URZ+0x88], R8 ;  /* 0x00008808030095a7 */ /* 0x000ea400080210ff */
[----:B--2---:R-:W-:Y:S05]  /*cb60*/  @!P1 BRA `(.L_x_178) ;  /* 0xfffffffc00f09947 */ /* 0x004fea000383ffff */
[----:B------:R-:W-:Y:S05]  /*cb70*/  BRA `(.L_x_179) ;  /* 0xffffffb4001c7947 */ /* 0x000fea000383ffff */
.L_x_89:
[----:B------:R-:W-:Y:S07]  /*cb80*/  MOV R3, UR31 ;  /* 0x0000001f00037c02 */ /* 0x000fee0008000f00 */
.L_x_180:
[----:B-1----:R1:W2:Y:S02]  /*cb90*/  SYNCS.PHASECHK.TRANS64.TRYWAIT P1, [R3+URZ+0x90], R8 ;  /* 0x00009008030075a7 */ /* 0x0022a400080211ff */
[----:B--2---:R-:W-:Y:S05]  /*cba0*/  @!P1 NANOSLEEP.SYNCS 0x989680 ;  /* 0x009896800000995d */ /* 0x004fea0003900000 */
[----:B------:R-:W2:Y:S02]  /*cbb0*/  @!P1 SYNCS.PHASECHK.TRANS64 P1, [R3+URZ+0x90], R8 ;  /* 0x00009008030095a7 */ /* 0x000ea400080210ff */
[----:B--2---:R-:W-:Y:S05]  /*cbc0*/  @!P1 BRA `(.L_x_180) ;  /* 0xfffffffc00f09947 */ /* 0x004fea000383ffff */
[----:B------:R-:W-:Y:S05]  /*cbd0*/  BRA `(.L_x_181) ;  /* 0xffffffb400847947 */ /* 0x000fea000383ffff */
.L_x_90:
[----:B------:R-:W-:Y:S07]  /*cbe0*/  MOV R3, UR31 ;  /* 0x0000001f00037c02 */ /* 0x000fee0008000f00 */
.L_x_182:
[----:B-1----:R1:W2:Y:S02]  /*cbf0*/  SYNCS.PHASECHK.TRANS64.TRYWAIT P0, [R3+URZ+0x98], R8 ;  /* 0x00009808030075a7 */ /* 0x0022a400080011ff */
[----:B--2---:R-:W-:Y:S05]  /*cc00*/  @!P0 NANOSLEEP.SYNCS 0x989680 ;  /* 0x009896800000895d */ /* 0x004fea0003900000 */
[----:B------:R-:W2:Y:S02]  /*cc10*/  @!P0 SYNCS.PHASECHK.TRANS64 P0, [R3+URZ+0x98], R8 ;  /* 0x00009808030085a7 */ /* 0x000ea400080010ff */
[----:B--2---:R-:W-:Y:S05]  /*cc20*/  @!P0 BRA `(.L_x_182) ;  /* 0xfffffffc00f08947 */ /* 0x004fea000383ffff */
[----:B------:R-:W-:Y:S05]  /*cc30*/  BRA `(.L_x_183) ;  /* 0xffffffb400f47947 */ /* 0x000fea000383ffff */
.L_x_92:
[----:B--2---:R-:W-:-:S07]  /*cc40*/  MOV R0, UR31 ;  /* 0x0000001f00007c02 */ /* 0x004fce0008000f00 */
.L_x_184:
[----:B-1----:R1:W2:Y:S02]  /*cc50*/  SYNCS.PHASECHK.TRANS64.TRYWAIT P0, [R0+URZ+0x80], R3 ;  /* 0x00008003000075a7 */ /* 0x0022a400080011ff */
[----:B--2---:R-:W-:Y:S05]  /*cc60*/  @!P0 NANOSLEEP.SYNCS 0x989680 ;  /* 0x009896800000895d */ /* 0x004fea0003900000 */
[----:B------:R-:W2:Y:S02]  /*cc70*/  @!P0 SYNCS.PHASECHK.TRANS64 P0, [R0+URZ+0x80], R3 ;  /* 0x00008003000085a7 */ /* 0x000ea400080010ff */
[----:B--2---:R-:W-:Y:S05]  /*cc80*/  @!P0 BRA `(.L_x_184) ;  /* 0xfffffffc00f08947 */ /* 0x004fea000383ffff */
[----:B------:R-:W-:Y:S05]  /*cc90*/  BRA `(.L_x_185) ;  /* 0xffffffb8007c7947 */ /* 0x000fea000383ffff */
.L_x_93:
[----:B-12---:R-:W-:-:S07]  /*cca0*/  MOV R0, UR31 ;  /* 0x0000001f00007c02 */ /* 0x006fce0008000f00 */
.L_x_186:
[----:B-1----:R1:W2:Y:S02]  /*ccb0*/  SYNCS.PHASECHK.TRANS64.TRYWAIT P0, [R0+URZ+0x88], R3 ;  /* 0x00008803000075a7 */ /* 0x0022a400080011ff */
[----:B--2---:R-:W-:Y:S05]  /*ccc0*/  @!P0 NANOSLEEP.SYNCS 0x989680 ;  /* 0x009896800000895d */ /* 0x004fea0003900000 */
[----:B------:R-:W2:Y:S02]  /*ccd0*/  @!P0 SYNCS.PHASECHK.TRANS64 P0, [R0+URZ+0x88], R3 ;  /* 0x00008803000085a7 */ /* 0x000ea400080010ff */
[----:B--2---:R-:W-:Y:S05]  /*cce0*/  @!P0 BRA `(.L_x_186) ;  /* 0xfffffffc00f08947 */ /* 0x004fea000383ffff */
[----:B------:R-:W-:Y:S05]  /*ccf0*/  BRA `(.L_x_187) ;  /* 0xffffffb8006c7947 */ /* 0x000fea000383ffff */
.L_x_94:
[----:B-12---:R-:W-:-:S07]  /*cd00*/  MOV R0, UR31 ;  /* 0x0000001f00007c02 */ /* 0x006fce0008000f00 */
.L_x_188:
[----:B-1----:R1:W2:Y:S02]  /*cd10*/  SYNCS.PHASECHK.TRANS64.TRYWAIT P0, [R0+URZ+0x90], R3 ;  /* 0x00009003000075a7 */ /* 0x0022a400080011ff */
[----:B--2---:R-:W-:Y:S05]  /*cd20*/  @!P0 NANOSLEEP.SYNCS 0x989680 ;  /* 0x009896800000895d */ /* 0x004fea0003900000 */
[----:B------:R-:W2:Y:S02]  /*cd30*/  @!P0 SYNCS.PHASECHK.TRANS64 P0, [R0+URZ+0x90], R3 ;  /* 0x00009003000085a7 */ /* 0x000ea400080010ff */
[----:B--2---:R-:W-:Y:S05]  /*cd40*/  @!P0 BRA `(.L_x_188) ;  /* 0xfffffffc00f08947 */ /* 0x004fea000383ffff */
[----:B------:R-:W-:Y:S05]  /*cd50*/  BRA `(.L_x_189) ;  /* 0xffffffb8005c7947 */ /* 0x000fea000383ffff */
.L_x_96:
[----:B------:R-:W-:Y:S07]  /*cd60*/  MOV R0, UR43 ;  /* 0x0000002b00007c02 */ /* 0x000fee0008000f00 */
.L_x_190:
[----:B-1----:R1:W2:Y:S02]  /*cd70*/  SYNCS.PHASECHK.TRANS64.TRYWAIT P0, [R0+URZ+0xb0], R3 ;  /* 0x0000b003000075a7 */ /* 0x0022a400080011ff */
[----:B--2---:R-:W-:Y:S05]  /*cd80*/  @!P0 NANOSLEEP.SYNCS 0x989680 ;  /* 0x009896800000895d */ /* 0x004fea0003900000 */
[----:B------:R-:W2:Y:S02]  /*cd90*/  @!P0 SYNCS.PHASECHK.TRANS64 P0, [R0+URZ+0xb0], R3 ;  /* 0x0000b003000085a7 */ /* 0x000ea400080010ff */
[----:B--2---:R-:W-:Y:S05]  /*cda0*/  @!P0 BRA `(.L_x_190) ;  /* 0xfffffffc00f08947 */ /* 0x004fea000383ffff */
[----:B------:R-:W-:Y:S05]  /*cdb0*/  BRA `(.L_x_191) ;  /* 0xffffffbc00407947 */ /* 0x000fea000383ffff */
.L_x_107:
[----:B-1----:R-:W-:Y:S04]  /*cdc0*/  MOV R0, UR43 ;  /* 0x0000002b00007c02 */ /* 0x002fe80008000f00 */
[----:B------:R1:W2:Y:S03]  /*cdd0*/  SYNCS.PHASECHK.TRANS64.TRYWAIT P1, [R0+URZ+0x60], R5 ;  /* 0x00006005000075a7 */ /* 0x0002a600080211ff */
[----:B--2---:R-:W-:Y:S05]  /*cde0*/  @!P1 NANOSLEEP.SYNCS 0x989680 ;  /* 0x009896800000995d */ /* 0x004fea0003900000 */
[----:B------:R-:W2:Y:S02]  /*cdf0*/  @!P1 SYNCS.PHASECHK.TRANS64 P1, [R0+URZ+0x60], R5 ;  /* 0x00006005000095a7 */ /* 0x000ea400080210ff */
[----:B--2---:R-:W-:Y:S05]  /*ce00*/  @!P1 BRA `(.L_x_107) ;  /* 0xfffffffc00ec9947 */ /* 0x004fea000383ffff */
[----:B------:R-:W-:Y:S05]  /*ce10*/  BRA `(.L_x_106) ;  /* 0xffffffcc00007947 */ /* 0x000fea000383ffff */
.L_x_109:
[----:B------:R1:W1:Y:S02]  /*ce20*/  SYNCS.PHASECHK.TRANS64.TRYWAIT P0, [R86+URZ+0xc0], R3 ;  /* 0x0000c003560075a7 */ /* 0x00026400080011ff */
[----:B-1----:R-:W-:Y:S05]  /*ce30*/  @!P0 NANOSLEEP.SYNCS 0x989680 ;  /* 0x009896800000895d */ /* 0x002fea0003900000 */
[----:B------:R-:W1:Y:S02]  /*ce40*/  @!P0 SYNCS.PHASECHK.TRANS64 P0, [R86+URZ+0xc0], R3 ;  /* 0x0000c003560085a7 */ /* 0x000e6400080010ff */
[----:B-1----:R-:W-:Y:S05]  /*ce50*/  @!P0 BRA `(.L_x_109) ;  /* 0xfffffffc00f08947 */ /* 0x002fea000383ffff */
[----:B------:R-:W-:Y:S05]  /*ce60*/  BRA `(.L_x_108) ;  /* 0xffffffcc00287947 */ /* 0x000fea000383ffff */
.L_x_118:
[----:B-1----:R1:W3:Y:S02]  /*ce70*/  SYNCS.PHASECHK.TRANS64.TRYWAIT P0, [R3+URZ+0x60], R0 ;  /* 0x00006000030075a7 */ /* 0x0022e400080011ff */
[----:B---3--:R-:W-:Y:S05]  /*ce80*/  @!P0 NANOSLEEP.SYNCS 0x989680 ;  /* 0x009896800000895d */ /* 0x008fea0003900000 */
[----:B------:R-:W3:Y:S02]  /*ce90*/  @!P0 SYNCS.PHASECHK.TRANS64 P0, [R3+URZ+0x60], R0 ;  /* 0x00006000030085a7 */ /* 0x000ee400080010ff */
[----:B---3--:R-:W-:Y:S05]  /*cea0*/  @!P0 BRA `(.L_x_118) ;  /* 0xfffffffc00f08947 */ /* 0x008fea000383ffff */
[----:B------:R-:W-:Y:S05]  /*ceb0*/  BRA `(.L_x_117) ;  /* 0xffffffd400647947 */ /* 0x000fea000383ffff */
.L_x_126:
[----:B-1----:R1:W4:Y:S02]  /*cec0*/  SYNCS.PHASECHK.TRANS64.TRYWAIT P0, [R40+URZ+0x60], R5 ;  /* 0x00006005280075a7 */ /* 0x00232400080011ff */
[----:B----4-:R-:W-:Y:S05]  /*ced0*/  @!P0 NANOSLEEP.SYNCS 0x989680 ;  /* 0x009896800000895d */ /* 0x010fea0003900000 */
[----:B------:R-:W4:Y:S02]  /*cee0*/  @!P0 SYNCS.PHASECHK.TRANS64 P0, [R40+URZ+0x60], R5 ;  /* 0x00006005280085a7 */ /* 0x000f2400080010ff */
[----:B----4-:R-:W-:Y:S05]  /*cef0*/  @!P0 BRA `(.L_x_126) ;  /* 0xfffffffc00f08947 */ /* 0x010fea000383ffff */
[----:B------:R-:W-:Y:S05]  /*cf00*/  BRA `(.L_x_125) ;  /* 0xffffffdc00bc7947 */ /* 0x000fea000383ffff */
.L_x_134:
[----:B-1----:R1:W4:Y:S02]  /*cf10*/  SYNCS.PHASECHK.TRANS64.TRYWAIT P0, [R92+URZ+0x60], R5 ;  /* 0x000060055c0075a7 */ /* 0x00232400080011ff */
[----:B----4-:R-:W-:Y:S05]  /*cf20*/  @!P0 NANOSLEEP.SYNCS 0x989680 ;  /* 0x009896800000895d */ /* 0x010fea0003900000 */
[----:B------:R-:W4:Y:S02]  /*cf30*/  @!P0 SYNCS.PHASECHK.TRANS64 P0, [R92+URZ+0x60], R5 ;  /* 0x000060055c0085a7 */ /* 0x000f2400080010ff */
[----:B----4-:R-:W-:Y:S05]  /*cf40*/  @!P0 BRA `(.L_x_134) ;  /* 0xfffffffc00f08947 */ /* 0x010fea000383ffff */
[----:B------:R-:W-:Y:S05]  /*cf50*/  BRA `(.L_x_133) ;  /* 0xffffffe800107947 */ /* 0x000fea000383ffff */
        .weak           $__internal_0_$__cuda_sm10x_tcgen05_guardrail_trap_col_being_dealloced_not_returned_by_alloc
        .type           $__internal_0_$__cuda_sm10x_tcgen05_guardrail_trap_col_being_dealloced_not_returned_by_alloc,@function
        .size           $__internal_0_$__cuda_sm10x_tcgen05_guardrail_trap_col_being_dealloced_not_returned_by_alloc,($__internal_1_$__cuda_sm10x_tcgen05_guardrail_trap_phase_invalid_during_alloc - $__internal_0_$__cuda_sm10x_tcgen05_guardrail_trap_col_being_dealloced_not_returned_by_alloc)
$__internal_0_$__cuda_sm10x_tcgen05_guardrail_trap_col_being_dealloced_not_returned_by_alloc:
[----:B------:R-:W-:Y:S05]  /*cf60*/  BPT.TRAP 0x1 ;  /* 0x000000040000795c */ /* 0x000fea0000300000 */
[----:B------:R-:W-:-:S04]  /*cf70*/  HFMA2 R3, -RZ, RZ, 0, 0 ;  /* 0x00000000ff037431 */ /* 0x000fc800000001ff */
[----:B------:R-:W-:Y:S05]  /*cf80*/  RET.REL.NODEC R2 `(_ZN7cutlass13device_kernelINS_4conv6kernel13ConvUniversalINS1_16ConvProblemShapeILNS1_8OperatorE0ELi2EEENS1_10collective14CollectiveConvINS1_47MainloopSm100TmaUmmaWarpSpecializedImplicitGemmILS5_0ELi6ELi2ELi1ELi2EN4cute5tupleIJNSA_1CILi2EEENSC_ILi1EEESE_EEEEENSB_IJNSC_ILi128EEESH_NSB_IJNSC_ILi64EEEEEEEEENS_10tfloat32_tESL_NSA_8TiledMMAINSA_8MMA_AtomIJNSA_23SM100_MMA_TF32_2x1SM_SSISL_SL_fLi128ELi128ELNSA_4UMMA5MajorE0ELSQ_0ELNSP_7ScaleInE0ELSR_0EEEEEENSA_6LayoutINSB_IJSE_SE_SE_EEENSB_IJNSC_ILi0EEESW_SW_EEEEENSB_IJNSA_10UnderscoreESZ_SZ_EEEEENS7_6detail27Sm100ImplicitGemmTileTraitsINSA_25SM100_TMA_2SM_LOAD_IM2COLENSA_14ComposedLayoutINSA_7SwizzleILi3ELi4ELi3EEENSA_18smem_ptr_flag_bitsILi32EEENSU_INSB_IJNSC_ILi8EEENSC_ILi32EEEEEENSB_IJS1B_SE_EEEEEEEvEENS13_INSA_18SM100_TMA_2SM_LOADES1F_vEEEENS_8epilogue10collective18CollectiveEpilogueINS1K_23Sm100TmaWarpSpecializedILi4ELi2ELi16ELb1ELb0EEEJNSB_IJSI_SH_SJ_EEENSB_IJNSU_ISI_SE_EENSU_INSB_IJNSC_ILi16EEESD_EEENSB_IJSE_SI_EEEEEEEESL_NSB_IJNSB_IJlllEEESE_SW_EEESL_S1X_NS1K_6fusion15FusionCallbacksIS1O_NS1Y_17LinearCombinationISL_fSL_fLNS_15FloatRoundStyleE2EEES1P_S1V_JEEENSA_5SM1004TMEM4LOAD26SM100_TMEM_LOAD_32dp32b16xENSA_20SM90_TMA_LOAD_IM2COLENS15_INS16_ILi2ELi4ELi3EEES19_NSU_INSB_IJS1A_S1R_EEENSB_IJS1R_SE_EEEEEEENSA_39AutoVectorizingCopyWithAssumedAlignmentILi128EEENSA_21SM90_TMA_STORE_IM2COLES2D_S2F_S2F_EEEvvEEEEvNT_6ParamsE) ;  /* 0xffffff30021c7950 */ /* 0x000fea0003c3ffff */
        .weak           $__internal_1_$__cuda_sm10x_tcgen05_guardrail_trap_phase_invalid_during_alloc
        .type           $__internal_1_$__cuda_sm10x_tcgen05_guardrail_trap_phase_invalid_during_alloc,@function
        .size           $__internal_1_$__cuda_sm10x_tcgen05_guardrail_trap_phase_invalid_during_alloc,($__internal_2_$__cuda_sm10x_tcgen05_guardrail_trap_unallocated_columns_being_dealloced - $__internal_1_$__cuda_sm10x_tcgen05_guardrail_trap_phase_invalid_during_alloc)
$__internal_1_$__cuda_sm10x_tcgen05_guardrail_trap_phase_invalid_during_alloc:
[----:B------:R-:W-:Y:S05]  /*cf90*/  BPT.TRAP 0x1 ;  /* 0x000000040000795c */ /* 0x000fea0000300000 */
[----:B------:R-:W-:-:S04]  /*cfa0*/  MOV R5, 0x0 ;  /* 0x0000000000057802 */ /* 0x000fc80000000f00 */
[----:B------:R-:W-:Y:S05]  /*cfb0*/  RET.REL.NODEC R4 `(_ZN7cutlass13device_kernelINS_4conv6kernel13ConvUniversalINS1_16ConvProblemShapeILNS1_8OperatorE0ELi2EEENS1_10collective14CollectiveConvINS1_47MainloopSm100TmaUmmaWarpSpecializedImplicitGemmILS5_0ELi6ELi2ELi1ELi2EN4cute5tupleIJNSA_1CILi2EEENSC_ILi1EEESE_EEEEENSB_IJNSC_ILi128EEESH_NSB_IJNSC_ILi64EEEEEEEEENS_10tfloat32_tESL_NSA_8TiledMMAINSA_8MMA_AtomIJNSA_23SM100_MMA_TF32_2x1SM_SSISL_SL_fLi128ELi128ELNSA_4UMMA5MajorE0ELSQ_0ELNSP_7ScaleInE0ELSR_0EEEEEENSA_6LayoutINSB_IJSE_SE_SE_EEENSB_IJNSC_ILi0EEESW_SW_EEEEENSB_IJNSA_10UnderscoreESZ_SZ_EEEEENS7_6detail27Sm100ImplicitGemmTileTraitsINSA_25SM100_TMA_2SM_LOAD_IM2COLENSA_14ComposedLayoutINSA_7SwizzleILi3ELi4ELi3EEENSA_18smem_ptr_flag_bitsILi32EEENSU_INSB_IJNSC_ILi8EEENSC_ILi32EEEEEENSB_IJS1B_SE_EEEEEEEvEENS13_INSA_18SM100_TMA_2SM_LOADES1F_vEEEENS_8epilogue10collective18CollectiveEpilogueINS1K_23Sm100TmaWarpSpecializedILi4ELi2ELi16ELb1ELb0EEEJNSB_IJSI_SH_SJ_EEENSB_IJNSU_ISI_SE_EENSU_INSB_IJNSC_ILi16EEESD_EEENSB_IJSE_SI_EEEEEEEESL_NSB_IJNSB_IJlllEEESE_SW_EEESL_S1X_NS1K_6fusion15FusionCallbacksIS1O_NS1Y_17LinearCombinationISL_fSL_fLNS_15FloatRoundStyleE2EEES1P_S1V_JEEENSA_5SM1004TMEM4LOAD26SM100_TMEM_LOAD_32dp32b16xENSA_20SM90_TMA_LOAD_IM2COLENS15_INS16_ILi2ELi4ELi3EEES19_NSU_INSB_IJS1A_S1R_EEENSB_IJS1R_SE_EEEEEEENSA_39AutoVectorizingCopyWithAssumedAlignmentILi128EEENSA_21SM90_TMA_STORE_IM2COLES2D_S2F_S2F_EEEvvEEEEvNT_6ParamsE) ;  /* 0xffffff3004107950 */ /* 0x000fea0003c3ffff */
        .weak           $__internal_2_$__cuda_sm10x_tcgen05_guardrail_trap_unallocated_columns_being_dealloced
        .type           $__internal_2_$__cuda_sm10x_tcgen05_guardrail_trap_unallocated_columns_being_dealloced,@function
        .size           $__internal_2_$__cuda_sm10x_tcgen05_guardrail_trap_unallocated_columns_being_dealloced,(.L_x_193 - $__internal_2_$__cuda_sm10x_tcgen05_guardrail_trap_unallocated_columns_being_dealloced)
$__internal_2_$__cuda_sm10x_tcgen05_guardrail_trap_unallocated_columns_being_dealloced:
[----:B------:R-:W-:Y:S05]  /*cfc0*/  BPT.TRAP 0x1 ;  /* 0x000000040000795c */ /* 0x000fea0000300000 */
[----:B------:R-:W-:-:S04]  /*cfd0*/  HFMA2 R3, -RZ, RZ, 0, 0 ;  /* 0x00000000ff037431 */ /* 0x000fc800000001ff */
[----:B------:R-:W-:Y:S05]  /*cfe0*/  RET.REL.NODEC R2 `(_ZN7cutlass13device_kernelINS_4conv6kernel13ConvUniversalINS1_16ConvProblemShapeILNS1_8OperatorE0ELi2EEENS1_10collective14CollectiveConvINS1_47MainloopSm100TmaUmmaWarpSpecializedImplicitGemmILS5_0ELi6ELi2ELi1ELi2EN4cute5tupleIJNSA_1CILi2EEENSC_ILi1EEESE_EEEEENSB_IJNSC_ILi128EEESH_NSB_IJNSC_ILi64EEEEEEEEENS_10tfloat32_tESL_NSA_8TiledMMAINSA_8MMA_AtomIJNSA_23SM100_MMA_TF32_2x1SM_SSISL_SL_fLi128ELi128ELNSA_4UMMA5MajorE0ELSQ_0ELNSP_7ScaleInE0ELSR_0EEEEEENSA_6LayoutINSB_IJSE_SE_SE_EEENSB_IJNSC_ILi0EEESW_SW_EEEEENSB_IJNSA_10UnderscoreESZ_SZ_EEEEENS7_6detail27Sm100ImplicitGemmTileTraitsINSA_25SM100_TMA_2SM_LOAD_IM2COLENSA_14ComposedLayoutINSA_7SwizzleILi3ELi4ELi3EEENSA_18smem_ptr_flag_bitsILi32EEENSU_INSB_IJNSC_ILi8EEENSC_ILi32EEEEEENSB_IJS1B_SE_EEEEEEEvEENS13_INSA_18SM100_TMA_2SM_LOADES1F_vEEEENS_8epilogue10collective18CollectiveEpilogueINS1K_23Sm100TmaWarpSpecializedILi4ELi2ELi16ELb1ELb0EEEJNSB_IJSI_SH_SJ_EEENSB_IJNSU_ISI_SE_EENSU_INSB_IJNSC_ILi16EEESD_EEENSB_IJSE_SI_EEEEEEEESL_NSB_IJNSB_IJlllEEESE_SW_EEESL_S1X_NS1K_6fusion15FusionCallbacksIS1O_NS1Y_17LinearCombinationISL_fSL_fLNS_15FloatRoundStyleE2EEES1P_S1V_JEEENSA_5SM1004TMEM4LOAD26SM100_TMEM_LOAD_32dp32b16xENSA_20SM90_TMA_LOAD_IM2COLENS15_INS16_ILi2ELi4ELi3EEES19_NSU_INSB_IJS1A_S1R_EEENSB_IJS1R_SE_EEEEEEENSA_39AutoVectorizingCopyWithAssumedAlignmentILi128EEENSA_21SM90_TMA_STORE_IM2COLES2D_S2F_S2F_EEEvvEEEEvNT_6ParamsE) ;  /* 0xffffff3002047950 */ /* 0x000fea0003c3ffff */
.L_x_192:
[----:B------:R-:W-:-:S00]  /*cff0*/  BRA `(.L_x_192) ;  /* 0xfffffffc00fc7947 */ /* 0x000fc0000383ffff */
[----:B------:R-:W-:-:S00]  /*d000*/  NOP ;  /* 0x0000000000007918 */ /* 0x000fc00000000000 */
[----:B------:R-:W-:-:S00]  /*d010*/  NOP ;  /* 0x0000000000007918 */ /* 0x000fc00000000000 */
[----:B------:R-:W-:-:S00]  /*d020*/  NOP ;  /* 0x0000000000007918 */ /* 0x000fc00000000000 */
[----:B------:R-:W-:-:S00]  /*d030*/  NOP ;  /* 0x0000000000007918 */ /* 0x000fc00000000000 */
[----:B------:R-:W-:-:S00]  /*d040*/  NOP ;  /* 0x0000000000007918 */ /* 0x000fc00000000000 */
[----:B------:R-:W-:-:S00]  /*d050*/  NOP ;  /* 0x0000000000007918 */ /* 0x000fc00000000000 */
[----:B------:R-:W-:-:S00]  /*d060*/  NOP ;  /* 0x0000000000007918 */ /* 0x000fc00000000000 */
[----:B------:R-:W-:-:S00]  /*d070*/  NOP ;  /* 0x0000000000007918 */ /* 0x000fc00000000000 */
.L_x_193:


//--------------------- .nv.global.init           --------------------------
	.section	.nv.global.init,"aw",@progbits
.nv.global.init:
	.type		$str$29,@object
	.size		$str$29,($str$30 - $str$29)
$str$29:
        /*0000*/ 	.byte	0x28, 0x61, 0x64, 0x64, 0x72, 0x65, 0x73, 0x73, 0x20, 0x26, 0x20, 0x6d, 0x61, 0x73, 0x6b, 0x29
        /*0010*/ 	.byte	0x20, 0x3d, 0x3d, 0x20, 0x30, 0x00
	.type		$str$30,@object
	.size		$str$30,($str$28 - $str$30)
$str$30:
        /*0016*/ 	.byte	0x2f, 0x74, 0x6d, 0x70, 0x2f, 0x63, 0x75, 0x74, 0x6c, 0x61, 0x73, 0x73, 0x5f, 0x73, 0x77, 0x65
        /*0026*/ 	.byte	0x65, 0x70, 0x5f, 0x73, 0x72, 0x63, 0x2f, 0x69, 0x6e, 0x63, 0x6c, 0x75, 0x64, 0x65, 0x2f, 0x63
        /*0036*/ 	.byte	0x75, 0x74, 0x65, 0x2f, 0x70, 0x6f, 0x69, 0x6e, 0x74, 0x65, 0x72, 0x5f, 0x66, 0x6c, 0x61, 0x67
        /*0046*/ 	.byte	0x67, 0x65, 0x64, 0x2e, 0x68, 0x70, 0x70, 0x00
	.type		$str$28,@object
	.size		$str$28,($str$27 - $str$28)
$str$28:
        /*004e*/ 	.byte	0x2f, 0x74, 0x6d, 0x70, 0x2f, 0x63, 0x75, 0x74, 0x6c, 0x61, 0x73, 0x73, 0x5f, 0x73, 0x77, 0x65
        /*005e*/ 	.byte	0x65, 0x70, 0x5f, 0x73, 0x72, 0x63, 0x2f, 0x69, 0x6e, 0x63, 0x6c, 0x75, 0x64, 0x65, 0x2f, 0x63
        /*006e*/ 	.byte	0x75, 0x74, 0x65, 0x2f, 0x61, 0x74, 0x6f, 0x6d, 0x2f, 0x63, 0x6f, 0x70, 0x79, 0x5f, 0x74, 0x72
        /*007e*/ 	.byte	0x61, 0x69, 0x74, 0x73, 0x5f, 0x73, 0x6d, 0x31, 0x30, 0x30, 0x2e, 0x68, 0x70, 0x70, 0x00
	.type		$str$27,@object
	.size		$str$27,(__unnamed_1 - $str$27)
$str$27:
        /*008d*/ 	.byte	0x28, 0x28, 0x75, 0x69, 0x6e, 0x74, 0x33, 0x32, 0x5f, 0x74, 0x28, 0x74, 0x68, 0x72, 0x65, 0x61
        /*009d*/ 	.byte	0x64, 0x49, 0x64, 0x78, 0x2e, 0x78, 0x29, 0x20, 0x2f, 0x20, 0x33, 0x32, 0x29, 0x20, 0x25, 0x20
        /*00ad*/ 	.byte	0x34, 0x29, 0x20, 0x3d, 0x3d, 0x20, 0x28, 0x28, 0x28, 0x74, 0x6d, 0x65, 0x6d, 0x5f, 0x61, 0x64
        /*00bd*/ 	.byte	0x64, 0x72, 0x20, 0x3e, 0x3e, 0x20, 0x31, 0x36, 0x29, 0x20, 0x2f, 0x20, 0x33, 0x32, 0x29, 0x20
        /*00cd*/ 	.byte	0x25, 0x20, 0x34, 0x29, 0x00
	.type		__unnamed_1,@object
	.size		__unnamed_1,(__unnamed_2 - __unnamed_1)
__unnamed_1:
        /*00d2*/ 	.byte	0x61, 0x75, 0x74, 0x6f, 0x20, 0x63, 0x75, 0x74, 0x65, 0x3a, 0x3a, 0x61, 0x73, 0x5f, 0x70, 0x6f
        /* <DEDUP_REMOVED lines=24> */
        /*0262*/ 	.byte	0x43, 0x3c, 0x32, 0x30, 0x34, 0x38, 0x3e, 0x3e, 0x3e, 0x3e, 0x5d, 0x00
	.type		__unnamed_2,@object
	.size		__unnamed_2,(.L_2 - __unnamed_2)
__unnamed_2:
        /* <DEDUP_REMOVED lines=42> */
        /*050e*/ 	.byte	0x3e, 0x5d, 0x00
.L_2:


//--------------------- .nv.shared._ZN7cutlass13device_kernelINS_4conv6kernel13ConvUniversalINS1_16ConvProblemShapeILNS1_8OperatorE0ELi2EEENS1_10collective14CollectiveConvINS1_47MainloopSm100TmaUmmaWarpSpecializedImplicitGemmILS5_0ELi6ELi2ELi1ELi2EN4cute5tupleIJNSA_1CILi2EEENSC_ILi1EEESE_EEEEENSB_IJNSC_ILi128EEESH_NSB_IJNSC_ILi64EEEEEEEEENS_10tfloat32_tESL_NSA_8TiledMMAINSA_8MMA_AtomIJNSA_23SM100_MMA_TF32_2x1SM_SSISL_SL_fLi128ELi128ELNSA_4UMMA5MajorE0ELSQ_0ELNSP_7ScaleInE0ELSR_0EEEEEENSA_6LayoutINSB_IJSE_SE_SE_EEENSB_IJNSC_ILi0EEESW_SW_EEEEENSB_IJNSA_10UnderscoreESZ_SZ_EEEEENS7_6detail27Sm100ImplicitGemmTileTraitsINSA_25SM100_TMA_2SM_LOAD_IM2COLENSA_14ComposedLayoutINSA_7SwizzleILi3ELi4ELi3EEENSA_18smem_ptr_flag_bitsILi32EEENSU_INSB_IJNSC_ILi8EEENSC_ILi32EEEEEENSB_IJS1B_SE_EEEEEEEvEENS13_INSA_18SM100_TMA_2SM_LOADES1F_vEEEENS_8epilogue10collective18CollectiveEpilogueINS1K_23Sm100TmaWarpSpecializedILi4ELi2ELi16ELb1ELb0EEEJNSB_IJSI_SH_SJ_EEENSB_IJNSU_ISI_SE_EENSU_INSB_IJNSC_ILi16EEESD_EEENSB_IJSE_SI_EEEEEEEESL_NSB_IJNSB_IJlllEEESE_SW_EEESL_S1X_NS1K_6fusion15FusionCallbacksIS1O_NS1Y_17LinearCombinationISL_fSL_fLNS_15FloatRoundStyleE2EEES1P_S1V_JEEENSA_5SM1004TMEM4LOAD26SM100_TMEM_LOAD_32dp32b16xENSA_20SM90_TMA_LOAD_IM2COLENS15_INS16_ILi2ELi4ELi3EEES19_NSU_INSB_IJS1A_S1R_EEENSB_IJS1R_SE_EEEEEEENSA_39AutoVectorizingCopyWithAssumedAlignmentILi128EEENSA_21SM90_TMA_STORE_IM2COLES2D_S2F_S2F_EEEvvEEEEvNT_6ParamsE --------------------------
	.section	.nv.shared._ZN7cutlass13device_kernelINS_4conv6kernel13ConvUniversalINS1_16ConvProblemShapeILNS1_8OperatorE0ELi2EEENS1_10collective14CollectiveConvINS1_47MainloopSm100TmaUmmaWarpSpecializedImplicitGemmILS5_0ELi6ELi2ELi1ELi2EN4cute5tupleIJNSA_1CILi2EEENSC_ILi1EEESE_EEEEENSB_IJNSC_ILi128EEESH_NSB_IJNSC_ILi64EEEEEEEEENS_10tfloat32_tESL_NSA_8TiledMMAINSA_8MMA_AtomIJNSA_23SM100_MMA_TF32_2x1SM_SSISL_SL_fLi128ELi128ELNSA_4UMMA5MajorE0ELSQ_0ELNSP_7ScaleInE0ELSR_0EEEEEENSA_6LayoutINSB_IJSE_SE_SE_EEENSB_IJNSC_ILi0EEESW_SW_EEEEENSB_IJNSA_10UnderscoreESZ_SZ_EEEEENS7_6detail27Sm100ImplicitGemmTileTraitsINSA_25SM100_TMA_2SM_LOAD_IM2COLENSA_14ComposedLayoutINSA_7SwizzleILi3ELi4ELi3EEENSA_18smem_ptr_flag_bitsILi32EEENSU_INSB_IJNSC_ILi8EEENSC_ILi32EEEEEENSB_IJS1B_SE_EEEEEEEvEENS13_INSA_18SM100_TMA_2SM_LOADES1F_vEEEENS_8epilogue10collective18CollectiveEpilogueINS1K_23Sm100TmaWarpSpecializedILi4ELi2ELi16ELb1ELb0EEEJNSB_IJSI_SH_SJ_EEENSB_IJNSU_ISI_SE_EENSU_INSB_IJNSC_ILi16EEESD_EEENSB_IJSE_SI_EEEEEEEESL_NSB_IJNSB_IJlllEEESE_SW_EEESL_S1X_NS1K_6fusion15FusionCallbacksIS1O_NS1Y_17LinearCombinationISL_fSL_fLNS_15FloatRoundStyleE2EEES1P_S1V_JEEENSA_5SM1004TMEM4LOAD26SM100_TMEM_LOAD_32dp32b16xENSA_20SM90_TMA_LOAD_IM2COLENS15_INS16_ILi2ELi4ELi3EEES19_NSU_INSB_IJS1A_S1R_EEENSB_IJS1R_SE_EEEEEEENSA_39AutoVectorizingCopyWithAssumedAlignmentILi128EEENSA_21SM90_TMA_STORE_IM2COLES2D_S2F_S2F_EEEvvEEEEvNT_6ParamsE,"aw",@nobits
	.sectionflags	@""
	.align	16
	.zero		1024


//--------------------- .nv.shared.reserved.0     --------------------------
	.section	.nv.shared.reserved.0,"aw",@nobits
	.weak		__nv_reservedSMEM_offset_0_alias
	.size		__nv_reservedSMEM_offset_0_alias, 0, 64
	.other		__nv_reservedSMEM_offset_0_alias,@"STO_CUDA_RESERVED_SHARED STV_DEFAULT"
__nv_reservedSMEM_offset_0_alias:
	.zero		0
.nv.shared.reserved.0:
	.zero		64
	.weak		__nv_reservedSMEM_tcgen05_partition
	.type		__nv_reservedSMEM_tcgen05_partition,@object
	.size		__nv_reservedSMEM_tcgen05_partition,(.L_0 - __nv_reservedSMEM_tcgen05_partition)
__nv_reservedSMEM_tcgen05_partition:
	.zero		32
.L_0:


//--------------------- .nv.global                --------------------------
	.section	.nv.global,"aw",@nobits
.nv.global:
	.type		_ZN39_INTERNAL_cec464dd_4_k_cu_5b366649_33594cute1_E,@object
	.size		_ZN39_INTERNAL_cec464dd_4_k_cu_5b366649_33594cute1_E,(_ZN39_INTERNAL_cec464dd_4_k_cu_5b366649_33594cuda3std3__45__cpo6cbeginE - _ZN39_INTERNAL_cec464dd_4_k_cu_5b366649_33594cute1_E)
_ZN39_INTERNAL_cec464dd_4_k_cu_5b366649_33594cute1_E:
	.zero		1
	.type		_ZN39_INTERNAL_cec464dd_4_k_cu_5b366649_33594cuda3std3__45__cpo6cbeginE,@object
	.size		_ZN39_INTERNAL_cec464dd_4_k_cu_5b366649_33594cuda3std3__45__cpo6cbeginE,(_ZN39_INTERNAL_cec464dd_4_k_cu_5b366649_33594cuda3std3__48in_placeE - _ZN39_INTERNAL_cec464dd_4_k_cu_5b366649_33594cuda3std3__45__cpo6cbeginE)
_ZN39_INTERNAL_cec464dd_4_k_cu_5b366649_33594cuda3std3__45__cpo6cbeginE:
	.zero		1
	.type		_ZN39_INTERNAL_cec464dd_4_k_cu_5b366649_33594cuda3std3__48in_placeE,@object
	.size		_ZN39_INTERNAL_cec464dd_4_k_cu_5b366649_33594cuda3std3__48in_placeE,(_ZN39_INTERNAL_cec464dd_4_k_cu_5b366649_33594cuda3std6ranges3__45__cpo9iter_moveE - _ZN39_INTERNAL_cec464dd_4_k_cu_5b366649_33594cuda3std3__48in_placeE)
_ZN39_INTERNAL_cec464dd_4_k_cu_5b366649_33594cuda3std3__48in_placeE:
	.zero		1
	.type		_ZN39_INTERNAL_cec464dd_4_k_cu_5b366649_33594cuda3std6ranges3__45__cpo9iter_moveE,@object
	.size		_ZN39_INTERNAL_cec464dd_4_k_cu_5b366649_33594cuda3std6ranges3__45__cpo9iter_moveE,(_ZN39_INTERNAL_cec464dd_4_k_cu_5b366649_33594cuda3std3__45__cpo5beginE - _ZN39_INTERNAL_cec464dd_4_k_cu_5b366649_33594cuda3std6ranges3__45__cpo9iter_moveE)
_ZN39_INTERNAL_cec464dd_4_k_cu_5b366649_33594cuda3std6ranges3__45__cpo9iter_moveE:
	.zero		1
	.type		_ZN39_INTERNAL_cec464dd_4_k_cu_5b366649_33594cuda3std3__45__cpo5beginE,@object
	.size		_ZN39_INTERNAL_cec464dd_4_k_cu_5b366649_33594cuda3std3__45__cpo5beginE,(_ZN39_INTERNAL_cec464dd_4_k_cu_5b366649_33594cuda3std3__441_GLOBAL__N__cec464dd_4_k_cu_5b366649_33596ignoreE - _ZN39_INTERNAL_cec464dd_4_k_cu_5b366649_33594cuda3std3__45__cpo5beginE)
_ZN39_INTERNAL_cec464dd_4_k_cu_5b366649_33594cuda3std3__45__cpo5beginE:
	.zero		1
	.type		_ZN39_INTERNAL_cec464dd_4_k_cu_5b366649_33594cuda3std3__441_GLOBAL__N__cec464dd_4_k_cu_5b366649_33596ignoreE,@object
	.size		_ZN39_INTERNAL_cec464dd_4_k_cu_5b366649_33594cuda3std3__441_GLOBAL__N__cec464dd_4_k_cu_5b366649_33596ignoreE,(_ZN39_INTERNAL_cec464dd_4_k_cu_5b366649_33594cute7productE - _ZN39_INTERNAL_cec464dd_4_k_cu_5b366649_33594cuda3std3__441_GLOBAL__N__cec464dd_4_k_cu_5b366649_33596ignoreE)
_ZN39_INTERNAL_cec464dd_4_k_cu_5b366649_33594cuda3std3__441_GLOBAL__N__cec464dd_4_k_cu_5b366649_33596ignoreE:
	.zero		1
	.type		_ZN39_INTERNAL_cec464dd_4_k_cu_5b366649_33594cute7productE,@object
	.size		_ZN39_INTERNAL_cec464dd_4_k_cu_5b366649_33594cute7productE,(_ZN39_INTERNAL_cec464dd_4_k_cu_5b366649_33594cuda3std3__45__cpo3endE - _ZN39_INTERNAL_cec464dd_4_k_cu_5b366649_33594cute7productE)
_ZN39_INTERNAL_cec464dd_4_k_cu_5b366649_33594cute7productE:
	.zero		1
	.type		_ZN39_INTERNAL_cec464dd_4_k_cu_5b366649_33594cuda3std3__45__cpo3endE,@object
	.size		_ZN39_INTERNAL_cec464dd_4_k_cu_5b366649_33594cuda3std3__45__cpo3endE,(_ZN39_INTERNAL_cec464dd_4_k_cu_5b366649_33594cuda3std3__419piecewise_constructE - _ZN39_INTERNAL_cec464dd_4_k_cu_5b366649_33594cuda3std3__45__cpo3endE)
_ZN39_INTERNAL_cec464dd_4_k_cu_5b366649_33594cuda3std3__45__cpo3endE:
	.zero		1
	.type		_ZN39_INTERNAL_cec464dd_4_k_cu_5b366649_33594cuda3std3__419piecewise_constructE,@object
	.size		_ZN39_INTERNAL_cec464dd_4_k_cu_5b366649_33594cuda3std3__419piecewise_constructE,(_ZN39_INTERNAL_cec464dd_4_k_cu_5b366649_33594cuda3std3__45__cpo4cendE - _ZN39_INTERNAL_cec464dd_4_k_cu_5b366649_33594cuda3std3__419piecewise_constructE)
_ZN39_INTERNAL_cec464dd_4_k_cu_5b366649_33594cuda3std3__419piecewise_constructE:
	.zero		1
	.type		_ZN39_INTERNAL_cec464dd_4_k_cu_5b366649_33594cuda3std3__45__cpo4cendE,@object
	.size		_ZN39_INTERNAL_cec464dd_4_k_cu_5b366649_33594cuda3std3__45__cpo4cendE,(_ZN39_INTERNAL_cec464dd_4_k_cu_5b366649_33594cuda3std6ranges3__45__cpo4swapE - _ZN39_INTERNAL_cec464dd_4_k_cu_5b366649_33594cuda3std3__45__cpo4cendE)
_ZN39_INTERNAL_cec464dd_4_k_cu_5b366649_33594cuda3std3__45__cpo4cendE:
	.zero		1
	.type		_ZN39_INTERNAL_cec464dd_4_k_cu_5b366649_33594cuda3std6ranges3__45__cpo4swapE,@object
	.size		_ZN39_INTERNAL_cec464dd_4_k_cu_5b366649_33594cuda3std6ranges3__45__cpo4swapE,(.L_10 - _ZN39_INTERNAL_cec464dd_4_k_cu_5b366649_33594cuda3std6ranges3__45__cpo4swapE)
_ZN39_INTERNAL_cec464dd_4_k_cu_5b366649_33594cuda3std6ranges3__45__cpo4swapE:
	.zero		1
.L_10:


//--------------------- .nv.constant0._ZN7cutlass13device_kernelINS_4conv6kernel13ConvUniversalINS1_16ConvProblemShapeILNS1_8OperatorE0ELi2EEENS1_10collective14CollectiveConvINS1_47MainloopSm100TmaUmmaWarpSpecializedImplicitGemmILS5_0ELi6ELi2ELi1ELi2EN4cute5tupleIJNSA_1CILi2EEENSC_ILi1EEESE_EEEEENSB_IJNSC_ILi128EEESH_NSB_IJNSC_ILi64EEEEEEEEENS_10tfloat32_tESL_NSA_8TiledMMAINSA_8MMA_AtomIJNSA_23SM100_MMA_TF32_2x1SM_SSISL_SL_fLi128ELi128ELNSA_4UMMA5MajorE0ELSQ_0ELNSP_7ScaleInE0ELSR_0EEEEEENSA_6LayoutINSB_IJSE_SE_SE_EEENSB_IJNSC_ILi0EEESW_SW_EEEEENSB_IJNSA_10UnderscoreESZ_SZ_EEEEENS7_6detail27Sm100ImplicitGemmTileTraitsINSA_25SM100_TMA_2SM_LOAD_IM2COLENSA_14ComposedLayoutINSA_7SwizzleILi3ELi4ELi3EEENSA_18smem_ptr_flag_bitsILi32EEENSU_INSB_IJNSC_ILi8EEENSC_ILi32EEEEEENSB_IJS1B_SE_EEEEEEEvEENS13_INSA_18SM100_TMA_2SM_LOADES1F_vEEEENS_8epilogue10collective18CollectiveEpilogueINS1K_23Sm100TmaWarpSpecializedILi4ELi2ELi16ELb1ELb0EEEJNSB_IJSI_SH_SJ_EEENSB_IJNSU_ISI_SE_EENSU_INSB_IJNSC_ILi16EEESD_EEENSB_IJSE_SI_EEEEEEEESL_NSB_IJNSB_IJlllEEESE_SW_EEESL_S1X_NS1K_6fusion15FusionCallbacksIS1O_NS1Y_17LinearCombinationISL_fSL_fLNS_15FloatRoundStyleE2EEES1P_S1V_JEEENSA_5SM1004TMEM4LOAD26SM100_TMEM_LOAD_32dp32b16xENSA_20SM90_TMA_LOAD_IM2COLENS15_INS16_ILi2ELi4ELi3EEES19_NSU_INSB_IJS1A_S1R_EEENSB_IJS1R_SE_EEEEEEENSA_39AutoVectorizingCopyWithAssumedAlignmentILi128EEENSA_21SM90_TMA_STORE_IM2COLES2D_S2F_S2F_EEEvvEEEEvNT_6ParamsE --------------------------
	.section	.nv.constant0._ZN7cutlass13device_kernelINS_4conv6kernel13ConvUniversalINS1_16ConvProblemShapeILNS1_8OperatorE0ELi2EEENS1_10collective14CollectiveConvINS1_47MainloopSm100TmaUmmaWarpSpecializedImplicitGemmILS5_0ELi6ELi2ELi1ELi2EN4cute5tupleIJNSA_1CILi2EEENSC_ILi1EEESE_EEEEENSB_IJNSC_ILi128EEESH_NSB_IJNSC_ILi64EEEEEEEEENS_10tfloat32_tESL_NSA_8TiledMMAINSA_8MMA_AtomIJNSA_23SM100_MMA_TF32_2x1SM_SSISL_SL_fLi128ELi128ELNSA_4UMMA5MajorE0ELSQ_0ELNSP_7ScaleInE0ELSR_0EEEEEENSA_6LayoutINSB_IJSE_SE_SE_EEENSB_IJNSC_ILi0EEESW_SW_EEEEENSB_IJNSA_10UnderscoreESZ_SZ_EEEEENS7_6detail27Sm100ImplicitGemmTileTraitsINSA_25SM100_TMA_2SM_LOAD_IM2COLENSA_14ComposedLayoutINSA_7SwizzleILi3ELi4ELi3EEENSA_18smem_ptr_flag_bitsILi32EEENSU_INSB_IJNSC_ILi8EEENSC_ILi32EEEEEENSB_IJS1B_SE_EEEEEEEvEENS13_INSA_18SM100_TMA_2SM_LOADES1F_vEEEENS_8epilogue10collective18CollectiveEpilogueINS1K_23Sm100TmaWarpSpecializedILi4ELi2ELi16ELb1ELb0EEEJNSB_IJSI_SH_SJ_EEENSB_IJNSU_ISI_SE_EENSU_INSB_IJNSC_ILi16EEESD_EEENSB_IJSE_SI_EEEEEEEESL_NSB_IJNSB_IJlllEEESE_SW_EEESL_S1X_NS1K_6fusion15FusionCallbacksIS1O_NS1Y_17LinearCombinationISL_fSL_fLNS_15FloatRoundStyleE2EEES1P_S1V_JEEENSA_5SM1004TMEM4LOAD26SM100_TMEM_LOAD_32dp32b16xENSA_20SM90_TMA_LOAD_IM2COLENS15_INS16_ILi2ELi4ELi3EEES19_NSU_INSB_IJS1A_S1R_EEENSB_IJS1R_SE_EEEEEEENSA_39AutoVectorizingCopyWithAssumedAlignmentILi128EEENSA_21SM90_TMA_STORE_IM2COLES2D_S2F_S2F_EEEvvEEEEvNT_6ParamsE,"a",@progbits
	.sectionflags	@""
	.align	4
.nv.constant0._ZN7cutlass13device_kernelINS_4conv6kernel13ConvUniversalINS1_16ConvProblemShapeILNS1_8OperatorE0ELi2EEENS1_10collective14CollectiveConvINS1_47MainloopSm100TmaUmmaWarpSpecializedImplicitGemmILS5_0ELi6ELi2ELi1ELi2EN4cute5tupleIJNSA_1CILi2EEENSC_ILi1EEESE_EEEEENSB_IJNSC_ILi128EEESH_NSB_IJNSC_ILi64EEEEEEEEENS_10tfloat32_tESL_NSA_8TiledMMAINSA_8MMA_AtomIJNSA_23SM100_MMA_TF32_2x1SM_SSISL_SL_fLi128ELi128ELNSA_4UMMA5MajorE0ELSQ_0ELNSP_7ScaleInE0ELSR_0EEEEEENSA_6LayoutINSB_IJSE_SE_SE_EEENSB_IJNSC_ILi0EEESW_SW_EEEEENSB_IJNSA_10UnderscoreESZ_SZ_EEEEENS7_6detail27Sm100ImplicitGemmTileTraitsINSA_25SM100_TMA_2SM_LOAD_IM2COLENSA_14ComposedLayoutINSA_7SwizzleILi3ELi4ELi3EEENSA_18smem_ptr_flag_bitsILi32EEENSU_INSB_IJNSC_ILi8EEENSC_ILi32EEEEEENSB_IJS1B_SE_EEEEEEEvEENS13_INSA_18SM100_TMA_2SM_LOADES1F_vEEEENS_8epilogue10collective18CollectiveEpilogueINS1K_23Sm100TmaWarpSpecializedILi4ELi2ELi16ELb1ELb0EEEJNSB_IJSI_SH_SJ_EEENSB_IJNSU_ISI_SE_EENSU_INSB_IJNSC_ILi16EEESD_EEENSB_IJSE_SI_EEEEEEEESL_NSB_IJNSB_IJlllEEESE_SW_EEESL_S1X_NS1K_6fusion15FusionCallbacksIS1O_NS1Y_17LinearCombinationISL_fSL_fLNS_15FloatRoundStyleE2EEES1P_S1V_JEEENSA_5SM1004TMEM4LOAD26SM100_TMEM_LOAD_32dp32b16xENSA_20SM90_TMA_LOAD_IM2COLENS15_INS16_ILi2ELi4ELi3EEES19_NSU_INSB_IJS1A_S1R_EEENSB_IJS1R_SE_EEEEEEENSA_39AutoVectorizingCopyWithAssumedAlignmentILi128EEENSA_21SM90_TMA_STORE_IM2COLES2D_S2F_S2F_EEEvvEEEEvNT_6ParamsE:
	.zero		2944


//--------------------- SYMBOLS --------------------------

	.type		.nv.reservedSmem.offset0,@object
	.size		.nv.reservedSmem.offset0,0x4
	.type		.nv.reservedSmem.cap,@object
	.size		.nv.reservedSmem.cap,0x4
	.type		__assertfail,@function
